def matmul_kernel(
    a_ptr,
    b_ptr,
    c_ptr,
    M,
    N,
    K,
    stride_am,
    stride_ak,
    stride_bk,
    stride_bn,
    stride_cm,
    stride_cn,
    BLOCK_M: tl.constexpr,
    BLOCK_N: tl.constexpr,
    BLOCK_K: tl.constexpr,
    GROUP_M: tl.constexpr,
):
    pid = tl.program_id(axis=0)
    num_pid_m = tl.cdiv(M, BLOCK_M)
    num_pid_n = tl.cdiv(N, BLOCK_N)
    num_pid_in_group = GROUP_M * num_pid_n
    group_id = pid // num_pid_in_group
    first_pid_m = group_id * GROUP_M
    group_size_m = min(num_pid_m - first_pid_m, GROUP_M)
    pid_m = first_pid_m + ((pid % num_pid_in_group) % group_size_m)
    pid_n = (pid % num_pid_in_group) // group_size_m

    offs_am = (pid_m * BLOCK_M + tl.arange(0, BLOCK_M)) % M
    offs_bn = (pid_n * BLOCK_N + tl.arange(0, BLOCK_N)) % N
    offs_k = tl.arange(0, BLOCK_K)
    a_ptrs = a_ptr + offs_am[:, None] * stride_am + offs_k[None, :] * stride_ak
    b_ptrs = b_ptr + offs_k[:, None] * stride_bk + offs_bn[None, :] * stride_bn

    acc = tl.zeros((BLOCK_M, BLOCK_N), dtype=tl.float32)
    for kk in range(0, tl.cdiv(K, BLOCK_K)):
        a = tl.load(a_ptrs, mask=offs_k[None, :] < K - kk * BLOCK_K, other=0.0)
        b = tl.load(b_ptrs, mask=offs_k[:, None] < K - kk * BLOCK_K, other=0.0)
        acc = tl.dot(a, b, acc)
        a_ptrs += BLOCK_K * stride_ak
        b_ptrs += BLOCK_K * stride_bk

    c = acc.to(c_ptr.dtype.element_ty)
    offs_cm = pid_m * BLOCK_M + tl.arange(0, BLOCK_M)
    offs_cn = pid_n * BLOCK_N + tl.arange(0, BLOCK_N)
    c_ptrs = c_ptr + offs_cm[:, None] * stride_cm + offs_cn[None, :] * stride_cn
    mask = (offs_cm[:, None] < M) & (offs_cn[None, :] < N)
    tl.store(c_ptrs, c, mask=mask)

# config = {"BLOCK_K": 128, "BLOCK_M": 128, "BLOCK_N": 128, "GROUP_M": 8, "arch": "sm_80", "dtype": "fp16", "num_ctas": 1, "num_stages": 2, "num_warps": 4}
# arch = sm_80


// ===== COMPILED SASS (sm_80) =====

	.target	sm_80

	.elftype	@"ET_EXEC"


//--------------------- .note.nv.tkinfo           --------------------------
	.section	.note.nv.tkinfo,"",@"SHT_NOTE"
	.sectionflags	@"SHF_NOTE_NV_TKINFO"
	.tkinfo
        /*0018*/ 	.word	0x00000002
        /*0030*/ 	.string	""
        /*0030*/ 	.string	"ptxas"
        /*0030*/ 	.string	"Cuda compilation tools, release 13.0, V13.0.88"
        /*0030*/ 	.string	"Build cuda_13.0.r13.0/compiler.36424714_0"
        /*0030*/ 	.string	"-v  -suppress-debug-info  -lineinfo  -arch sm_80 "



//--------------------- .note.nv.cuinfo           --------------------------
	.section	.note.nv.cuinfo,"",@"SHT_NOTE"
	.sectionflags	@"SHF_NOTE_NV_CUINFO"
        /*0018*/ 	.short	0x0002
        /*001a*/ 	.short	0x0050
        /*001c*/ 	.short	0x0082
	.zero		2


//--------------------- .nv.info                  --------------------------
	.section	.nv.info,"",@"SHT_CUDA_INFO"
	.align	4


	//----- nvinfo : EIATTR_REGCOUNT
	.align		4
        /*0000*/ 	.byte	0x04, 0x2f
        /*0002*/ 	.short	(.L_1 - .L_0)
	.align		4
.L_0:
        /*0004*/ 	.word	index@(matmul_kernel)
        /*0008*/ 	.word	0x00000020


	//----- nvinfo : EIATTR_FRAME_SIZE
	.align		4
.L_1:
        /*000c*/ 	.byte	0x04, 0x11
        /*000e*/ 	.short	(.L_3 - .L_2)
	.align		4
.L_2:
        /*0010*/ 	.word	index@(matmul_kernel)
        /*0014*/ 	.word	0x00002340


	//----- nvinfo : EIATTR_MIN_STACK_SIZE
	.align		4
.L_3:
        /*0018*/ 	.byte	0x04, 0x12
        /*001a*/ 	.short	(.L_5 - .L_4)
	.align		4
.L_4:
        /*001c*/ 	.word	index@(matmul_kernel)
        /*0020*/ 	.word	0x00002340
.L_5:


//--------------------- .nv.info.matmul_kernel    --------------------------
	.section	.nv.info.matmul_kernel,"",@"SHT_CUDA_INFO"
	.sectionflags	@""
	.align	4


	//----- nvinfo : EIATTR_CUDA_API_VERSION
	.align		4
        /*0000*/ 	.byte	0x04, 0x37
        /*0002*/ 	.short	(.L_7 - .L_6)
.L_6:
        /*0004*/ 	.word	0x00000082


	//----- nvinfo : EIATTR_SW2861232_WAR
	.align		4
.L_7:
        /*0008*/ 	.byte	0x01, 0x35
	.zero		2


	//----- nvinfo : EIATTR_PARAM_CBANK
	.align		4
        /*000c*/ 	.byte	0x04, 0x0a
        /*000e*/ 	.short	(.L_9 - .L_8)
	.align		4
.L_8:
        /*0010*/ 	.word	index@(.nv.constant0.matmul_kernel)
        /*0014*/ 	.short	0x0160
        /*0016*/ 	.short	0x0050


	//----- nvinfo : EIATTR_CBANK_PARAM_SIZE
	.align		4
.L_9:
        /*0018*/ 	.byte	0x03, 0x19
        /*001a*/ 	.short	0x0050


	//----- nvinfo : EIATTR_KPARAM_INFO
	.align		4
        /*001c*/ 	.byte	0x04, 0x17
        /*001e*/ 	.short	(.L_11 - .L_10)
.L_10:
        /*0020*/ 	.word	0x00000000
        /*0024*/ 	.short	0x000d
        /*0026*/ 	.short	0x0048
        /*0028*/ 	.byte	0x00, 0xf4, 0x21, 0x00


	//----- nvinfo : EIATTR_KPARAM_INFO
	.align		4
.L_11:
        /*002c*/ 	.byte	0x04, 0x17
        /*002e*/ 	.short	(.L_13 - .L_12)
.L_12:
        /*0030*/ 	.word	0x00000000
        /*0034*/ 	.short	0x000c
        /*0036*/ 	.short	0x0040
        /*0038*/ 	.byte	0x00, 0xf4, 0x21, 0x00


	//----- nvinfo : EIATTR_KPARAM_INFO
	.align		4
.L_13:
        /*003c*/ 	.byte	0x04, 0x17
        /*003e*/ 	.short	(.L_15 - .L_14)
.L_14:
        /*0040*/ 	.word	0x00000000
        /*0044*/ 	.short	0x000b
        /*0046*/ 	.short	0x0038
        /*0048*/ 	.byte	0x00, 0xf0, 0x11, 0x00


	//----- nvinfo : EIATTR_KPARAM_INFO
	.align		4
.L_15:
        /*004c*/ 	.byte	0x04, 0x17
        /*004e*/ 	.short	(.L_17 - .L_16)
.L_16:
        /*0050*/ 	.word	0x00000000
        /*0054*/ 	.short	0x000a
        /*0056*/ 	.short	0x0034
        /*0058*/ 	.byte	0x00, 0xf0, 0x11, 0x00


	//----- nvinfo : EIATTR_KPARAM_INFO
	.align		4
.L_17:
        /*005c*/ 	.byte	0x04, 0x17
        /*005e*/ 	.short	(.L_19 - .L_18)
.L_18:
        /*0060*/ 	.word	0x00000000
        /*0064*/ 	.short	0x0009
        /*0066*/ 	.short	0x0030
        /*0068*/ 	.byte	0x00, 0xf0, 0x11, 0x00


	//----- nvinfo : EIATTR_KPARAM_INFO
	.align		4
.L_19:
        /*006c*/ 	.byte	0x04, 0x17
        /*006e*/ 	.short	(.L_21 - .L_20)
.L_20:
        /*0070*/ 	.word	0x00000000
        /*0074*/ 	.short	0x0008
        /*0076*/ 	.short	0x002c
        /*0078*/ 	.byte	0x00, 0xf0, 0x11, 0x00


	//----- nvinfo : EIATTR_KPARAM_INFO
	.align		4
.L_21:
        /*007c*/ 	.byte	0x04, 0x17
        /*007e*/ 	.short	(.L_23 - .L_22)
.L_22:
        /*0080*/ 	.word	0x00000000
        /*0084*/ 	.short	0x0007
        /*0086*/ 	.short	0x0028
        /*0088*/ 	.byte	0x00, 0xf0, 0x11, 0x00


	//----- nvinfo : EIATTR_KPARAM_INFO
	.align		4
.L_23:
        /*008c*/ 	.byte	0x04, 0x17
        /*008e*/ 	.short	(.L_25 - .L_24)
.L_24:
        /*0090*/ 	.word	0x00000000
        /*0094*/ 	.short	0x0006
        /*0096*/ 	.short	0x0024
        /*0098*/ 	.byte	0x00, 0xf0, 0x11, 0x00


	//----- nvinfo : EIATTR_KPARAM_INFO
	.align		4
.L_25:
        /*009c*/ 	.byte	0x04, 0x17
        /*009e*/ 	.short	(.L_27 - .L_26)
.L_26:
        /*00a0*/ 	.word	0x00000000
        /*00a4*/ 	.short	0x0005
        /*00a6*/ 	.short	0x0020
        /*00a8*/ 	.byte	0x00, 0xf0, 0x11, 0x00


	//----- nvinfo : EIATTR_KPARAM_INFO
	.align		4
.L_27:
        /*00ac*/ 	.byte	0x04, 0x17
        /*00ae*/ 	.short	(.L_29 - .L_28)
.L_28:
        /*00b0*/ 	.word	0x00000000
        /*00b4*/ 	.short	0x0004
        /*00b6*/ 	.short	0x001c
        /*00b8*/ 	.byte	0x00, 0xf0, 0x11, 0x00


	//----- nvinfo : EIATTR_KPARAM_INFO
	.align		4
.L_29:
        /*00bc*/ 	.byte	0x04, 0x17
        /*00be*/ 	.short	(.L_31 - .L_30)
.L_30:
        /*00c0*/ 	.word	0x00000000
        /*00c4*/ 	.short	0x0003
        /*00c6*/ 	.short	0x0018
        /*00c8*/ 	.byte	0x00, 0xf0, 0x11, 0x00


	//----- nvinfo : EIATTR_KPARAM_INFO
	.align		4
.L_31:
        /*00cc*/ 	.byte	0x04, 0x17
        /*00ce*/ 	.short	(.L_33 - .L_32)
.L_32:
        /*00d0*/ 	.word	0x00000000
        /*00d4*/ 	.short	0x0002
        /*00d6*/ 	.short	0x0010
        /*00d8*/ 	.byte	0x00, 0xf4, 0x21, 0x00


	//----- nvinfo : EIATTR_KPARAM_INFO
	.align		4
.L_33:
        /*00dc*/ 	.byte	0x04, 0x17
        /*00de*/ 	.short	(.L_35 - .L_34)
.L_34:
        /*00e0*/ 	.word	0x00000000
        /*00e4*/ 	.short	0x0001
        /*00e6*/ 	.short	0x0008
        /*00e8*/ 	.byte	0x00, 0xf4, 0x21, 0x00


	//----- nvinfo : EIATTR_KPARAM_INFO
	.align		4
.L_35:
        /*00ec*/ 	.byte	0x04, 0x17
        /*00ee*/ 	.short	(.L_37 - .L_36)
.L_36:
        /*00f0*/ 	.word	0x00000000
        /*00f4*/ 	.short	0x0000
        /*00f6*/ 	.short	0x0000
        /*00f8*/ 	.byte	0x00, 0xf4, 0x21, 0x00


	//----- nvinfo : EIATTR_MAXREG_COUNT
	.align		4
.L_37:
        /*00fc*/ 	.byte	0x03, 0x1b
        /*00fe*/ 	.short	0x00ff


	//----- nvinfo : EIATTR_NUM_BARRIERS
	.align		4
        /*0100*/ 	.byte	0x02, 0x4c
        /*0102*/ 	.byte	0x01
	.zero		1


	//----- nvinfo : EIATTR_ANNOTATIONS
	.align		4
        /*0104*/ 	.byte	0x04, 0x55
        /*0106*/ 	.short	(.L_39 - .L_38)


	//   ....[0]....
.L_38:
        /*0108*/ 	.word	0x00000001
        /*010c*/ 	.byte	0xf0, 0x04, 0x00, 0x00, 0x01, 0x00, 0x00, 0x00, 0x30, 0x05, 0x00, 0x00, 0x01, 0x00, 0x00, 0x00
        /* <DEDUP_REMOVED lines=3983> */
        /*fa0c*/ 	.byte	0xe0, 0x8e, 0x03, 0x00


	//----- nvinfo : EIATTR_MERCURY_ISA_VERSION
	.align		4
.L_39:
        /*fa10*/ 	.byte	0x03, 0x5f
        /*fa12*/ 	.short	0x0000


	//----- nvinfo : EIATTR_EXIT_INSTR_OFFSETS
	.align		4
        /*fa14*/ 	.byte	0x04, 0x1c
        /*fa16*/ 	.short	(.L_41 - .L_40)


	//   ....[0]....
.L_40:
        /*fa18*/ 	.word	0x00039200


	//   ....[1]....
        /*fa1c*/ 	.word	0x00039230


	//----- nvinfo : EIATTR_REQNTID
	.align		4
.L_41:
        /*fa20*/ 	.byte	0x04, 0x10
        /*fa22*/ 	.short	(.L_43 - .L_42)
.L_42:
        /*fa24*/ 	.word	0x00000080
        /*fa28*/ 	.word	0x00000001
        /*fa2c*/ 	.word	0x00000001
.L_43:


//--------------------- .nv.callgraph             --------------------------
	.section	.nv.callgraph,"",@"SHT_CUDA_CALLGRAPH"
	.align	4
	.sectionentsize	8
	.align		4
        /*0000*/ 	.word	0x00000000
	.align		4
        /*0004*/ 	.word	0xffffffff
	.align		4
        /*0008*/ 	.word	0x00000000
	.align		4
        /*000c*/ 	.word	0xfffffffe
	.align		4
        /*0010*/ 	.word	0x00000000
	.align		4
        /*0014*/ 	.word	0xfffffffd
	.align		4
        /*0018*/ 	.word	0x00000000
	.align		4
        /*001c*/ 	.word	0xfffffffc


//--------------------- .nv.rel.action            --------------------------
	.section	.nv.rel.action,"",@"SHT_CUDA_RELOCINFO"
	.align	8
	.sectionentsize	8
        /*0000*/ 	.byte	0x73, 0x00, 0x00, 0x00, 0x00, 0x00, 0x00, 0x00, 0x00, 0x00, 0x00, 0x11, 0x25, 0x00, 0x05, 0x36


//--------------------- .nv.constant0.matmul_kernel --------------------------
	.section	.nv.constant0.matmul_kernel,"a",@progbits
	.sectionflags	@""
	.align	4
.nv.constant0.matmul_kernel:
	.zero		432


//--------------------- .text.matmul_kernel       --------------------------
	.section	.text.matmul_kernel,"ax",@progbits
	.sectioninfo	@"SHI_REGISTERS=32"
	.align	128
        .global         matmul_kernel
        .type           matmul_kernel,@function
        .size           matmul_kernel,(.L_x_5 - matmul_kernel)
        .other          matmul_kernel,@"STO_CUDA_ENTRY STV_DEFAULT"
matmul_kernel:
.text.matmul_kernel:
[----:B------:R-:W-:-:S04]  /*0000*/  IMAD.MOV.U32 R1, RZ, RZ, c[0x0][0x28] ;  /* 0x00000a00ff017624 */ /* 0x000fc800078e00ff */
[----:B------:R-:W-:Y:S01]  /*0010*/  IMAD.MOV.U32 R0, RZ, RZ, 0x7f ;  /* 0x0000007fff007424 */ /* 0x000fe200078e00ff */
[----:B------:R-:W-:Y:S01]  /*0020*/  IADD3 R1, R1, -0x2340, RZ ;  /* 0xffffdcc001017810 */ /* 0x000fe20007ffe0ff */
[----:B------:R-:W0:Y:S01]  /*0030*/  S2R R12, SR_TID.X ;  /* 0x00000000000c7919 */ /* 0x000e220000002100 */
[----:B------:R-:W-:Y:S02]  /*0040*/  ULDC.64 UR6, c[0x0][0x118] ;  /* 0x0000460000067ab9 */ /* 0x000fe40000000a00 */
[C---:B------:R-:W-:Y:S02]  /*0050*/  IADD3 R2, R0.reuse, c[0x0][0x17c], RZ ;  /* 0x00005f0000027a10 */ /* 0x040fe40007ffe0ff */
[----:B------:R-:W-:Y:S02]  /*0060*/  IADD3 R15, R0, c[0x0][0x180], RZ ;  /* 0x00006000000f7a10 */ /* 0x000fe40007ffe0ff */
[----:B------:R-:W-:-:S04]  /*0070*/  SHF.R.S32.HI R3, RZ, 0x1f, R2 ;  /* 0x0000001fff037819 */ /* 0x000fc80000011402 */
[----:B------:R-:W-:-:S04]  /*0080*/  LEA.HI R3, R3, R2, RZ, 0x7 ;  /* 0x0000000203037211 */ /* 0x000fc800078f38ff */
[----:B------:R-:W-:Y:S02]  /*0090*/  SHF.R.S32.HI R2, RZ, 0x7, R3 ;  /* 0x00000007ff027819 */ /* 0x000fe40000011403 */
[----:B------:R-:W1:Y:S03]  /*00a0*/  S2R R3, SR_CTAID.X ;  /* 0x0000000000037919 */ /* 0x000e660000002500 */
[----:B------:R-:W-:Y:S01]  /*00b0*/  IMAD.SHL.U32 R2, R2, 0x8, RZ ;  /* 0x0000000802027824 */ /* 0x000fe200078e00ff */
[----:B0-----:R-:W-:-:S04]  /*00c0*/  LOP3.LUT R13, R12, 0x7f, RZ, 0xc0, !PT ;  /* 0x0000007f0c0d7812 */ /* 0x001fc800078ec0ff */
[-C--:B------:R-:W-:Y:S02]  /*00d0*/  IABS R7, R2.reuse ;  /* 0x0000000200077213 */ /* 0x080fe40000000000 */
[----:B------:R-:W-:Y:S02]  /*00e0*/  IABS R11, R2 ;  /* 0x00000002000b7213 */ /* 0x000fe40000000000 */
[----:B------:R-:W0:Y:S01]  /*00f0*/  I2F.RP R6, R7 ;  /* 0x0000000700067306 */ /* 0x000e220000209400 */
[----:B-1----:R-:W-:-:S07]  /*0100*/  IABS R10, R3 ;  /* 0x00000003000a7213 */ /* 0x002fce0000000000 */
[----:B0-----:R-:W0:Y:S02]  /*0110*/  MUFU.RCP R6, R6 ;  /* 0x0000000600067308 */ /* 0x001e240000001000 */
[----:B0-----:R-:W-:Y:S01]  /*0120*/  IADD3 R4, R6, 0xffffffe, RZ ;  /* 0x0ffffffe06047810 */ /* 0x001fe20007ffe0ff */
[----:B------:R-:W-:-:S05]  /*0130*/  IMAD.MOV R6, RZ, RZ, -R11 ;  /* 0x000000ffff067224 */ /* 0x000fca00078e0a0b */
[----:B------:R0:W1:Y:S02]  /*0140*/  F2I.FTZ.U32.TRUNC.NTZ R5, R4 ;  /* 0x0000000400057305 */ /* 0x000064000021f000 */
[----:B0-----:R-:W-:Y:S02]  /*0150*/  IMAD.MOV.U32 R4, RZ, RZ, RZ ;  /* 0x000000ffff047224 */ /* 0x001fe400078e00ff */
[----:B-1----:R-:W-:-:S04]  /*0160*/  IMAD.MOV R8, RZ, RZ, -R5 ;  /* 0x000000ffff087224 */ /* 0x002fc800078e0a05 */
[----:B------:R-:W-:Y:S02]  /*0170*/  IMAD R9, R8, R7, RZ ;  /* 0x0000000708097224 */ /* 0x000fe400078e02ff */
[----:B------:R-:W-:Y:S02]  /*0180*/  IMAD.MOV.U32 R8, RZ, RZ, R10 ;  /* 0x000000ffff087224 */ /* 0x000fe400078e000a */
[----:B------:R-:W-:-:S06]  /*0190*/  IMAD.HI.U32 R5, R5, R9, R4 ;  /* 0x0000000905057227 */ /* 0x000fcc00078e0004 */
[----:B------:R-:W-:-:S04]  /*01a0*/  IMAD.HI.U32 R5, R5, R8, RZ ;  /* 0x0000000805057227 */ /* 0x000fc800078e00ff */
[----:B------:R-:W-:-:S05]  /*01b0*/  IMAD R4, R5, R6, R8 ;  /* 0x0000000605047224 */ /* 0x000fca00078e0208 */
[----:B------:R-:W-:-:S13]  /*01c0*/  ISETP.GT.U32.AND P1, PT, R7, R4, PT ;  /* 0x000000040700720c */ /* 0x000fda0003f24070 */
[----:B------:R-:W-:Y:S01]  /*01d0*/  @!P1 IMAD.IADD R4, R4, 0x1, -R7 ;  /* 0x0000000104049824 */ /* 0x000fe200078e0a07 */
[----:B------:R-:W-:Y:S02]  /*01e0*/  @!P1 IADD3 R5, R5, 0x1, RZ ;  /* 0x0000000105059810 */ /* 0x000fe40007ffe0ff */
[----:B------:R-:W-:Y:S02]  /*01f0*/  ISETP.NE.AND P1, PT, R2, RZ, PT ;  /* 0x000000ff0200720c */ /* 0x000fe40003f25270 */
[----:B------:R-:W-:Y:S02]  /*0200*/  ISETP.GE.U32.AND P0, PT, R4, R7, PT ;  /* 0x000000070400720c */ /* 0x000fe40003f06070 */
[----:B------:R-:W-:-:S04]  /*0210*/  LOP3.LUT R4, R3, R2, RZ, 0x3c, !PT ;  /* 0x0000000203047212 */ /* 0x000fc800078e3cff */
[----:B------:R-:W-:Y:S02]  /*0220*/  ISETP.GE.AND P2, PT, R4, RZ, PT ;  /* 0x000000ff0400720c */ /* 0x000fe40003f46270 */
[----:B------:R-:W-:-:S05]  /*0230*/  IADD3 R4, R0, c[0x0][0x178], RZ ;  /* 0x00005e0000047a10 */ /* 0x000fca0007ffe0ff */
[----:B------:R-:W-:-:S05]  /*0240*/  @P0 IADD3 R5, R5, 0x1, RZ ;  /* 0x0000000105050810 */ /* 0x000fca0007ffe0ff */
[----:B------:R-:W-:Y:S01]  /*0250*/  IMAD.MOV.U32 R6, RZ, RZ, R5 ;  /* 0x000000ffff067224 */ /* 0x000fe200078e0005 */
[----:B------:R-:W-:-:S03]  /*0260*/  SHF.R.S32.HI R5, RZ, 0x1f, R4 ;  /* 0x0000001fff057819 */ /* 0x000fc60000011404 */
[----:B------:R-:W-:Y:S01]  /*0270*/  @!P2 IMAD.MOV R6, RZ, RZ, -R6 ;  /* 0x000000ffff06a224 */ /* 0x000fe200078e0a06 */
[----:B------:R-:W-:Y:S02]  /*0280*/  @!P1 LOP3.LUT R6, RZ, R2, RZ, 0x33, !PT ;  /* 0x00000002ff069212 */ /* 0x000fe400078e33ff */
[----:B------:R-:W-:-:S03]  /*0290*/  LEA.HI R5, R5, R4, RZ, 0x7 ;  /* 0x0000000405057211 */ /* 0x000fc600078f38ff */
[----:B------:R-:W-:Y:S02]  /*02a0*/  IMAD.SHL.U32 R4, R6, 0x8, RZ ;  /* 0x0000000806047824 */ /* 0x000fe400078e00ff */
[----:B------:R-:W-:-:S03]  /*02b0*/  IMAD.MOV R6, RZ, RZ, -R6 ;  /* 0x000000ffff067224 */ /* 0x000fc600078e0a06 */
[----:B------:R-:W-:Y:S01]  /*02c0*/  LEA.HI.SX32 R5, R5, -R4, 0x19 ;  /* 0x8000000405057211 */ /* 0x000fe200078fcaff */
[----:B------:R-:W-:Y:S02]  /*02d0*/  IMAD R10, R2, R6, R3 ;  /* 0x00000006020a7224 */ /* 0x000fe400078e0203 */
[----:B------:R-:W-:Y:S01]  /*02e0*/  IMAD.MOV.U32 R6, RZ, RZ, RZ ;  /* 0x000000ffff067224 */ /* 0x000fe200078e00ff */
[----:B------:R-:W-:-:S04]  /*02f0*/  IMNMX R5, R5, 0x8, PT ;  /* 0x0000000805057817 */ /* 0x000fc80003800200 */
[----:B------:R-:W-:-:S04]  /*0300*/  IABS R9, R5 ;  /* 0x0000000500097213 */ /* 0x000fc80000000000 */
[----:B------:R-:W0:Y:S08]  /*0310*/  I2F.RP R8, R9 ;  /* 0x0000000900087306 */ /* 0x000e300000209400 */
[----:B0-----:R-:W0:Y:S02]  /*0320*/  MUFU.RCP R8, R8 ;  /* 0x0000000800087308 */ /* 0x001e240000001000 */
[----:B0-----:R-:W-:-:S06]  /*0330*/  IADD3 R7, R8, 0xffffffe, RZ ;  /* 0x0ffffffe08077810 */ /* 0x001fcc0007ffe0ff */
[----:B------:R-:W0:Y:S02]  /*0340*/  F2I.FTZ.U32.TRUNC.NTZ R7, R7 ;  /* 0x0000000700077305 */ /* 0x000e24000021f000 */
[----:B0-----:R-:W-:-:S04]  /*0350*/  IMAD.MOV R11, RZ, RZ, -R7 ;  /* 0x000000ffff0b7224 */ /* 0x001fc800078e0a07 */
[----:B------:R-:W-:Y:S01]  /*0360*/  IMAD.MOV.U32 R2, RZ, RZ, R11 ;  /* 0x000000ffff027224 */ /* 0x000fe200078e000b */
[----:B------:R-:W-:-:S03]  /*0370*/  IABS R11, R10 ;  /* 0x0000000a000b7213 */ /* 0x000fc60000000000 */
[----:B------:R-:W-:Y:S01]  /*0380*/  IMAD R3, R2, R9, RZ ;  /* 0x0000000902037224 */ /* 0x000fe200078e02ff */
[----:B------:R-:W-:-:S03]  /*0390*/  IABS R2, R5 ;  /* 0x0000000500027213 */ /* 0x000fc60000000000 */
[----:B------:R-:W-:-:S04]  /*03a0*/  IMAD.HI.U32 R6, R7, R3, R6 ;  /* 0x0000000307067227 */ /* 0x000fc800078e0006 */
[----:B------:R-:W-:Y:S02]  /*03b0*/  IMAD.MOV R2, RZ, RZ, -R2 ;  /* 0x000000ffff027224 */ /* 0x000fe400078e0a02 */
        /* <DEDUP_REMOVED lines=8> */
[----:B------:R-:W-:-:S07]  /*0440*/  ISETP.GE.AND P2, PT, R2, RZ, PT ;  /* 0x000000ff0200720c */ /* 0x000fce0003f46270 */
[----:B------:R-:W-:Y:S02]  /*0450*/  @P0 IADD3 R6, R6, 0x1, RZ ;  /* 0x0000000106060810 */ /* 0x000fe40007ffe0ff */
[----:B------:R-:W-:-:S04]  /*0460*/  ISETP.GT.AND P0, PT, R15, 0x7f, PT ;  /* 0x0000007f0f00780c */ /* 0x000fc80003f04270 */
[----:B------:R-:W-:Y:S01]  /*0470*/  @!P2 IMAD.MOV R6, RZ, RZ, -R6 ;  /* 0x000000ffff06a224 */ /* 0x000fe200078e0a06 */
[----:B------:R-:W-:-:S05]  /*0480*/  @!P1 LOP3.LUT R6, RZ, R5, RZ, 0x33, !PT ;  /* 0x00000005ff069212 */ /* 0x000fca00078e33ff */
[----:B------:R-:W-:Y:S02]  /*0490*/  IMAD.MOV R2, RZ, RZ, -R6 ;  /* 0x000000ffff027224 */ /* 0x000fe400078e0a06 */
[----:B------:R-:W-:Y:S02]  /*04a0*/  IMAD.SHL.U32 R14, R6, 0x80, RZ ;  /* 0x00000080060e7824 */ /* 0x000fe400078e00ff */
[----:B------:R-:W-:-:S03]  /*04b0*/  IMAD R5, R5, R2, R10 ;  /* 0x0000000205057224 */ /* 0x000fc600078e020a */
[----:B------:R-:W-:Y:S01]  /*04c0*/  IADD3 R2, R14, 0x2, RZ ;  /* 0x000000020e027810 */ /* 0x000fe20007ffe0ff */
[----:B------:R-:W-:Y:S01]  /*04d0*/  IMAD.IADD R0, R4, 0x1, R5 ;  /* 0x0000000104007824 */ /* 0x000fe200078e0205 */
[C---:B------:R-:W-:Y:S01]  /*04e0*/  IADD3 R4, R14.reuse, 0x1, RZ ;  /* 0x000000010e047810 */ /* 0x040fe20007ffe0ff */
[----:B------:R-:W-:Y:S01]  /*04f0*/  STL [R1+0x438], R14 ;  /* 0x0004380e01007387 */ /* 0x000fe20000100800 */
[----:B------:R-:W-:Y:S01]  /*0500*/  IADD3 R3, R14, 0x3, RZ ;  /* 0x000000030e037810 */ /* 0x000fe20007ffe0ff */
[----:B------:R-:W-:Y:S01]  /*0510*/  IMAD R0, R0, 0x80, R13 ;  /* 0x0000008000007824 */ /* 0x000fe200078e020d */
[C---:B------:R-:W-:Y:S01]  /*0520*/  IADD3 R5, R14.reuse, 0x73, RZ ;  /* 0x000000730e057810 */ /* 0x040fe20007ffe0ff */
[----:B------:R0:W-:Y:S01]  /*0530*/  STL [R1+0xc6c], R4 ;  /* 0x000c6c0401007387 */ /* 0x0001e20000100800 */
[C---:B------:R-:W-:Y:S02]  /*0540*/  IADD3 R28, R14.reuse, 0x77, RZ ;  /* 0x000000770e1c7810 */ /* 0x040fe40007ffe0ff */
[C---:B------:R-:W-:Y:S01]  /*0550*/  IADD3 R29, R14.reuse, 0x7c, RZ ;  /* 0x0000007c0e1d7810 */ /* 0x040fe20007ffe0ff */
[----:B------:R1:W-:Y:S04]  /*0560*/  STL [R1+0xc68], R2 ;  /* 0x000c680201007387 */ /* 0x0003e80000100800 */
[----:B------:R2:W-:Y:S01]  /*0570*/  STL [R1+0xc64], R3 ;  /* 0x000c640301007387 */ /* 0x0005e20000100800 */
[----:B0-----:R-:W-:-:S02]  /*0580*/  IADD3 R4, R14, 0x4, RZ ;  /* 0x000000040e047810 */ /* 0x001fc40007ffe0ff */
[----:B-1----:R-:W-:-:S03]  /*0590*/  IADD3 R2, R14, 0x5, RZ ;  /* 0x000000050e027810 */ /* 0x002fc60007ffe0ff */
[----:B------:R0:W-:Y:S01]  /*05a0*/  STL [R1+0xc70], R4 ;  /* 0x000c700401007387 */ /* 0x0001e20000100800 */
[----:B--2---:R-:W-:-:S03]  /*05b0*/  IADD3 R3, R14, 0x6, RZ ;  /* 0x000000060e037810 */ /* 0x004fc60007ffe0ff */
[----:B------:R1:W-:Y:S04]  /*05c0*/  STL [R1+0xc74], R2 ;  /* 0x000c740201007387 */ /* 0x0003e80000100800 */
[----:B------:R2:W-:Y:S01]  /*05d0*/  STL [R1+0xc78], R3 ;  /* 0x000c780301007387 */ /* 0x0005e20000100800 */
[C---:B0-----:R-:W-:Y:S02]  /*05e0*/  IADD3 R4, R14.reuse, 0x7, RZ ;  /* 0x000000070e047810 */ /* 0x041fe40007ffe0ff */
        /* <DEDUP_REMOVED lines=215> */
[----:B0-----:R-:W-:-:S03]  /*1360*/  IADD3 R4, R14, 0x75, RZ ;  /* 0x000000750e047810 */ /* 0x001fc60007ffe0ff */
[----:B------:R-:W-:Y:S01]  /*1370*/  STL [R1+0xe2c], R3 ;  /* 0x000e2c0301007387 */ /* 0x000fe20000100800 */
[C---:B-1----:R-:W-:Y:S02]  /*1380*/  IADD3 R2, R14.reuse, 0x74, RZ ;  /* 0x000000740e027810 */ /* 0x042fe40007ffe0ff */
[----:B--2---:R-:W-:-:S03]  /*1390*/  IADD3 R5, R14, 0x78, RZ ;  /* 0x000000780e057810 */ /* 0x004fc60007ffe0ff */
[----:B------:R0:W-:Y:S04]  /*13a0*/  STL [R1+0xe38], R2 ;  /* 0x000e380201007387 */ /* 0x0001e80000100800 */
[----:B------:R1:W-:Y:S01]  /*13b0*/  STL [R1+0xe40], R4 ;  /* 0x000e400401007387 */ /* 0x0003e20000100800 */
[C---:B0-----:R-:W-:Y:S02]  /*13c0*/  IADD3 R2, R14.reuse, 0x76, RZ ;  /* 0x000000760e027810 */ /* 0x041fe40007ffe0ff */
[----:B-1----:R-:W-:-:S03]  /*13d0*/  IADD3 R4, R14, 0x79, RZ ;  /* 0x000000790e047810 */ /* 0x002fc60007ffe0ff */
[----:B------:R0:W-:Y:S04]  /*13e0*/  STL [R1+0xe44], R2 ;  /* 0x000e440201007387 */ /* 0x0001e80000100800 */
[----:B------:R1:W-:Y:S04]  /*13f0*/  STL [R1+0xe50], R5 ;  /* 0x000e500501007387 */ /* 0x0003e80000100800 */
[----:B------:R-:W-:Y:S01]  /*1400*/  STL [R1+0xe4c], R28 ;  /* 0x000e4c1c01007387 */ /* 0x000fe20000100800 */
[----:B0-----:R-:W-:-:S03]  /*1410*/  IADD3 R2, R14, 0x7a, RZ ;  /* 0x0000007a0e027810 */ /* 0x001fc60007ffe0ff */
[----:B------:R0:W-:Y:S01]  /*1420*/  STL [R1+0xe58], R4 ;  /* 0x000e580401007387 */ /* 0x0001e20000100800 */
[----:B-1----:R-:W-:-:S05]  /*1430*/  IADD3 R5, R14, 0x7b, RZ ;  /* 0x0000007b0e057810 */ /* 0x002fca0007ffe0ff */
[----:B------:R1:W-:Y:S01]  /*1440*/  STL [R1+0xe54], R5 ;  /* 0x000e540501007387 */ /* 0x0003e20000100800 */
[----:B0-----:R-:W-:-:S03]  /*1450*/  IADD3 R4, R14, 0x7d, RZ ;  /* 0x0000007d0e047810 */ /* 0x001fc60007ffe0ff */
[----:B------:R-:W-:Y:S04]  /*1460*/  STL [R1+0xe5c], R2 ;  /* 0x000e5c0201007387 */ /* 0x000fe80000100800 */
[----:B------:R0:W-:Y:S01]  /*1470*/  STL [R1+0xe3c], R4 ;  /* 0x000e3c0401007387 */ /* 0x0001e20000100800 */
[----:B-1----:R-:W-:-:S03]  /*1480*/  IADD3 R5, R14, 0x7e, RZ ;  /* 0x0000007e0e057810 */ /* 0x002fc60007ffe0ff */
[----:B------:R1:W-:Y:S04]  /*1490*/  STL [R1+0xe48], R29 ;  /* 0x000e481d01007387 */ /* 0x0003e80000100800 */
[----:B------:R1:W-:Y:S01]  /*14a0*/  STL [R1+0xdf0], R5 ;  /* 0x000df00501007387 */ /* 0x0003e20000100800 */
[----:B0-----:R-:W-:-:S05]  /*14b0*/  IADD3 R4, R14, 0x7f, RZ ;  /* 0x0000007f0e047810 */ /* 0x001fca0007ffe0ff */
[----:B------:R1:W-:Y:S04]  /*14c0*/  STL [R1+0xde4], R4 ;  /* 0x000de40401007387 */ /* 0x0003e80000100800 */
[----:B------:R1:W-:Y:S01]  /*14d0*/  STL [R1+0xc60], R0 ;  /* 0x000c600001007387 */ /* 0x0003e20000100800 */
[----:B------:R-:W-:Y:S05]  /*14e0*/  @P0 BRA `(.L_x_0) ;  /* 0x0000038000000947 */ /* 0x000fea0003800000 */
[----:B------:R0:W-:Y:S01]  /*14f0*/  STL [R1], RZ ;  /* 0x000000ff01007387 */ /* 0x0001e20000100800 */
[----:B-1----:R-:W-:Y:S01]  /*1500*/  IMAD.SHL.U32 R0, R12, 0x40, RZ ;  /* 0x000000400c007824 */ /* 0x002fe200078e00ff */
[----:B------:R-:W-:Y:S01]  /*1510*/  CS2R R24, SRZ ;  /* 0x0000000000187805 */ /* 0x000fe2000001ff00 */
[----:B------:R-:W-:Y:S01]  /*1520*/  CS2R R26, SRZ ;  /* 0x00000000001a7805 */ /* 0x000fe2000001ff00 */
[----:B------:R0:W-:Y:S01]  /*1530*/  STL [R1+0x4], RZ ;  /* 0x000004ff01007387 */ /* 0x0001e20000100800 */
[----:B------:R-:W-:Y:S01]  /*1540*/  CS2R R20, SRZ ;  /* 0x0000000000147805 */ /* 0x000fe2000001ff00 */
[----:B------:R-:W-:Y:S01]  /*1550*/  LOP3.LUT R0, R0, 0x800, RZ, 0xc0, !PT ;  /* 0x0000080000007812 */ /* 0x000fe200078ec0ff */
[----:B------:R-:W-:Y:S01]  /*1560*/  CS2R R22, SRZ ;  /* 0x0000000000167805 */ /* 0x000fe2000001ff00 */
[----:B------:R0:W-:Y:S01]  /*1570*/  STL [R1+0x8], RZ ;  /* 0x000008ff01007387 */ /* 0x0001e20000100800 */
[----:B------:R-:W-:Y:S01]  /*1580*/  CS2R R16, SRZ ;  /* 0x0000000000107805 */ /* 0x000fe2000001ff00 */
[----:B------:R-:W-:Y:S01]  /*1590*/  CS2R R18, SRZ ;  /* 0x0000000000127805 */ /* 0x000fe2000001ff00 */
[----:B------:R-:W-:Y:S01]  /*15a0*/  CS2R R12, SRZ ;  /* 0x00000000000c7805 */ /* 0x000fe2000001ff00 */
[----:B------:R0:W-:Y:S01]  /*15b0*/  STL [R1+0xc], RZ ;  /* 0x00000cff01007387 */ /* 0x0001e20000100800 */
[----:B------:R-:W-:Y:S01]  /*15c0*/  CS2R R14, SRZ ;  /* 0x00000000000e7805 */ /* 0x000fe2000001ff00 */
[----:B------:R-:W-:Y:S01]  /*15d0*/  CS2R R8, SRZ ;  /* 0x0000000000087805 */ /* 0x000fe2000001ff00 */
[----:B------:R-:W-:Y:S01]  /*15e0*/  CS2R R10, SRZ ;  /* 0x00000000000a7805 */ /* 0x000fe2000001ff00 */
[----:B------:R0:W-:Y:S01]  /*15f0*/  STL [R1+0x10], RZ ;  /* 0x000010ff01007387 */ /* 0x0001e20000100800 */
[----:B------:R-:W-:Y:S01]  /*1600*/  CS2R R4, SRZ ;  /* 0x0000000000047805 */ /* 0x000fe2000001ff00 */
[----:B------:R-:W-:-:S02]  /*1610*/  CS2R R6, SRZ ;  /* 0x0000000000067805 */ /* 0x000fc4000001ff00 */
[----:B------:R0:W-:Y:S04]  /*1620*/  STL [R1+0x14], RZ ;  /* 0x000014ff01007387 */ /* 0x0001e80000100800 */
        /* <DEDUP_REMOVED lines=34> */
[----:B------:R0:W-:Y:S01]  /*1850*/  STL [R1+0xc5c], R0 ;  /* 0x000c5c0001007387 */ /* 0x0001e20000100800 */
[----:B------:R-:W-:Y:S05]  /*1860*/  BRA `(.L_x_1) ;  /* 0x000339c000007947 */ /* 0x000fea0003800000 */
.L_x_0:
[----:B------:R-:W2:Y:S04]  /*1870*/  LDL R25, [R1+0x438] ;  /* 0x0004380001197983 */ /* 0x000ea80000100800 */
[----:B------:R-:W3:Y:S04]  /*1880*/  LDL R20, [R1+0xdf0] ;  /* 0x000df00001147983 */ /* 0x000ee80000100800 */
[----:B------:R-:W4:Y:S04]  /*1890*/  LDL R17, [R1+0xe58] ;  /* 0x000e580001117983 */ /* 0x000f280000100800 */
        /* <DEDUP_REMOVED lines=9> */
[----:B------:R-:W4:Y:S01]  /*1930*/  LDL R27, [R1+0xe54] ;  /* 0x000e5400011b7983 */ /* 0x000f220000100800 */
[----:B------:R-:W-:Y:S01]  /*1940*/  IMAD.MOV.U32 R21, RZ, RZ, R29 ;  /* 0x000000ffff157224 */ /* 0x000fe200078e001d */
[----:B-1----:R-:W-:Y:S01]  /*1950*/  IABS R29, c[0x0][0x17c] ;  /* 0x00005f00001d7a13 */ /* 0x002fe20000000000 */
[----:B------:R-:W-:Y:S01]  /*1960*/  IMAD.MOV.U32 R22, RZ, RZ, R2 ;  /* 0x000000ffff167224 */ /* 0x000fe200078e0002 */
[----:B------:R-:W-:Y:S01]  /*1970*/  IABS R0, c[0x0][0x178] ;  /* 0x00005e0000007a13 */ /* 0x000fe20000000000 */
[----:B------:R-:W4:Y:S01]  /*1980*/  LDL R16, [R1+0xe44] ;  /* 0x000e440001107983 */ /* 0x000f220000100800 */
[----:B------:R-:W0:Y:S03]  /*1990*/  I2F.RP R2, R29 ;  /* 0x0000001d00027306 */ /* 0x000e260000209400 */
[----:B------:R-:W-:Y:S01]  /*19a0*/  IMAD.MOV.U32 R8, RZ, RZ, R0 ;  /* 0x000000ffff087224 */ /* 0x000fe200078e0000 */
[----:B------:R-:W4:Y:S04]  /*19b0*/  LDL R15, [R1+0xe28] ;  /* 0x000e2800010f7983 */ /* 0x000f280000100800 */
[----:B------:R-:W1:Y:S01]  /*19c0*/  I2F.RP R0, R8 ;  /* 0x0000000800007306 */ /* 0x000e620000209400 */
[----:B------:R-:W4:Y:S07]  /*19d0*/  LDL R14, [R1+0xe24] ;  /* 0x000e2400010e7983 */ /* 0x000f2e0000100800 */
[----:B0-----:R-:W0:Y:S08]  /*19e0*/  MUFU.RCP R2, R2 ;  /* 0x0000000200027308 */ /* 0x001e300000001000 */
[----:B-1----:R-:W1:Y:S01]  /*19f0*/  MUFU.RCP R0, R0 ;  /* 0x0000000000007308 */ /* 0x002e620000001000 */
[----:B0-----:R-:W-:-:S07]  /*1a00*/  IADD3 R2, R2, 0xffffffe, RZ ;  /* 0x0ffffffe02027810 */ /* 0x001fce0007ffe0ff */
[----:B------:R-:W0:Y:S01]  /*1a10*/  F2I.FTZ.U32.TRUNC.NTZ R5, R2 ;  /* 0x0000000200057305 */ /* 0x000e22000021f000 */
[----:B------:R-:W-:Y:S01]  /*1a20*/  IMAD.MOV.U32 R19, RZ, RZ, R3 ;  /* 0x000000ffff137224 */ /* 0x000fe200078e0003 */
[----:B-1----:R-:W-:-:S06]  /*1a30*/  IADD3 R0, R0, 0xffffffe, RZ ;  /* 0x0ffffffe00007810 */ /* 0x002fcc0007ffe0ff */
[----:B------:R-:W1:Y:S01]  /*1a40*/  F2I.FTZ.U32.TRUNC.NTZ R3, R0 ;  /* 0x0000000000037305 */ /* 0x000e62000021f000 */
[----:B------:R-:W-:Y:S02]  /*1a50*/  IMAD.MOV.U32 R23, RZ, RZ, R28 ;  /* 0x000000ffff177224 */ /* 0x000fe400078e001c */
[----:B------:R-:W-:Y:S02]  /*1a60*/  IMAD.MOV.U32 R4, RZ, RZ, RZ ;  /* 0x000000ffff047224 */ /* 0x000fe400078e00ff */
[----:B0-----:R-:W-:-:S04]  /*1a70*/  IMAD.MOV R28, RZ, RZ, -R5 ;  /* 0x000000ffff1c7224 */ /* 0x001fc800078e0a05 */
[----:B------:R-:W-:Y:S02]  /*1a80*/  IMAD R28, R28, R29, RZ ;  /* 0x0000001d1c1c7224 */ /* 0x000fe400078e02ff */
[----:B-1----:R-:W-:Y:S02]  /*1a90*/  IMAD.MOV R0, RZ, RZ, -R3 ;  /* 0x000000ffff007224 */ /* 0x002fe400078e0a03 */
[----:B------:R-:W-:-:S04]  /*1aa0*/  IMAD.HI.U32 R28, R5, R28, R4 ;  /* 0x0000001c051c7227 */ /* 0x000fc800078e0004 */
[----:B------:R-:W-:Y:S01]  /*1ab0*/  IMAD R0, R0, R8, RZ ;  /* 0x0000000800007224 */ /* 0x000fe200078e02ff */
[----:B--2---:R-:W-:Y:S01]  /*1ac0*/  IABS R2, R25 ;  /* 0x0000001900027213 */ /* 0x004fe20000000000 */
[----:B---3--:R-:W-:Y:S02]  /*1ad0*/  IMAD.MOV.U32 R25, RZ, RZ, R20 ;  /* 0x000000ffff197224 */ /* 0x008fe400078e0014 */
[----:B------:R-:W-:Y:S02]  /*1ae0*/  IMAD.MOV.U32 R20, RZ, RZ, R21 ;  /* 0x000000ffff147224 */ /* 0x000fe400078e0015 */
[----:B------:R-:W-:Y:S02]  /*1af0*/  IMAD.MOV.U32 R21, RZ, RZ, R22 ;  /* 0x000000ffff157224 */ /* 0x000fe400078e0016 */
[----:B----4-:R-:W-:Y:S02]  /*1b00*/  IMAD.MOV.U32 R22, RZ, RZ, R17 ;  /* 0x000000ffff167224 */ /* 0x010fe400078e0011 */
[----:B------:R-:W-:-:S02]  /*1b10*/  IMAD.MOV.U32 R17, RZ, RZ, R18 ;  /* 0x000000ffff117224 */ /* 0x000fc400078e0012 */
[----:B------:R-:W-:Y:S02]  /*1b20*/  IMAD.MOV.U32 R18, RZ, RZ, R12 ;  /* 0x000000ffff127224 */ /* 0x000fe400078e000c */
[----:B------:R-:W-:Y:S02]  /*1b30*/  IMAD.MOV.U32 R12, RZ, RZ, R11 ;  /* 0x000000ffff0c7224 */ /* 0x000fe400078e000b */
[----:B------:R-:W-:Y:S02]  /*1b40*/  IMAD.MOV.U32 R11, RZ, RZ, R7 ;  /* 0x000000ffff0b7224 */ /* 0x000fe400078e0007 */
[----:B------:R-:W0:Y:S01]  /*1b50*/  S2R R7, SR_TID.X ;  /* 0x0000000000077919 */ /* 0x000e220000002100 */
[----:B------:R-:W-:Y:S01]  /*1b60*/  IMAD.MOV.U32 R4, RZ, RZ, R2 ;  /* 0x000000ffff047224 */ /* 0x000fe200078e0002 */
[----:B------:R-:W-:Y:S01]  /*1b70*/  IABS R6, R6 ;  /* 0x0000000600067213 */ /* 0x000fe20000000000 */
[----:B------:R-:W-:Y:S02]  /*1b80*/  IMAD.MOV.U32 R2, RZ, RZ, RZ ;  /* 0x000000ffff027224 */ /* 0x000fe400078e00ff */
[----:B------:R-:W-:-:S04]  /*1b90*/  IMAD.HI.U32 R5, R28, R4, RZ ;  /* 0x000000041c057227 */ /* 0x000fc800078e00ff */
[----:B------:R-:W-:-:S04]  /*1ba0*/  IMAD.HI.U32 R2, R3, R0, R2 ;  /* 0x0000000003027227 */ /* 0x000fc800078e0002 */
[----:B------:R-:W-:Y:S02]  /*1bb0*/  IMAD.MOV.U32 R0, RZ, RZ, R6 ;  /* 0x000000ffff007224 */ /* 0x000fe400078e0006 */
[----:B------:R-:W-:Y:S02]  /*1bc0*/  IMAD.MOV R3, RZ, RZ, -R5 ;  /* 0x000000ffff037224 */ /* 0x000fe400078e0a05 */
[----:B------:R-:W-:-:S04]  /*1bd0*/  IMAD.HI.U32 R5, R2, R0, RZ ;  /* 0x0000000002057227 */ /* 0x000fc800078e00ff */
[----:B0-----:R-:W-:Y:S01]  /*1be0*/  IMAD.SHL.U32 R24, R7, 0x2, RZ ;  /* 0x0000000207187824 */ /* 0x001fe200078e00ff */
[----:B------:R-:W-:-:S04]  /*1bf0*/  SHF.R.U32.HI R7, RZ, 0x1, R7 ;  /* 0x00000001ff077819 */ /* 0x000fc80000011607 */
[----:B------:R-:W-:Y:S01]  /*1c00*/  LOP3.LUT R6, R24, 0x10, RZ, 0xc0, !PT ;  /* 0x0000001018067812 */ /* 0x000fe200078ec0ff */
[----:B------:R-:W-:Y:S01]  /*1c10*/  IMAD R3, R29, R3, R4 ;  /* 0x000000031d037224 */ /* 0x000fe200078e0204 */
[----:B------:R-:W-:Y:S01]  /*1c20*/  IABS R9, R9 ;  /* 0x0000000900097213 */ /* 0x000fe20000000000 */
[----:B------:R-:W-:Y:S01]  /*1c30*/  IMAD.MOV R5, RZ, RZ, -R5 ;  /* 0x000000ffff057224 */ /* 0x000fe200078e0a05 */
[----:B------:R-:W-:Y:S02]  /*1c40*/  LOP3.LUT R6, R6, 0x20, R7, 0xf8, !PT ;  /* 0x0000002006067812 */ /* 0x000fe400078ef807 */
[----:B------:R-:W-:Y:S01]  /*1c50*/  IABS R2, R20 ;  /* 0x0000001400027213 */ /* 0x000fe20000000000 */
[----:B------:R-:W-:Y:S01]  /*1c60*/  IMAD.MOV.U32 R20, RZ, RZ, R21 ;  /* 0x000000ffff147224 */ /* 0x000fe200078e0015 */
[----:B------:R-:W-:Y:S01]  /*1c70*/  IABS R7, R25 ;  /* 0x0000001900077213 */ /* 0x000fe20000000000 */
[----:B------:R-:W-:Y:S01]  /*1c80*/  IMAD.MOV.U32 R21, RZ, RZ, R22 ;  /* 0x000000ffff157224 */ /* 0x000fe200078e0016 */
[----:B------:R-:W-:Y:S01]  /*1c90*/  IABS R4, R26 ;  /* 0x0000001a00047213 */ /* 0x000fe20000000000 */
[----:B------:R-:W-:-:S02]  /*1ca0*/  IMAD.MOV.U32 R22, RZ, RZ, R13 ;  /* 0x000000ffff167224 */ /* 0x000fc400078e000d */
[----:B------:R-:W-:Y:S01]  /*1cb0*/  IMAD.MOV.U32 R13, RZ, RZ, R10 ;  /* 0x000000ffff0d7224 */ /* 0x000fe200078e000a */
[----:B------:R0:W-:Y:S01]  /*1cc0*/  STL [R1+0x178], R6 ;  /* 0x0001780601007387 */ /* 0x0001e20000100800 */
[----:B------:R-:W-:Y:S02]  /*1cd0*/  IMAD R0, R8, R5, R0 ;  /* 0x0000000508007224 */ /* 0x000fe400078e0200 */
[----:B------:R-:W-:-:S04]  /*1ce0*/  IMAD.HI.U32 R10, R28, R9, RZ ;  /* 0x000000091c0a7227 */ /* 0x000fc800078e00ff */
[----:B------:R-:W-:-:S04]  /*1cf0*/  IMAD.HI.U32 R8, R28, R7, RZ ;  /* 0x000000071c087227 */ /* 0x000fc800078e00ff */
[----:B0-----:R-:W-:-:S04]  /*1d00*/  IMAD.HI.U32 R6, R28, R4, RZ ;  /* 0x000000041c067227 */ /* 0x001fc800078e00ff */
[----:B------:R-:W-:Y:S01]  /*1d10*/  IMAD.HI.U32 R5, R28, R2, RZ ;  /* 0x000000021c057227 */ /* 0x000fe200078e00ff */
[----:B------:R0:W-:Y:S03]  /*1d20*/  STL [R1+0x250], R0 ;  /* 0x0002500001007387 */ /* 0x0001e60000100800 */
[----:B------:R-:W-:Y:S02]  /*1d30*/  IMAD.MOV R10, RZ, RZ, -R10 ;  /* 0x000000ffff0a7224 */ /* 0x000fe400078e0a0a */
[----:B------:R-:W-:Y:S02]  /*1d40*/  IMAD.MOV R8, RZ, RZ, -R8 ;  /* 0x000000ffff087224 */ /* 0x000fe400078e0a08 */
[----:B------:R-:W-:Y:S02]  /*1d50*/  IMAD.MOV R6, RZ, RZ, -R6 ;  /* 0x000000ffff067224 */ /* 0x000fe400078e0a06 */
[----:B------:R-:W-:Y:S01]  /*1d60*/  IMAD.MOV R5, RZ, RZ, -R5 ;  /* 0x000000ffff057224 */ /* 0x000fe200078e0a05 */
[----:B0-----:R-:W-:Y:S01]  /*1d70*/  IABS R0, R27 ;  /* 0x0000001b00007213 */ /* 0x001fe20000000000 */
[----:B------:R-:W-:-:S02]  /*1d80*/  IMAD R9, R29, R10, R9 ;  /* 0x0000000a1d097224 */ /* 0x000fc400078e0209 */
[C---:B------:R-:W-:Y:S02]  /*1d90*/  IMAD R7, R29.reuse, R8, R7 ;  /* 0x000000081d077224 */ /* 0x040fe400078e0207 */
[C---:B------:R-:W-:Y:S02]  /*1da0*/  IMAD R6, R29.reuse, R6, R4 ;  /* 0x000000061d067224 */ /* 0x040fe400078e0204 */
[----:B------:R-:W-:Y:S01]  /*1db0*/  IMAD R2, R29, R5, R2 ;  /* 0x000000051d027224 */ /* 0x000fe200078e0202 */
[----:B------:R0:W-:Y:S01]  /*1dc0*/  STL [R1+0x78], R9 ;  /* 0x0000780901007387 */ /* 0x0001e20000100800 */
[----:B------:R-:W-:Y:S01]  /*1dd0*/  IMAD.HI.U32 R4, R28, R0, RZ ;  /* 0x000000001c047227 */ /* 0x000fe200078e00ff */
[----:B------:R-:W-:Y:S02]  /*1de0*/  IABS R5, R22 ;  /* 0x0000001600057213 */ /* 0x000fe40000000000 */
[----:B------:R1:W-:Y:S01]  /*1df0*/  STL [R1+0x74], R7 ;  /* 0x0000740701007387 */ /* 0x0003e20000100800 */
[----:B------:R-:W-:-:S03]  /*1e00*/  IMAD.MOV R4, RZ, RZ, -R4 ;  /* 0x000000ffff047224 */ /* 0x000fc600078e0a04 */
[----:B------:R-:W-:Y:S01]  /*1e10*/  STL [R1+0x70], R6 ;  /* 0x0000700601007387 */ /* 0x000fe20000100800 */
[----:B0-----:R-:W-:-:S03]  /*1e20*/  IABS R9, R20 ;  /* 0x0000001400097213 */ /* 0x001fc60000000000 */
[----:B------:R0:W-:Y:S01]  /*1e30*/  STL [R1+0x6c], R2 ;  /* 0x00006c0201007387 */ /* 0x0001e20000100800 */
[----:B-1----:R-:W-:Y:S01]  /*1e40*/  IABS R7, R21 ;  /* 0x0000001500077213 */ /* 0x002fe20000000000 */
[----:B------:R-:W-:-:S04]  /*1e50*/  IMAD.HI.U32 R10, R28, R9, RZ ;  /* 0x000000091c0a7227 */ /* 0x000fc800078e00ff */
[----:B------:R-:W-:Y:S01]  /*1e60*/  IMAD.HI.U32 R8, R28, R7, RZ ;  /* 0x000000071c087227 */ /* 0x000fe200078e00ff */
[----:B0-----:R-:W-:-:S03]  /*1e70*/  IABS R2, R23 ;  /* 0x0000001700027213 */ /* 0x001fc60000000000 */
[----:B------:R-:W-:Y:S02]  /*1e80*/  IMAD R0, R29, R4, R0 ;  /* 0x000000041d007224 */ /* 0x000fe400078e0200 */
[----:B------:R-:W-:-:S04]  /*1e90*/  IMAD.HI.U32 R6, R28, R5, RZ ;  /* 0x000000051c067227 */ /* 0x000fc800078e00ff */
[----:B------:R-:W-:-:S04]  /*1ea0*/  IMAD.HI.U32 R4, R28, R2, RZ ;  /* 0x000000021c047227 */ /* 0x000fc800078e00ff */
[----:B------:R-:W-:Y:S02]  /*1eb0*/  IMAD.MOV R10, RZ, RZ, -R10 ;  /* 0x000000ffff0a7224 */ /* 0x000fe400078e0a0a */
[----:B------:R-:W-:Y:S02]  /*1ec0*/  IMAD.MOV R8, RZ, RZ, -R8 ;  /* 0x000000ffff087224 */ /* 0x000fe400078e0a08 */
[----:B------:R-:W-:Y:S02]  /*1ed0*/  IMAD.MOV R6, RZ, RZ, -R6 ;  /* 0x000000ffff067224 */ /* 0x000fe400078e0a06 */
[----:B------:R-:W-:Y:S02]  /*1ee0*/  IMAD.MOV R4, RZ, RZ, -R4 ;  /* 0x000000ffff047224 */ /* 0x000fe400078e0a04 */
[C---:B------:R-:W-:Y:S02]  /*1ef0*/  IMAD R9, R29.reuse, R10, R9 ;  /* 0x0000000a1d097224 */ /* 0x040fe400078e0209 */
[----:B------:R-:W-:-:S02]  /*1f00*/  IMAD R7, R29, R8, R7 ;  /* 0x000000081d077224 */ /* 0x000fc400078e0207 */
[C---:B------:R-:W-:Y:S01]  /*1f10*/  IMAD R6, R29.reuse, R6, R5 ;  /* 0x000000061d067224 */ /* 0x040fe200078e0205 */
[----:B------:R0:W-:Y:S01]  /*1f20*/  STL [R1+0x68], R0 ;  /* 0x0000680001007387 */ /* 0x0001e20000100800 */
[----:B------:R-:W-:-:S03]  /*1f30*/  IMAD R2, R29, R4, R2 ;  /* 0x000000041d027224 */ /* 0x000fc600078e0202 */
[----:B------:R1:W-:Y:S01]  /*1f40*/  STL [R1+0x64], R9 ;  /* 0x0000640901007387 */ /* 0x0003e20000100800 */
[----:B------:R-:W-:-:S03]  /*1f50*/  IABS R4, R11 ;  /* 0x0000000b00047213 */ /* 0x000fc60000000000 */
[----:B------:R2:W-:Y:S04]  /*1f60*/  STL [R1+0x60], R7 ;  /* 0x0000600701007387 */ /* 0x0005e80000100800 */
[----:B------:R3:W-:Y:S04]  /*1f70*/  STL [R1+0x5c], R6 ;  /* 0x00005c0601007387 */ /* 0x0007e80000100800 */
[----:B------:R3:W-:Y:S04]  /*1f80*/  STL [R1+0x58], R2 ;  /* 0x0000580201007387 */ /* 0x0007e80000100800 */
[----:B------:R-:W4:Y:S01]  /*1f90*/  LDL R11, [R1+0xe20] ;  /* 0x000e2000010b7983 */ /* 0x000f220000100800 */
[----:B0-----:R-:W-:-:S02]  /*1fa0*/  IABS R0, R16 ;  /* 0x0000001000007213 */ /* 0x001fc40000000000 */
[----:B-1----:R-:W-:Y:S02]  /*1fb0*/  IABS R9, R17 ;  /* 0x0000001100097213 */ /* 0x002fe40000000000 */
[----:B--2---:R-:W-:Y:S01]  /*1fc0*/  IABS R7, R18 ;  /* 0x0000001200077213 */ /* 0x004fe20000000000 */
[----:B------:R-:W-:-:S04]  /*1fd0*/  IMAD.HI.U32 R5, R28, R0, RZ ;  /* 0x000000001c057227 */ /* 0x000fc800078e00ff */
[----:B------:R-:W-:-:S04]  /*1fe0*/  IMAD.HI.U32 R10, R28, R9, RZ ;  /* 0x000000091c0a7227 */ /* 0x000fc800078e00ff */
[----:B------:R-:W-:-:S04]  /*1ff0*/  IMAD.HI.U32 R8, R28, R7, RZ ;  /* 0x000000071c087227 */ /* 0x000fc800078e00ff */
[----:B---3--:R-:W-:-:S04]  /*2000*/  IMAD.HI.U32 R6, R28, R4, RZ ;  /* 0x000000041c067227 */ /* 0x008fc800078e00ff */
[----:B------:R-:W-:Y:S02]  /*2010*/  IMAD.MOV R5, RZ, RZ, -R5 ;  /* 0x000000ffff057224 */ /* 0x000fe400078e0a05 */
[----:B------:R-:W-:Y:S02]  /*2020*/  IMAD.MOV R10, RZ, RZ, -R10 ;  /* 0x000000ffff0a7224 */ /* 0x000fe400078e0a0a */
[----:B------:R-:W-:Y:S02]  /*2030*/  IMAD.MOV R8, RZ, RZ, -R8 ;  /* 0x000000ffff087224 */ /* 0x000fe400078e0a08 */
[----:B------:R-:W-:Y:S02]  /*2040*/  IMAD.MOV R6, RZ, RZ, -R6 ;  /* 0x000000ffff067224 */ /* 0x000fe400078e0a06 */
[C---:B------:R-:W-:Y:S02]  /*2050*/  IMAD R0, R29.reuse, R5, R0 ;  /* 0x000000051d007224 */ /* 0x040fe400078e0200 */
[C---:B------:R-:W-:Y:S01]  /*2060*/  IMAD R9, R29.reuse, R10, R9 ;  /* 0x0000000a1d097224 */ /* 0x040fe200078e0209 */
[----:B------:R-:W-:Y:S01]  /*2070*/  IABS R2, R19 ;  /* 0x0000001300027213 */ /* 0x000fe20000000000 */
[C---:B------:R-:W-:Y:S01]  /*2080*/  IMAD R7, R29.reuse, R8, R7 ;  /* 0x000000081d077224 */ /* 0x040fe200078e0207 */
[----:B------:R-:W2:Y:S01]  /*2090*/  LDL R19, [R1+0xe14] ;  /* 0x000e140001137983 */ /* 0x000ea20000100800 */
[----:B------:R-:W-:-:S03]  /*20a0*/  IMAD R6, R29, R6, R4 ;  /* 0x000000061d067224 */ /* 0x000fc600078e0204 */
[----:B------:R0:W-:Y:S01]  /*20b0*/  STL [R1+0x54], R0 ;  /* 0x0000540001007387 */ /* 0x0001e20000100800 */
[----:B------:R-:W-:-:S03]  /*20c0*/  IMAD.HI.U32 R5, R28, R2, RZ ;  /* 0x000000021c057227 */ /* 0x000fc600078e00ff */
[----:B------:R1:W-:Y:S04]  /*20d0*/  STL [R1+0x50], R9 ;  /* 0x0000500901007387 */ /* 0x0003e80000100800 */
[----:B------:R3:W-:Y:S01]  /*20e0*/  STL [R1+0x4c], R7 ;  /* 0x00004c0701007387 */ /* 0x0007e20000100800 */
[----:B0-----:R-:W-:-:S03]  /*20f0*/  IABS R0, R13 ;  /* 0x0000000d00007213 */ /* 0x001fc60000000000 */
[----:B------:R-:W-:Y:S01]  /*2100*/  STL [R1+0x48], R6 ;  /* 0x0000480601007387 */ /* 0x000fe20000100800 */
[----:B------:R-:W-:-:S03]  /*2110*/  IMAD.MOV R5, RZ, RZ, -R5 ;  /* 0x000000ffff057224 */ /* 0x000fc600078e0a05 */
[----:B------:R-:W2:Y:S01]  /*2120*/  LDL R13, [R1+0xe18] ;  /* 0x000e1800010d7983 */ /* 0x000ea20000100800 */
[----:B------:R-:W-:Y:S01]  /*2130*/  IMAD R2, R29, R5, R2 ;  /* 0x000000051d027224 */ /* 0x000fe200078e0202 */
[----:B-1----:R-:W-:-:S04]  /*2140*/  IABS R9, R14 ;  /* 0x0000000e00097213 */ /* 0x002fc80000000000 */
[----:B------:R4:W-:Y:S04]  /*2150*/  STL [R1+0x44], R2 ;  /* 0x0000440201007387 */ /* 0x0009e80000100800 */
[----:B------:R-:W2:Y:S01]  /*2160*/  LDL R14, [R1+0xe0c] ;  /* 0x000e0c00010e7983 */ /* 0x000ea20000100800 */
[----:B---3--:R-:W-:-:S03]  /*2170*/  IABS R7, R15 ;  /* 0x0000000f00077213 */ /* 0x008fc60000000000 */
[----:B------:R-:W3:Y:S01]  /*2180*/  LDL R15, [R1+0xe10] ;  /* 0x000e1000010f7983 */ /* 0x000ee20000100800 */
[----:B------:R-:W-:-:S03]  /*2190*/  IABS R5, R12 ;  /* 0x0000000c00057213 */ /* 0x000fc60000000000 */
[----:B------:R-:W3:Y:S01]  /*21a0*/  LDL R12, [R1+0xe04] ;  /* 0x000e0400010c7983 */ /* 0x000ee20000100800 */
[----:B----4-:R-:W-:-:S03]  /*21b0*/  IABS R2, R11 ;  /* 0x0000000b00027213 */ /* 0x010fc60000000000 */
[----:B------:R-:W4:Y:S01]  /*21c0*/  LDL R11, [R1+0xe08] ;  /* 0x000e0800010b7983 */ /* 0x000f220000100800 */
[----:B------:R-:W-:-:S04]  /*21d0*/  IMAD.HI.U32 R4, R28, R0, RZ ;  /* 0x000000001c047227 */ /* 0x000fc800078e00ff */
[----:B------:R-:W-:-:S04]  /*21e0*/  IMAD.HI.U32 R10, R28, R9, RZ ;  /* 0x000000091c0a7227 */ /* 0x000fc800078e00ff */
[----:B------:R-:W-:-:S04]  /*21f0*/  IMAD.HI.U32 R8, R28, R7, RZ ;  /* 0x000000071c087227 */ /* 0x000fc800078e00ff */
[----:B------:R-:W-:Y:S02]  /*2200*/  IMAD.MOV R4, RZ, RZ, -R4 ;  /* 0x000000ffff047224 */ /* 0x000fe400078e0a04 */
[----:B------:R-:W-:-:S04]  /*2210*/  IMAD.HI.U32 R6, R28, R5, RZ ;  /* 0x000000051c067227 */ /* 0x000fc800078e00ff */
[----:B------:R-:W-:Y:S02]  /*2220*/  IMAD.MOV R10, RZ, RZ, -R10 ;  /* 0x000000ffff0a7224 */ /* 0x000fe400078e0a0a */
[----:B------:R-:W-:Y:S02]  /*2230*/  IMAD.MOV R8, RZ, RZ, -R8 ;  /* 0x000000ffff087224 */ /* 0x000fe400078e0a08 */
[----:B------:R-:W-:Y:S02]  /*2240*/  IMAD R0, R29, R4, R0 ;  /* 0x000000041d007224 */ /* 0x000fe400078e0200 */
[----:B------:R-:W-:Y:S02]  /*2250*/  IMAD.MOV R6, RZ, RZ, -R6 ;  /* 0x000000ffff067224 */ /* 0x000fe400078e0a06 */
[----:B------:R-:W-:-:S04]  /*2260*/  IMAD.HI.U32 R4, R28, R2, RZ ;  /* 0x000000021c047227 */ /* 0x000fc800078e00ff */
[C---:B------:R-:W-:Y:S02]  /*2270*/  IMAD R9, R29.reuse, R10, R9 ;  /* 0x0000000a1d097224 */ /* 0x040fe400078e0209 */
[C---:B------:R-:W-:Y:S02]  /*2280*/  IMAD R7, R29.reuse, R8, R7 ;  /* 0x000000081d077224 */ /* 0x040fe400078e0207 */
[----:B------:R-:W-:Y:S01]  /*2290*/  IMAD R6, R29, R6, R5 ;  /* 0x000000061d067224 */ /* 0x000fe200078e0205 */
[----:B------:R2:W-:Y:S01]  /*22a0*/  STL [R1+0x40], R0 ;  /* 0x0000400001007387 */ /* 0x0005e20000100800 */
[----:B------:R-:W-:-:S03]  /*22b0*/  IMAD.MOV R4, RZ, RZ, -R4 ;  /* 0x000000ffff047224 */ /* 0x000fc600078e0a04 */
[----:B------:R0:W-:Y:S01]  /*22c0*/  STL [R1+0x3c], R9 ;  /* 0x00003c0901007387 */ /* 0x0001e20000100800 */
[----:B------:R-:W-:-:S03]  /*22d0*/  IMAD R2, R29, R4, R2 ;  /* 0x000000041d027224 */ /* 0x000fc600078e0202 */
[----:B------:R1:W-:Y:S01]  /*22e0*/  STL [R1+0x15c], R7 ;  /* 0x00015c0701007387 */ /* 0x0003e20000100800 */
[----:B--2---:R-:W-:-:S03]  /*22f0*/  IABS R0, R19 ;  /* 0x0000001300007213 */ /* 0x004fc60000000000 */
[----:B------:R2:W-:Y:S04]  /*2300*/  STL [R1+0x160], R6 ;  /* 0x0001600601007387 */ /* 0x0005e80000100800 */
[----:B------:R-:W4:Y:S01]  /*2310*/  LDL R19, [R1+0xdfc] ;  /* 0x000dfc0001137983 */ /* 0x000f220000100800 */
[----:B0-----:R-:W-:-:S03]  /*2320*/  IABS R9, R13 ;  /* 0x0000000d00097213 */ /* 0x001fc60000000000 */
[----:B------:R0:W-:Y:S04]  /*2330*/  STL [R1+0x164], R2 ;  /* 0x0001640201007387 */ /* 0x0001e80000100800 */
[----:B------:R-:W4:Y:S01]  /*2340*/  LDL R13, [R1+0xe00] ;  /* 0x000e0000010d7983 */ /* 0x000f220000100800 */
[----:B-1----:R-:W-:-:S03]  /*2350*/  IABS R7, R14 ;  /* 0x0000000e00077213 */ /* 0x002fc60000000000 */
[----:B------:R-:W4:Y:S01]  /*2360*/  LDL R14, [R1+0xdf4] ;  /* 0x000df400010e7983 */ /* 0x000f220000100800 */
[----:B---3--:R-:W-:Y:S01]  /*2370*/  IABS R4, R15 ;  /* 0x0000000f00047213 */ /* 0x008fe20000000000 */
[C---:B------:R-:W-:Y:S02]  /*2380*/  IMAD.HI.U32 R5, R28.reuse, R0, RZ ;  /* 0x000000001c057227 */ /* 0x040fe400078e00ff */
[----:B------:R-:W3:Y:S02]  /*2390*/  LDL R15, [R1+0xdf8] ;  /* 0x000df800010f7983 */ /* 0x000ee40000100800 */
[----:B------:R-:W-:-:S04]  /*23a0*/  IMAD.HI.U32 R10, R28, R9, RZ ;  /* 0x000000091c0a7227 */ /* 0x000fc800078e00ff */
[----:B------:R-:W-:-:S04]  /*23b0*/  IMAD.HI.U32 R8, R28, R7, RZ ;  /* 0x000000071c087227 */ /* 0x000fc800078e00ff */
[----:B--2---:R-:W-:-:S04]  /*23c0*/  IMAD.HI.U32 R6, R28, R4, RZ ;  /* 0x000000041c067227 */ /* 0x004fc800078e00ff */
[----:B------:R-:W-:Y:S02]  /*23d0*/  IMAD.MOV R5, RZ, RZ, -R5 ;  /* 0x000000ffff057224 */ /* 0x000fe400078e0a05 */
[----:B------:R-:W-:Y:S02]  /*23e0*/  IMAD.MOV R10, RZ, RZ, -R10 ;  /* 0x000000ffff0a7224 */ /* 0x000fe400078e0a0a */
[----:B------:R-:W-:Y:S02]  /*23f0*/  IMAD.MOV R8, RZ, RZ, -R8 ;  /* 0x000000ffff087224 */ /* 0x000fe400078e0a08 */
[----:B------:R-:W-:Y:S02]  /*2400*/  IMAD.MOV R6, RZ, RZ, -R6 ;  /* 0x000000ffff067224 */ /* 0x000fe400078e0a06 */
[C---:B------:R-:W-:Y:S02]  /*2410*/  IMAD R0, R29.reuse, R5, R0 ;  /* 0x000000051d007224 */ /* 0x040fe400078e0200 */
[C---:B------:R-:W-:Y:S01]  /*2420*/  IMAD R9, R29.reuse, R10, R9 ;  /* 0x0000000a1d097224 */ /* 0x040fe200078e0209 */
[----:B0-----:R-:W-:Y:S01]  /*2430*/  IABS R2, R12 ;  /* 0x0000000c00027213 */ /* 0x001fe20000000000 */
[C---:B------:R-:W-:Y:S01]  /*2440*/  IMAD R7, R29.reuse, R8, R7 ;  /* 0x000000081d077224 */ /* 0x040fe200078e0207 */
[----:B------:R-:W2:Y:S01]  /*2450*/  LDL R12, [R1+0xde8] ;  /* 0x000de800010c7983 */ /* 0x000ea20000100800 */
[----:B------:R-:W-:-:S03]  /*2460*/  IMAD R6, R29, R6, R4 ;  /* 0x000000061d067224 */ /* 0x000fc600078e0204 */
[----:B------:R4:W-:Y:S04]  /*2470*/  STL [R1+0x170], R0 ;  /* 0x0001700001007387 */ /* 0x0009e80000100800 */
[----:B------:R0:W-:Y:S04]  /*2480*/  STL [R1+0x144], R9 ;  /* 0x0001440901007387 */ /* 0x0001e80000100800 */
[----:B------:R1:W-:Y:S04]  /*2490*/  STL [R1+0x148], R7 ;  /* 0x0001480701007387 */ /* 0x0003e80000100800 */
[----:B------:R-:W-:Y:S01]  /*24a0*/  STL [R1+0x14c], R6 ;  /* 0x00014c0601007387 */ /* 0x000fe20000100800 */
[----:B----4-:R-:W-:-:S03]  /*24b0*/  IABS R0, R11 ;  /* 0x0000000b00007213 */ /* 0x010fc60000000000 */
[----:B------:R-:W4:Y:S01]  /*24c0*/  LDL R11, [R1+0xdec] ;  /* 0x000dec00010b7983 */ /* 0x000f220000100800 */
[----:B------:R-:W-:-:S04]  /*24d0*/  IMAD.HI.U32 R5, R28, R2, RZ ;  /* 0x000000021c057227 */ /* 0x000fc800078e00ff */
[----:B------:R-:W-:-:S04]  /*24e0*/  IMAD.MOV R5, RZ, RZ, -R5 ;  /* 0x000000ffff057224 */ /* 0x000fc800078e0a05 */
[----:B------:R-:W-:-:S05]  /*24f0*/  IMAD R2, R29, R5, R2 ;  /* 0x000000051d027224 */ /* 0x000fca00078e0202 */
[----:B------:R3:W-:Y:S01]  /*2500*/  STL [R1+0x158], R2 ;  /* 0x0001580201007387 */ /* 0x0007e20000100800 */
[----:B------:R-:W-:-:S04]  /*2510*/  IMAD.HI.U32 R4, R28, R0, RZ ;  /* 0x000000001c047227 */ /* 0x000fc800078e00ff */
[----:B------:R-:W-:-:S04]  /*2520*/  IMAD.MOV R4, RZ, RZ, -R4 ;  /* 0x000000ffff047224 */ /* 0x000fc800078e0a04 */
[----:B------:R-:W-:Y:S01]  /*2530*/  IMAD R0, R29, R4, R0 ;  /* 0x000000041d007224 */ /* 0x000fe200078e0200 */
[----:B0-----:R-:W-:Y:S02]  /*2540*/  IABS R9, R19 ;  /* 0x0000001300097213 */ /* 0x001fe40000000000 */
[----:B------:R-:W4:Y:S01]  /*2550*/  LDL R19, [R1+0xddc] ;  /* 0x000ddc0001137983 */ /* 0x000f220000100800 */
[----:B-1----:R-:W-:-:S03]  /*2560*/  IABS R7, R13 ;  /* 0x0000000d00077213 */ /* 0x002fc60000000000 */
[----:B------:R-:W4:Y:S01]  /*2570*/  LDL R13, [R1+0xde0] ;  /* 0x000de000010d7983 */ /* 0x000f220000100800 */
[----:B------:R-:W-:-:S03]  /*2580*/  IABS R5, R14 ;  /* 0x0000000e00057213 */ /* 0x000fc60000000000 */
[----:B------:R-:W4:Y:S01]  /*2590*/  LDL R14, [R1+0xdd8] ;  /* 0x000dd800010e7983 */ /* 0x000f220000100800 */
[C---:B------:R-:W-:Y:S01]  /*25a0*/  IMAD.HI.U32 R10, R28.reuse, R9, RZ ;  /* 0x000000091c0a7227 */ /* 0x040fe200078e00ff */
[----:B---3--:R-:W-:Y:S02]  /*25b0*/  IABS R2, R15 ;  /* 0x0000000f00027213 */ /* 0x008fe40000000000 */
[----:B------:R-:W3:Y:S01]  /*25c0*/  LDL R15, [R1+0xdd4] ;  /* 0x000dd400010f7983 */ /* 0x000ee20000100800 */
[----:B------:R-:W-:-:S04]  /*25d0*/  IMAD.HI.U32 R8, R28, R7, RZ ;  /* 0x000000071c087227 */ /* 0x000fc800078e00ff */
[----:B------:R-:W-:-:S04]  /*25e0*/  IMAD.HI.U32 R6, R28, R5, RZ ;  /* 0x000000051c067227 */ /* 0x000fc800078e00ff */
[----:B------:R-:W-:Y:S02]  /*25f0*/  IMAD.MOV R10, RZ, RZ, -R10 ;  /* 0x000000ffff0a7224 */ /* 0x000fe400078e0a0a */
[----:B------:R-:W-:Y:S02]  /*2600*/  IMAD.MOV R8, RZ, RZ, -R8 ;  /* 0x000000ffff087224 */ /* 0x000fe400078e0a08 */
        /* <DEDUP_REMOVED lines=12> */
[----:B------:R-:W2:Y:S04]  /*26d0*/  LDL R12, [R1+0xdd0] ;  /* 0x000dd000010c7983 */ /* 0x000ea80000100800 */
[----:B------:R0:W-:Y:S01]  /*26e0*/  STL [R1+0x140], R2 ;  /* 0x0001400201007387 */ /* 0x0001e20000100800 */
[----:B----4-:R-:W-:-:S03]  /*26f0*/  IABS R9, R11 ;  /* 0x0000000b00097213 */ /* 0x010fc60000000000 */
[----:B------:R-:W4:Y:S01]  /*2700*/  LDL R11, [R1+0xdcc] ;  /* 0x000dcc00010b7983 */ /* 0x000f220000100800 */
[----:B------:R-:W-:-:S04]  /*2710*/  IMAD.HI.U32 R5, R28, R0, RZ ;  /* 0x000000001c057227 */ /* 0x000fc800078e00ff */
[----:B------:R-:W-:-:S04]  /*2720*/  IMAD.HI.U32 R10, R28, R9, RZ ;  /* 0x000000091c0a7227 */ /* 0x000fc800078e00ff */
[----:B------:R-:W-:Y:S02]  /*2730*/  IMAD.MOV R5, RZ, RZ, -R5 ;  /* 0x000000ffff057224 */ /* 0x000fe400078e0a05 */
[----:B------:R-:W-:Y:S02]  /*2740*/  IMAD.MOV R10, RZ, RZ, -R10 ;  /* 0x000000ffff0a7224 */ /* 0x000fe400078e0a0a */
[C---:B------:R-:W-:Y:S02]  /*2750*/  IMAD R0, R29.reuse, R5, R0 ;  /* 0x000000051d007224 */ /* 0x040fe400078e0200 */
[----:B------:R-:W-:Y:S01]  /*2760*/  IMAD R9, R29, R10, R9 ;  /* 0x0000000a1d097224 */ /* 0x000fe200078e0209 */
[----:B0-----:R-:W-:Y:S02]  /*2770*/  IABS R7, R19 ;  /* 0x0000001300077213 */ /* 0x001fe40000000000 */
[----:B------:R-:W4:Y:S01]  /*2780*/  LDL R19, [R1+0xdc8] ;  /* 0x000dc80001137983 */ /* 0x000f220000100800 */
[----:B------:R-:W-:-:S03]  /*2790*/  IABS R4, R13 ;  /* 0x0000000d00047213 */ /* 0x000fc60000000000 */
[----:B------:R-:W4:Y:S01]  /*27a0*/  LDL R13, [R1+0xdc4] ;  /* 0x000dc400010d7983 */ /* 0x000f220000100800 */
[----:B------:R-:W-:-:S04]  /*27b0*/  IMAD.HI.U32 R8, R28, R7, RZ ;  /* 0x000000071c087227 */ /* 0x000fc800078e00ff */
[----:B-1----:R-:W-:-:S04]  /*27c0*/  IMAD.HI.U32 R6, R28, R4, RZ ;  /* 0x000000041c067227 */ /* 0x002fc800078e00ff */
[----:B------:R-:W-:Y:S02]  /*27d0*/  IMAD.MOV R8, RZ, RZ, -R8 ;  /* 0x000000ffff087224 */ /* 0x000fe400078e0a08 */
[----:B------:R-:W-:Y:S01]  /*27e0*/  IMAD.MOV R6, RZ, RZ, -R6 ;  /* 0x000000ffff067224 */ /* 0x000fe200078e0a06 */
[----:B------:R-:W-:Y:S01]  /*27f0*/  IABS R2, R14 ;  /* 0x0000000e00027213 */ /* 0x000fe20000000000 */
[C---:B------:R-:W-:Y:S01]  /*2800*/  IMAD R7, R29.reuse, R8, R7 ;  /* 0x000000081d077224 */ /* 0x040fe200078e0207 */
[----:B------:R-:W4:Y:S01]  /*2810*/  LDL R14, [R1+0xdc0] ;  /* 0x000dc000010e7983 */ /* 0x000f220000100800 */
[----:B------:R-:W-:-:S03]  /*2820*/  IMAD R6, R29, R6, R4 ;  /* 0x000000061d067224 */ /* 0x000fc600078e0204 */
[----:B------:R3:W-:Y:S01]  /*2830*/  STL [R1+0x138], R0 ;  /* 0x0001380001007387 */ /* 0x0007e20000100800 */
[----:B------:R-:W-:-:S03]  /*2840*/  IMAD.HI.U32 R5, R28, R2, RZ ;  /* 0x000000021c057227 */ /* 0x000fc600078e00ff */
[----:B------:R2:W-:Y:S04]  /*2850*/  STL [R1+0x108], R9 ;  /* 0x0001080901007387 */ /* 0x0005e80000100800 */
[----:B------:R4:W-:Y:S01]  /*2860*/  STL [R1+0x10c], R7 ;  /* 0x00010c0701007387 */ /* 0x0009e20000100800 */
[----:B---3--:R-:W-:-:S03]  /*2870*/  IABS R0, R15 ;  /* 0x0000000f00007213 */ /* 0x008fc60000000000 */
[----:B------:R0:W-:Y:S01]  /*2880*/  STL [R1+0x110], R6 ;  /* 0x0001100601007387 */ /* 0x0001e20000100800 */
[----:B------:R-:W-:-:S03]  /*2890*/  IMAD.MOV R5, RZ, RZ, -R5 ;  /* 0x000000ffff057224 */ /* 0x000fc600078e0a05 */
[----:B------:R-:W3:Y:S01]  /*28a0*/  LDL R15, [R1+0xdbc] ;  /* 0x000dbc00010f7983 */ /* 0x000ee20000100800 */
[----:B------:R-:W-:-:S05]  /*28b0*/  IMAD R2, R29, R5, R2 ;  /* 0x000000051d027224 */ /* 0x000fca00078e0202 */
[----:B------:R1:W-:Y:S01]  /*28c0*/  STL [R1+0x11c], R2 ;  /* 0x00011c0201007387 */ /* 0x0003e20000100800 */
[----:B--2---:R-:W-:-:S03]  /*28d0*/  IABS R9, R12 ;  /* 0x0000000c00097213 */ /* 0x004fc60000000000 */
[----:B------:R-:W2:Y:S01]  /*28e0*/  LDL R12, [R1+0xdb8] ;  /* 0x000db800010c7983 */ /* 0x000ea20000100800 */
[----:B----4-:R-:W-:-:S03]  /*28f0*/  IABS R7, R11 ;  /* 0x0000000b00077213 */ /* 0x010fc60000000000 */
[----:B------:R-:W4:Y:S01]  /*2900*/  LDL R11, [R1+0xdb4] ;  /* 0x000db400010b7983 */ /* 0x000f220000100800 */
[----:B------:R-:W-:-:S04]  /*2910*/  IMAD.HI.U32 R4, R28, R0, RZ ;  /* 0x000000001c047227 */ /* 0x000fc800078e00ff */
[----:B------:R-:W-:-:S04]  /*2920*/  IMAD.HI.U32 R10, R28, R9, RZ ;  /* 0x000000091c0a7227 */ /* 0x000fc800078e00ff */
[----:B------:R-:W-:-:S04]  /*2930*/  IMAD.HI.U32 R8, R28, R7, RZ ;  /* 0x000000071c087227 */ /* 0x000fc800078e00ff */
[----:B------:R-:W-:Y:S02]  /*2940*/  IMAD.MOV R4, RZ, RZ, -R4 ;  /* 0x000000ffff047224 */ /* 0x000fe400078e0a04 */
[----:B------:R-:W-:Y:S02]  /*2950*/  IMAD.MOV R10, RZ, RZ, -R10 ;  /* 0x000000ffff0a7224 */ /* 0x000fe400078e0a0a */
[----:B------:R-:W-:Y:S02]  /*2960*/  IMAD.MOV R8, RZ, RZ, -R8 ;  /* 0x000000ffff087224 */ /* 0x000fe400078e0a08 */
[C---:B------:R-:W-:Y:S02]  /*2970*/  IMAD R0, R29.reuse, R4, R0 ;  /* 0x000000041d007224 */ /* 0x040fe400078e0200 */
[C---:B------:R-:W-:Y:S02]  /*2980*/  IMAD R9, R29.reuse, R10, R9 ;  /* 0x0000000a1d097224 */ /* 0x040fe400078e0209 */
[----:B------:R-:W-:Y:S01]  /*2990*/  IMAD R7, R29, R8, R7 ;  /* 0x000000081d077224 */ /* 0x000fe200078e0207 */
[----:B------:R-:W-:-:S02]  /*29a0*/  IABS R5, R19 ;  /* 0x0000001300057213 */ /* 0x000fc40000000000 */
[----:B------:R-:W4:Y:S03]  /*29b0*/  LDL R19, [R1+0xdb0] ;  /* 0x000db00001137983 */ /* 0x000f260000100800 */
[C---:B0-----:R-:W-:Y:S01]  /*29c0*/  IMAD.HI.U32 R6, R28.reuse, R5, RZ ;  /* 0x000000051c067227 */ /* 0x041fe200078e00ff */
[----:B-1----:R-:W-:Y:S02]  /*29d0*/  IABS R2, R13 ;  /* 0x0000000d00027213 */ /* 0x002fe40000000000 */
[----:B------:R-:W4:Y:S01]  /*29e0*/  LDL R13, [R1+0xdac] ;  /* 0x000dac00010d7983 */ /* 0x000f220000100800 */
[----:B------:R-:W-:Y:S02]  /*29f0*/  IMAD.MOV R6, RZ, RZ, -R6 ;  /* 0x000000ffff067224 */ /* 0x000fe400078e0a06 */
[----:B------:R-:W-:Y:S01]  /*2a00*/  IMAD.HI.U32 R4, R28, R2, RZ ;  /* 0x000000021c047227 */ /* 0x000fe200078e00ff */
[----:B------:R0:W-:Y:S03]  /*2a10*/  STL [R1+0x118], R0 ;  /* 0x0001180001007387 */ /* 0x0001e60000100800 */
[----:B------:R-:W-:-:S02]  /*2a20*/  IMAD R6, R29, R6, R5 ;  /* 0x000000061d067224 */ /* 0x000fc400078e0205 */
[----:B------:R-:W-:Y:S01]  /*2a30*/  IMAD.MOV R4, RZ, RZ, -R4 ;  /* 0x000000ffff047224 */ /* 0x000fe200078e0a04 */
[----:B------:R3:W-:Y:S03]  /*2a40*/  STL [R1+0xe4], R9 ;  /* 0x0000e40901007387 */ /* 0x0007e60000100800 */
[----:B------:R-:W-:Y:S01]  /*2a50*/  IMAD R2, R29, R4, R2 ;  /* 0x000000041d027224 */ /* 0x000fe200078e0202 */
[----:B------:R2:W-:Y:S01]  /*2a60*/  STL [R1+0xf0], R7 ;  /* 0x0000f00701007387 */ /* 0x0005e20000100800 */
[----:B0-----:R-:W-:-:S03]  /*2a70*/  IABS R0, R14 ;  /* 0x0000000e00007213 */ /* 0x001fc60000000000 */
[----:B------:R0:W-:Y:S04]  /*2a80*/  STL [R1+0xf8], R6 ;  /* 0x0000f80601007387 */ /* 0x0001e80000100800 */
[----:B------:R-:W4:Y:S04]  /*2a90*/  LDL R14, [R1+0xda8] ;  /* 0x000da800010e7983 */ /* 0x000f280000100800 */
[----:B------:R1:W-:Y:S01]  /*2aa0*/  STL [R1+0x104], R2 ;  /* 0x0001040201007387 */ /* 0x0003e20000100800 */
[----:B---3--:R-:W-:-:S03]  /*2ab0*/  IABS R9, R15 ;  /* 0x0000000f00097213 */ /* 0x008fc60000000000 */
[----:B------:R-:W3:Y:S01]  /*2ac0*/  LDL R15, [R1+0xda4] ;  /* 0x000da400010f7983 */ /* 0x000ee20000100800 */
[----:B--2---:R-:W-:-:S03]  /*2ad0*/  IABS R7, R12 ;  /* 0x0000000c00077213 */ /* 0x004fc60000000000 */
[----:B------:R-:W2:Y:S01]  /*2ae0*/  LDL R12, [R1+0xda0] ;  /* 0x000da000010c7983 */ /* 0x000ea20000100800 */
[----:B----4-:R-:W-:-:S03]  /*2af0*/  IABS R4, R11 ;  /* 0x0000000b00047213 */ /* 0x010fc60000000000 */
[----:B------:R-:W4:Y:S01]  /*2b00*/  LDL R11, [R1+0xd9c] ;  /* 0x000d9c00010b7983 */ /* 0x000f220000100800 */
[----:B------:R-:W-:-:S04]  /*2b10*/  IMAD.HI.U32 R5, R28, R0, RZ ;  /* 0x000000001c057227 */ /* 0x000fc800078e00ff */
[----:B------:R-:W-:-:S04]  /*2b20*/  IMAD.HI.U32 R10, R28, R9, RZ ;  /* 0x000000091c0a7227 */ /* 0x000fc800078e00ff */
[----:B------:R-:W-:-:S04]  /*2b30*/  IMAD.HI.U32 R8, R28, R7, RZ ;  /* 0x000000071c087227 */ /* 0x000fc800078e00ff */
[----:B0-----:R-:W-:-:S04]  /*2b40*/  IMAD.HI.U32 R6, R28, R4, RZ ;  /* 0x000000041c067227 */ /* 0x001fc800078e00ff */
[----:B------:R-:W-:Y:S02]  /*2b50*/  IMAD.MOV R5, RZ, RZ, -R5 ;  /* 0x000000ffff057224 */ /* 0x000fe400078e0a05 */
[----:B------:R-:W-:Y:S02]  /*2b60*/  IMAD.MOV R10, RZ, RZ, -R10 ;  /* 0x000000ffff0a7224 */ /* 0x000fe400078e0a0a */
[----:B------:R-:W-:Y:S02]  /*2b70*/  IMAD.MOV R8, RZ, RZ, -R8 ;  /* 0x000000ffff087224 */ /* 0x000fe400078e0a08 */
[----:B------:R-:W-:Y:S02]  /*2b80*/  IMAD.MOV R6, RZ, RZ, -R6 ;  /* 0x000000ffff067224 */ /* 0x000fe400078e0a06 */
[C---:B------:R-:W-:Y:S02]  /*2b90*/  IMAD R0, R29.reuse, R5, R0 ;  /* 0x000000051d007224 */ /* 0x040fe400078e0200 */
[----:B------:R-:W-:-:S02]  /*2ba0*/  IMAD R9, R29, R10, R9 ;  /* 0x0000000a1d097224 */ /* 0x000fc400078e0209 */
[C---:B------:R-:W-:Y:S02]  /*2bb0*/  IMAD R7, R29.reuse, R8, R7 ;  /* 0x000000081d077224 */ /* 0x040fe400078e0207 */
[----:B------:R-:W-:Y:S01]  /*2bc0*/  IMAD R6, R29, R6, R4 ;  /* 0x000000061d067224 */ /* 0x000fe200078e0204 */
[----:B-1----:R-:W-:Y:S02]  /*2bd0*/  IABS R2, R19 ;  /* 0x0000001300027213 */ /* 0x002fe40000000000 */
[----:B------:R-:W4:Y:S04]  /*2be0*/  LDL R19, [R1+0xd98] ;  /* 0x000d980001137983 */ /* 0x000f280000100800 */
[----:B------:R0:W-:Y:S01]  /*2bf0*/  STL [R1+0x100], R0 ;  /* 0x0001000001007387 */ /* 0x0001e20000100800 */
[----:B------:R-:W-:-:S03]  /*2c00*/  IMAD.HI.U32 R5, R28, R2, RZ ;  /* 0x000000021c057227 */ /* 0x000fc600078e00ff */
[----:B------:R1:W-:Y:S04]  /*2c10*/  STL [R1+0xd0], R9 ;  /* 0x0000d00901007387 */ /* 0x0003e80000100800 */
[----:B------:R3:W-:Y:S01]  /*2c20*/  STL [R1+0xd4], R7 ;  /* 0x0000d40701007387 */ /* 0x0007e20000100800 */
[----:B0-----:R-:W-:-:S03]  /*2c30*/  IABS R0, R13 ;  /* 0x0000000d00007213 */ /* 0x001fc60000000000 */
[----:B------:R-:W-:Y:S01]  /*2c40*/  STL [R1+0xd8], R6 ;  /* 0x0000d80601007387 */ /* 0x000fe20000100800 */
[----:B------:R-:W-:-:S03]  /*2c50*/  IMAD.MOV R5, RZ, RZ, -R5 ;  /* 0x000000ffff057224 */ /* 0x000fc600078e0a05 */
[----:B------:R-:W4:Y:S01]  /*2c60*/  LDL R13, [R1+0xd94] ;  /* 0x000d9400010d7983 */ /* 0x000f220000100800 */
[----:B------:R-:W-:-:S05]  /*2c70*/  IMAD R2, R29, R5, R2 ;  /* 0x000000051d027224 */ /* 0x000fca00078e0202 */
[----:B------:R4:W-:Y:S01]  /*2c80*/  STL [R1+0xe0], R2 ;  /* 0x0000e00201007387 */ /* 0x0009e20000100800 */
[----:B-1----:R-:W-:-:S03]  /*2c90*/  IABS R9, R14 ;  /* 0x0000000e00097213 */ /* 0x002fc60000000000 */
[----:B------:R-:W4:Y:S01]  /*2ca0*/  LDL R14, [R1+0xd90] ;  /* 0x000d9000010e7983 */ /* 0x000f220000100800 */
[----:B---3--:R-:W-:-:S03]  /*2cb0*/  IABS R7, R15 ;  /* 0x0000000f00077213 */ /* 0x008fc60000000000 */
[----:B------:R-:W3:Y:S01]  /*2cc0*/  LDL R15, [R1+0xd8c] ;  /* 0x000d8c00010f7983 */ /* 0x000ee20000100800 */
[----:B--2---:R-:W-:-:S03]  /*2cd0*/  IABS R5, R12 ;  /* 0x0000000c00057213 */ /* 0x004fc60000000000 */
[----:B------:R-:W2:Y:S01]  /*2ce0*/  LDL R12, [R1+0xd88] ;  /* 0x000d8800010c7983 */ /* 0x000ea20000100800 */
[----:B----4-:R-:W-:-:S03]  /*2cf0*/  IABS R2, R11 ;  /* 0x0000000b00027213 */ /* 0x010fc60000000000 */
[----:B------:R-:W4:Y:S01]  /*2d00*/  LDL R11, [R1+0xd84] ;  /* 0x000d8400010b7983 */ /* 0x000f220000100800 */
[----:B------:R-:W-:-:S04]  /*2d10*/  IMAD.HI.U32 R4, R28, R0, RZ ;  /* 0x000000001c047227 */ /* 0x000fc800078e00ff */
[----:B------:R-:W-:Y:S02]  /*2d20*/  IMAD.MOV R4, RZ, RZ, -R4 ;  /* 0x000000ffff047224 */ /* 0x000fe400078e0a04 */
[----:B------:R-:W-:-:S04]  /*2d30*/  IMAD.HI.U32 R10, R28, R9, RZ ;  /* 0x000000091c0a7227 */ /* 0x000fc800078e00ff */
[----:B------:R-:W-:-:S04]  /*2d40*/  IMAD.HI.U32 R8, R28, R7, RZ ;  /* 0x000000071c087227 */ /* 0x000fc800078e00ff */
[----:B------:R-:W-:-:S04]  /*2d50*/  IMAD.HI.U32 R6, R28, R5, RZ ;  /* 0x000000051c067227 */ /* 0x000fc800078e00ff */
[----:B------:R-:W-:Y:S02]  /*2d60*/  IMAD R0, R29, R4, R0 ;  /* 0x000000041d007224 */ /* 0x000fe400078e0200 */
        /* <DEDUP_REMOVED lines=10> */
[----:B------:R1:W-:Y:S04]  /*2e10*/  STL [R1+0xbc], R9 ;  /* 0x0000bc0901007387 */ /* 0x0003e80000100800 */
[----:B------:R1:W-:Y:S01]  /*2e20*/  STL [R1+0xc0], R7 ;  /* 0x0000c00701007387 */ /* 0x0003e20000100800 */
[----:B0-----:R-:W-:-:S03]  /*2e30*/  IABS R0, R19 ;  /* 0x0000001300007213 */ /* 0x001fc60000000000 */
[----:B------:R0:W-:Y:S04]  /*2e40*/  STL [R1+0xc4], R6 ;  /* 0x0000c40601007387 */ /* 0x0001e80000100800 */
[----:B------:R-:W4:Y:S04]  /*2e50*/  LDL R19, [R1+0xd80] ;  /* 0x000d800001137983 */ /* 0x000f280000100800 */
[----:B------:R2:W-:Y:S01]  /*2e60*/  STL [R1+0xcc], R2 ;  /* 0x0000cc0201007387 */ /* 0x0005e20000100800 */
[----:B-1----:R-:W-:-:S03]  /*2e70*/  IABS R9, R13 ;  /* 0x0000000d00097213 */ /* 0x002fc60000000000 */
[----:B------:R-:W4:Y:S01]  /*2e80*/  LDL R13, [R1+0xd7c] ;  /* 0x000d7c00010d7983 */ /* 0x000f220000100800 */
[C---:B------:R-:W-:Y:S01]  /*2e90*/  IMAD.HI.U32 R5, R28.reuse, R0, RZ ;  /* 0x000000001c057227 */ /* 0x040fe200078e00ff */
[----:B------:R-:W-:Y:S02]  /*2ea0*/  IABS R7, R14 ;  /* 0x0000000e00077213 */ /* 0x000fe40000000000 */
[----:B------:R-:W4:Y:S01]  /*2eb0*/  LDL R14, [R1+0xd78] ;  /* 0x000d7800010e7983 */ /* 0x000f220000100800 */
[----:B------:R-:W-:-:S04]  /*2ec0*/  IMAD.HI.U32 R10, R28, R9, RZ ;  /* 0x000000091c0a7227 */ /* 0x000fc800078e00ff */
[C---:B------:R-:W-:Y:S01]  /*2ed0*/  IMAD.HI.U32 R8, R28.reuse, R7, RZ ;  /* 0x000000071c087227 */ /* 0x040fe200078e00ff */
[----:B---3--:R-:W-:Y:S02]  /*2ee0*/  IABS R4, R15 ;  /* 0x0000000f00047213 */ /* 0x008fe40000000000 */
[----:B------:R-:W3:Y:S01]  /*2ef0*/  LDL R15, [R1+0xd74] ;  /* 0x000d7400010f7983 */ /* 0x000ee20000100800 */
[----:B------:R-:W-:Y:S02]  /*2f00*/  IMAD.MOV R5, RZ, RZ, -R5 ;  /* 0x000000ffff057224 */ /* 0x000fe400078e0a05 */
[----:B0-----:R-:W-:-:S04]  /*2f10*/  IMAD.HI.U32 R6, R28, R4, RZ ;  /* 0x000000041c067227 */ /* 0x001fc800078e00ff */
[----:B------:R-:W-:Y:S02]  /*2f20*/  IMAD.MOV R10, RZ, RZ, -R10 ;  /* 0x000000ffff0a7224 */ /* 0x000fe400078e0a0a */
[----:B------:R-:W-:Y:S02]  /*2f30*/  IMAD.MOV R8, RZ, RZ, -R8 ;  /* 0x000000ffff087224 */ /* 0x000fe400078e0a08 */
[----:B------:R-:W-:Y:S02]  /*2f40*/  IMAD.MOV R6, RZ, RZ, -R6 ;  /* 0x000000ffff067224 */ /* 0x000fe400078e0a06 */
[C---:B------:R-:W-:Y:S02]  /*2f50*/  IMAD R0, R29.reuse, R5, R0 ;  /* 0x000000051d007224 */ /* 0x040fe400078e0200 */
[C---:B------:R-:W-:Y:S01]  /*2f60*/  IMAD R9, R29.reuse, R10, R9 ;  /* 0x0000000a1d097224 */ /* 0x040fe200078e0209 */
[----:B--2---:R-:W-:Y:S01]  /*2f70*/  IABS R2, R12 ;  /* 0x0000000c00027213 */ /* 0x004fe20000000000 */
[C---:B------:R-:W-:Y:S01]  /*2f80*/  IMAD R7, R29.reuse, R8, R7 ;  /* 0x000000081d077224 */ /* 0x040fe200078e0207 */
[----:B------:R-:W2:Y:S01]  /*2f90*/  LDL R12, [R1+0xd70] ;  /* 0x000d7000010c7983 */ /* 0x000ea20000100800 */
[----:B------:R-:W-:-:S03]  /*2fa0*/  IMAD R6, R29, R6, R4 ;  /* 0x000000061d067224 */ /* 0x000fc600078e0204 */
[----:B------:R4:W-:Y:S04]  /*2fb0*/  STL [R1+0xc8], R0 ;  /* 0x0000c80001007387 */ /* 0x0009e80000100800 */
[----:B------:R0:W-:Y:S04]  /*2fc0*/  STL [R1+0xa8], R9 ;  /* 0x0000a80901007387 */ /* 0x0001e80000100800 */
[----:B------:R1:W-:Y:S04]  /*2fd0*/  STL [R1+0xac], R7 ;  /* 0x0000ac0701007387 */ /* 0x0003e80000100800 */
[----:B------:R0:W-:Y:S01]  /*2fe0*/  STL [R1+0xb0], R6 ;  /* 0x0000b00601007387 */ /* 0x0001e20000100800 */
        /* <DEDUP_REMOVED lines=21> */
[----:B------:R-:W-:-:S04]  /*3140*/  IMAD.HI.U32 R4, R28, R2, RZ ;  /* 0x000000021c047227 */ /* 0x000fc800078e00ff */
[----:B------:R-:W-:Y:S02]  /*3150*/  IMAD.MOV R8, RZ, RZ, -R8 ;  /* 0x000000ffff087224 */ /* 0x000fe400078e0a08 */
[----:B------:R-:W-:Y:S02]  /*3160*/  IMAD.MOV R6, RZ, RZ, -R6 ;  /* 0x000000ffff067224 */ /* 0x000fe400078e0a06 */
[----:B------:R-:W-:Y:S02]  /*3170*/  IMAD.MOV R4, RZ, RZ, -R4 ;  /* 0x000000ffff047224 */ /* 0x000fe400078e0a04 */
[C---:B------:R-:W-:Y:S02]  /*3180*/  IMAD R9, R29.reuse, R10, R9 ;  /* 0x0000000a1d097224 */ /* 0x040fe400078e0209 */
[C---:B------:R-:W-:Y:S02]  /*3190*/  IMAD R7, R29.reuse, R8, R7 ;  /* 0x000000081d077224 */ /* 0x040fe400078e0207 */
[C---:B------:R-:W-:Y:S01]  /*31a0*/  IMAD R6, R29.reuse, R6, R5 ;  /* 0x000000061d067224 */ /* 0x040fe200078e0205 */
[----:B------:R2:W-:Y:S01]  /*31b0*/  STL [R1+0xb4], R0 ;  /* 0x0000b40001007387 */ /* 0x0005e20000100800 */
[----:B------:R-:W-:-:S03]  /*31c0*/  IMAD R2, R29, R4, R2 ;  /* 0x000000041d027224 */ /* 0x000fc600078e0202 */
[----:B------:R4:W-:Y:S04]  /*31d0*/  STL [R1+0x98], R9 ;  /* 0x0000980901007387 */ /* 0x0009e80000100800 */
        /* <DEDUP_REMOVED lines=14> */
[----:B------:R-:W4:Y:S03]  /*32c0*/  LDL R19, [R1+0xd58] ;  /* 0x000d580001137983 */ /* 0x000f260000100800 */
[----:B------:R-:W-:-:S04]  /*32d0*/  IMAD.HI.U32 R8, R28, R7, RZ ;  /* 0x000000071c087227 */ /* 0x000fc800078e00ff */
[----:B------:R-:W-:Y:S01]  /*32e0*/  IMAD.MOV R8, RZ, RZ, -R8 ;  /* 0x000000ffff087224 */ /* 0x000fe200078e0a08 */
[----:B------:R-:W-:Y:S02]  /*32f0*/  IABS R4, R13 ;  /* 0x0000000d00047213 */ /* 0x000fe40000000000 */
[----:B------:R-:W4:Y:S03]  /*3300*/  LDL R13, [R1+0xd54] ;  /* 0x000d5400010d7983 */ /* 0x000f260000100800 */
[----:B-1----:R-:W-:-:S04]  /*3310*/  IMAD.HI.U32 R6, R28, R4, RZ ;  /* 0x000000041c067227 */ /* 0x002fc800078e00ff */
[----:B------:R-:W-:Y:S01]  /*3320*/  IMAD.MOV R6, RZ, RZ, -R6 ;  /* 0x000000ffff067224 */ /* 0x000fe200078e0a06 */
[----:B------:R-:W-:Y:S01]  /*3330*/  IABS R2, R14 ;  /* 0x0000000e00027213 */ /* 0x000fe20000000000 */
[C---:B------:R-:W-:Y:S01]  /*3340*/  IMAD R7, R29.reuse, R8, R7 ;  /* 0x000000081d077224 */ /* 0x040fe200078e0207 */
[----:B------:R-:W4:Y:S01]  /*3350*/  LDL R14, [R1+0xd4c] ;  /* 0x000d4c00010e7983 */ /* 0x000f220000100800 */
[----:B------:R-:W-:-:S03]  /*3360*/  IMAD R6, R29, R6, R4 ;  /* 0x000000061d067224 */ /* 0x000fc600078e0204 */
[----:B------:R3:W-:Y:S04]  /*3370*/  STL [R1+0x1cc], R0 ;  /* 0x0001cc0001007387 */ /* 0x0007e80000100800 */
[----:B------:R2:W-:Y:S04]  /*3380*/  STL [R1+0x8c], R9 ;  /* 0x00008c0901007387 */ /* 0x0005e80000100800 */
[----:B------:R4:W-:Y:S01]  /*3390*/  STL [R1+0x90], R7 ;  /* 0x0000900701007387 */ /* 0x0009e20000100800 */
[----:B---3--:R-:W-:-:S03]  /*33a0*/  IABS R0, R15 ;  /* 0x0000000f00007213 */ /* 0x008fc60000000000 */
[----:B------:R0:W-:Y:S01]  /*33b0*/  STL [R1+0x94], R6 ;  /* 0x0000940601007387 */ /* 0x0001e20000100800 */
[----:B------:R-:W-:-:S03]  /*33c0*/  IMAD.HI.U32 R5, R28, R2, RZ ;  /* 0x000000021c057227 */ /* 0x000fc600078e00ff */
[----:B------:R-:W3:Y:S01]  /*33d0*/  LDL R15, [R1+0xd48] ;  /* 0x000d4800010f7983 */ /* 0x000ee20000100800 */
[----:B------:R-:W-:-:S04]  /*33e0*/  IMAD.MOV R5, RZ, RZ, -R5 ;  /* 0x000000ffff057224 */ /* 0x000fc800078e0a05 */
[----:B------:R-:W-:-:S05]  /*33f0*/  IMAD R2, R29, R5, R2 ;  /* 0x000000051d027224 */ /* 0x000fca00078e0202 */
[----:B------:R1:W-:Y:S01]  /*3400*/  STL [R1+0x1c0], R2 ;  /* 0x0001c00201007387 */ /* 0x0003e20000100800 */
        /* <DEDUP_REMOVED lines=8> */
[C---:B------:R-:W-:Y:S02]  /*3490*/  IMAD R0, R29.reuse, R4, R0 ;  /* 0x000000041d007224 */ /* 0x040fe400078e0200 */
[----:B------:R-:W-:Y:S02]  /*34a0*/  IMAD.MOV R10, RZ, RZ, -R10 ;  /* 0x000000ffff0a7224 */ /* 0x000fe400078e0a0a */
[----:B------:R-:W-:Y:S02]  /*34b0*/  IMAD.MOV R8, RZ, RZ, -R8 ;  /* 0x000000ffff087224 */ /* 0x000fe400078e0a08 */
[C---:B------:R-:W-:Y:S02]  /*34c0*/  IMAD R9, R29.reuse, R10, R9 ;  /* 0x0000000a1d097224 */ /* 0x040fe400078e0209 */
[----:B------:R-:W-:Y:S01]  /*34d0*/  IMAD R7, R29, R8, R7 ;  /* 0x000000081d077224 */ /* 0x000fe200078e0207 */
[----:B------:R-:W-:Y:S02]  /*34e0*/  IABS R5, R19 ;  /* 0x0000001300057213 */ /* 0x000fe40000000000 */
[----:B------:R-:W4:Y:S03]  /*34f0*/  LDL R19, [R1+0xd38] ;  /* 0x000d380001137983 */ /* 0x000f260000100800 */
[----:B0-----:R-:W-:-:S04]  /*3500*/  IMAD.HI.U32 R6, R28, R5, RZ ;  /* 0x000000051c067227 */ /* 0x001fc800078e00ff */
[----:B------:R-:W-:Y:S01]  /*3510*/  IMAD.MOV R6, RZ, RZ, -R6 ;  /* 0x000000ffff067224 */ /* 0x000fe200078e0a06 */
[----:B-1----:R-:W-:-:S03]  /*3520*/  IABS R2, R13 ;  /* 0x0000000d00027213 */ /* 0x002fc60000000000 */
[----:B------:R-:W-:Y:S01]  /*3530*/  IMAD R6, R29, R6, R5 ;  /* 0x000000061d067224 */ /* 0x000fe200078e0205 */
[----:B------:R-:W4:Y:S01]  /*3540*/  LDL R13, [R1+0xd34] ;  /* 0x000d3400010d7983 */ /* 0x000f220000100800 */
[----:B------:R-:W-:-:S04]  /*3550*/  IMAD.HI.U32 R4, R28, R2, RZ ;  /* 0x000000021c047227 */ /* 0x000fc800078e00ff */
[----:B------:R-:W-:Y:S01]  /*3560*/  IMAD.MOV R4, RZ, RZ, -R4 ;  /* 0x000000ffff047224 */ /* 0x000fe200078e0a04 */
[----:B------:R0:W-:Y:S03]  /*3570*/  STL [R1+0x1b4], R0 ;  /* 0x0001b40001007387 */ /* 0x0001e60000100800 */
[----:B------:R-:W-:Y:S01]  /*3580*/  IMAD R2, R29, R4, R2 ;  /* 0x000000041d027224 */ /* 0x000fe200078e0202 */
[----:B------:R3:W-:Y:S04]  /*3590*/  STL [R1+0x88], R9 ;  /* 0x0000880901007387 */ /* 0x0007e80000100800 */
[----:B------:R2:W-:Y:S01]  /*35a0*/  STL [R1+0x194], R7 ;  /* 0x0001940701007387 */ /* 0x0005e20000100800 */
[----:B0-----:R-:W-:-:S03]  /*35b0*/  IABS R0, R14 ;  /* 0x0000000e00007213 */ /* 0x001fc60000000000 */
[----:B------:R0:W-:Y:S04]  /*35c0*/  STL [R1+0x198], R6 ;  /* 0x0001980601007387 */ /* 0x0001e80000100800 */
[----:B------:R-:W4:Y:S01]  /*35d0*/  LDL R14, [R1+0xd30] ;  /* 0x000d3000010e7983 */ /* 0x000f220000100800 */
[----:B---3--:R-:W-:-:S03]  /*35e0*/  IABS R9, R15 ;  /* 0x0000000f00097213 */ /* 0x008fc60000000000 */
[----:B------:R1:W-:Y:S04]  /*35f0*/  STL [R1+0x1a8], R2 ;  /* 0x0001a80201007387 */ /* 0x0003e80000100800 */
        /* <DEDUP_REMOVED lines=9> */
[----:B0-----:R-:W-:-:S04]  /*3690*/  IMAD.HI.U32 R6, R28, R4, RZ ;  /* 0x000000041c067227 */ /* 0x001fc800078e00ff */
[C---:B------:R-:W-:Y:S02]  /*36a0*/  IMAD R0, R29.reuse, R5, R0 ;  /* 0x000000051d007224 */ /* 0x040fe400078e0200 */
[----:B------:R-:W-:Y:S02]  /*36b0*/  IMAD.MOV R10, RZ, RZ, -R10 ;  /* 0x000000ffff0a7224 */ /* 0x000fe400078e0a0a */
[----:B------:R-:W-:Y:S02]  /*36c0*/  IMAD.MOV R8, RZ, RZ, -R8 ;  /* 0x000000ffff087224 */ /* 0x000fe400078e0a08 */
[----:B------:R-:W-:Y:S02]  /*36d0*/  IMAD.MOV R6, RZ, RZ, -R6 ;  /* 0x000000ffff067224 */ /* 0x000fe400078e0a06 */
[C---:B------:R-:W-:Y:S02]  /*36e0*/  IMAD R9, R29.reuse, R10, R9 ;  /* 0x0000000a1d097224 */ /* 0x040fe400078e0209 */
[----:B------:R-:W-:-:S02]  /*36f0*/  IMAD R7, R29, R8, R7 ;  /* 0x000000081d077224 */ /* 0x000fc400078e0207 */
[C---:B------:R-:W-:Y:S01]  /*3700*/  IMAD R6, R29.reuse, R6, R4 ;  /* 0x000000061d067224 */ /* 0x040fe200078e0204 */
[----:B-1----:R-:W-:Y:S02]  /*3710*/  IABS R2, R19 ;  /* 0x0000001300027213 */ /* 0x002fe40000000000 */
[----:B------:R-:W4:Y:S03]  /*3720*/  LDL R19, [R1+0xd1c] ;  /* 0x000d1c0001137983 */ /* 0x000f260000100800 */
[----:B------:R-:W-:Y:S01]  /*3730*/  IMAD.HI.U32 R5, R28, R2, RZ ;  /* 0x000000021c057227 */ /* 0x000fe200078e00ff */
[----:B------:R0:W-:Y:S03]  /*3740*/  STL [R1+0x1a0], R0 ;  /* 0x0001a00001007387 */ /* 0x0001e60000100800 */
[----:B------:R-:W-:Y:S01]  /*3750*/  IMAD.MOV R5, RZ, RZ, -R5 ;  /* 0x000000ffff057224 */ /* 0x000fe200078e0a05 */
[----:B------:R1:W-:Y:S03]  /*3760*/  STL [R1+0x168], R9 ;  /* 0x0001680901007387 */ /* 0x0003e60000100800 */
[----:B------:R-:W-:Y:S01]  /*3770*/  IMAD R2, R29, R5, R2 ;  /* 0x000000051d027224 */ /* 0x000fe200078e0202 */
[----:B0-----:R-:W-:-:S02]  /*3780*/  IABS R0, R13 ;  /* 0x0000000d00007213 */ /* 0x001fc40000000000 */
[----:B------:R-:W4:Y:S04]  /*3790*/  LDL R13, [R1+0xd20] ;  /* 0x000d2000010d7983 */ /* 0x000f280000100800 */
[----:B------:R3:W-:Y:S04]  /*37a0*/  STL [R1+0x16c], R7 ;  /* 0x00016c0701007387 */ /* 0x0007e80000100800 */
[----:B------:R-:W-:Y:S01]  /*37b0*/  STL [R1+0x174], R6 ;  /* 0x0001740601007387 */ /* 0x000fe20000100800 */
[----:B-1----:R-:W-:-:S03]  /*37c0*/  IABS R9, R14 ;  /* 0x0000000e00097213 */ /* 0x002fc60000000000 */
        /* <DEDUP_REMOVED lines=25> */
[----:B------:R1:W-:Y:S04]  /*3960*/  STL [R1+0x130], R7 ;  /* 0x0001300701007387 */ /* 0x0003e80000100800 */
[----:B------:R-:W-:Y:S04]  /*3970*/  STL [R1+0x134], R6 ;  /* 0x0001340601007387 */ /* 0x000fe80000100800 */
[----:B------:R-:W4:Y:S01]  /*3980*/  LDL R18, [R1+0xd04] ;  /* 0x000d040001127983 */ /* 0x000f220000100800 */
[----:B0-----:R-:W-:-:S03]  /*3990*/  IABS R0, R19 ;  /* 0x0000001300007213 */ /* 0x001fc60000000000 */
[----:B------:R2:W-:Y:S02]  /*39a0*/  STL [R1+0x154], R2 ;  /* 0x0001540201007387 */ /* 0x0005e40000100800 */
[----:B------:R-:W-:Y:S02]  /*39b0*/  IMAD.HI.U32 R5, R28, R0, RZ ;  /* 0x000000001c057227 */ /* 0x000fe400078e00ff */
[----:B------:R-:W4:Y:S01]  /*39c0*/  LDL R19, [R1+0xcf8] ;  /* 0x000cf80001137983 */ /* 0x000f220000100800 */
[----:B-1----:R-:W-:-:S03]  /*39d0*/  IABS R9, R13 ;  /* 0x0000000d00097213 */ /* 0x002fc60000000000 */
[----:B------:R-:W4:Y:S02]  /*39e0*/  LDL R13, [R1+0xd08] ;  /* 0x000d0800010d7983 */ /* 0x000f240000100800 */
[----:B------:R-:W-:-:S04]  /*39f0*/  IMAD.HI.U32 R10, R28, R9, RZ ;  /* 0x000000091c0a7227 */ /* 0x000fc800078e00ff */
[----:B------:R-:W-:Y:S02]  /*3a00*/  IMAD.MOV R5, RZ, RZ, -R5 ;  /* 0x000000ffff057224 */ /* 0x000fe400078e0a05 */
[----:B------:R-:W-:Y:S02]  /*3a10*/  IMAD.MOV R10, RZ, RZ, -R10 ;  /* 0x000000ffff0a7224 */ /* 0x000fe400078e0a0a */
[----:B------:R-:W-:Y:S01]  /*3a20*/  IMAD R0, R29, R5, R0 ;  /* 0x000000051d007224 */ /* 0x000fe200078e0200 */
[----:B------:R-:W-:Y:S02]  /*3a30*/  IABS R7, R14 ;  /* 0x0000000e00077213 */ /* 0x000fe40000000000 */
[----:B------:R-:W4:Y:S01]  /*3a40*/  LDL R14, [R1+0xcfc] ;  /* 0x000cfc00010e7983 */ /* 0x000f220000100800 */
[----:B---3--:R-:W-:-:S03]  /*3a50*/  IABS R4, R15 ;  /* 0x0000000f00047213 */ /* 0x008fc60000000000 */
[----:B------:R-:W3:Y:S01]  /*3a60*/  LDL R15, [R1+0xd00] ;  /* 0x000d0000010f7983 */ /* 0x000ee20000100800 */
[----:B------:R-:W-:-:S04]  /*3a70*/  IMAD.HI.U32 R8, R28, R7, RZ ;  /* 0x000000071c087227 */ /* 0x000fc800078e00ff */
[----:B------:R-:W-:Y:S02]  /*3a80*/  IMAD.MOV R8, RZ, RZ, -R8 ;  /* 0x000000ffff087224 */ /* 0x000fe400078e0a08 */
[C---:B------:R-:W-:Y:S02]  /*3a90*/  IMAD R9, R29.reuse, R10, R9 ;  /* 0x0000000a1d097224 */ /* 0x040fe400078e0209 */
[----:B------:R-:W-:Y:S01]  /*3aa0*/  IMAD R7, R29, R8, R7 ;  /* 0x000000081d077224 */ /* 0x000fe200078e0207 */
[----:B------:R4:W-:Y:S04]  /*3ab0*/  STL [R1+0x13c], R0 ;  /* 0x00013c0001007387 */ /* 0x0009e80000100800 */
[----:B------:R-:W-:Y:S01]  /*3ac0*/  STL [R1+0xe8], R9 ;  /* 0x0000e80901007387 */ /* 0x000fe20000100800 */
[----:B--2---:R-:W-:-:S03]  /*3ad0*/  IABS R2, R12 ;  /* 0x0000000c00027213 */ /* 0x004fc60000000000 */
[----:B------:R-:W2:Y:S04]  /*3ae0*/  LDL R12, [R1+0xcf4] ;  /* 0x000cf400010c7983 */ /* 0x000ea80000100800 */
[----:B------:R-:W-:Y:S01]  /*3af0*/  STL [R1+0xec], R7 ;  /* 0x0000ec0701007387 */ /* 0x000fe20000100800 */
[----:B----4-:R-:W-:-:S03]  /*3b00*/  IABS R0, R11 ;  /* 0x0000000b00007213 */ /* 0x010fc60000000000 */
[----:B------:R-:W4:Y:S01]  /*3b10*/  LDL R11, [R1+0xcf0] ;  /* 0x000cf000010b7983 */ /* 0x000f220000100800 */
[----:B------:R-:W-:-:S04]  /*3b20*/  IMAD.HI.U32 R6, R28, R4, RZ ;  /* 0x000000041c067227 */ /* 0x000fc800078e00ff */
[----:B------:R-:W-:-:S04]  /*3b30*/  IMAD.HI.U32 R5, R28, R2, RZ ;  /* 0x000000021c057227 */ /* 0x000fc800078e00ff */
[----:B------:R-:W-:Y:S02]  /*3b40*/  IMAD.MOV R6, RZ, RZ, -R6 ;  /* 0x000000ffff067224 */ /* 0x000fe400078e0a06 */
[----:B------:R-:W-:Y:S02]  /*3b50*/  IMAD.MOV R5, RZ, RZ, -R5 ;  /* 0x000000ffff057224 */ /* 0x000fe400078e0a05 */
[C---:B------:R-:W-:Y:S02]  /*3b60*/  IMAD R4, R29.reuse, R6, R4 ;  /* 0x000000061d047224 */ /* 0x040fe400078e0204 */
[----:B------:R-:W-:-:S03]  /*3b70*/  IMAD R2, R29, R5, R2 ;  /* 0x000000051d027224 */ /* 0x000fc600078e0202 */
[----:B------:R0:W-:Y:S04]  /*3b80*/  STL [R1+0xf4], R4 ;  /* 0x0000f40401007387 */ /* 0x0001e80000100800 */
[----:B------:R3:W-:Y:S01]  /*3b90*/  STL [R1+0x114], R2 ;  /* 0x0001140201007387 */ /* 0x0007e20000100800 */
[----:B0-----:R-:W-:-:S04]  /*3ba0*/  IMAD.HI.U32 R4, R28, R0, RZ ;  /* 0x000000001c047227 */ /* 0x001fc800078e00ff */
[----:B------:R-:W-:-:S04]  /*3bb0*/  IMAD.MOV R4, RZ, RZ, -R4 ;  /* 0x000000ffff047224 */ /* 0x000fc800078e0a04 */
[----:B------:R-:W-:Y:S01]  /*3bc0*/  IMAD R0, R29, R4, R0 ;  /* 0x000000041d007224 */ /* 0x000fe200078e0200 */
[----:B------:R-:W-:-:S05]  /*3bd0*/  IABS R9, R18 ;  /* 0x0000001200097213 */ /* 0x000fca0000000000 */
[C---:B------:R-:W-:Y:S01]  /*3be0*/  IMAD.HI.U32 R10, R28.reuse, R9, RZ ;  /* 0x000000091c0a7227 */ /* 0x040fe200078e00ff */
[----:B------:R-:W-:Y:S02]  /*3bf0*/  IABS R7, R13 ;  /* 0x0000000d00077213 */ /* 0x000fe40000000000 */
[----:B------:R-:W4:Y:S03]  /*3c00*/  LDL R13, [R1+0xcec] ;  /* 0x000cec00010d7983 */ /* 0x000f260000100800 */
[----:B------:R-:W-:-:S04]  /*3c10*/  IMAD.HI.U32 R8, R28, R7, RZ ;  /* 0x000000071c087227 */ /* 0x000fc800078e00ff */
[----:B------:R-:W-:Y:S02]  /*3c20*/  IMAD.MOV R10, RZ, RZ, -R10 ;  /* 0x000000ffff0a7224 */ /* 0x000fe400078e0a0a */
[----:B------:R-:W-:Y:S02]  /*3c30*/  IMAD.MOV R8, RZ, RZ, -R8 ;  /* 0x000000ffff087224 */ /* 0x000fe400078e0a08 */
[----:B------:R-:W-:Y:S01]  /*3c40*/  IMAD R9, R29, R10, R9 ;  /* 0x0000000a1d097224 */ /* 0x000fe200078e0209 */
[----:B------:R-:W-:Y:S02]  /*3c50*/  IABS R5, R14 ;  /* 0x0000000e00057213 */ /* 0x000fe40000000000 */
[----:B------:R-:W4:Y:S03]  /*3c60*/  LDL R14, [R1+0xce8] ;  /* 0x000ce800010e7983 */ /* 0x000f260000100800 */
[----:B------:R-:W-:Y:S01]  /*3c70*/  IMAD.HI.U32 R6, R28, R5, RZ ;  /* 0x000000051c067227 */ /* 0x000fe200078e00ff */
[----:B---3--:R-:W-:-:S03]  /*3c80*/  IABS R2, R15 ;  /* 0x0000000f00027213 */ /* 0x008fc60000000000 */
[----:B------:R-:W-:Y:S01]  /*3c90*/  IMAD.MOV R6, RZ, RZ, -R6 ;  /* 0x000000ffff067224 */ /* 0x000fe200078e0a06 */
[----:B------:R-:W3:Y:S01]  /*3ca0*/  LDL R15, [R1+0xce4] ;  /* 0x000ce400010f7983 */ /* 0x000ee20000100800 */
[----:B------:R-:W-:-:S04]  /*3cb0*/  IMAD.HI.U32 R4, R28, R2, RZ ;  /* 0x000000021c047227 */ /* 0x000fc800078e00ff */
[----:B------:R-:W-:Y:S02]  /*3cc0*/  IMAD.MOV R4, RZ, RZ, -R4 ;  /* 0x000000ffff047224 */ /* 0x000fe400078e0a04 */
[C---:B------:R-:W-:Y:S02]  /*3cd0*/  IMAD R8, R29.reuse, R8, R7 ;  /* 0x000000081d087224 */ /* 0x040fe400078e0207 */
[C---:B------:R-:W-:Y:S01]  /*3ce0*/  IMAD R5, R29.reuse, R6, R5 ;  /* 0x000000061d057224 */ /* 0x040fe200078e0205 */
[----:B------:R0:W-:Y:S01]  /*3cf0*/  STL [R1+0xfc], R0 ;  /* 0x0000fc0001007387 */ /* 0x0001e20000100800 */
[----:B------:R-:W-:-:S03]  /*3d00*/  IMAD R2, R29, R4, R2 ;  /* 0x000000041d027224 */ /* 0x000fc600078e0202 */
[----:B------:R-:W-:Y:S04]  /*3d10*/  STL [R1+0x38], R9 ;  /* 0x0000380901007387 */ /* 0x000fe80000100800 */
[----:B------:R-:W-:Y:S04]  /*3d20*/  STL [R1+0x34], R8 ;  /* 0x0000340801007387 */ /* 0x000fe80000100800 */
[----:B------:R4:W-:Y:S04]  /*3d30*/  STL [R1+0x30], R5 ;  /* 0x0000300501007387 */ /* 0x0009e80000100800 */
[----:B------:R1:W-:Y:S01]  /*3d40*/  STL [R1+0x2c], R2 ;  /* 0x00002c0201007387 */ /* 0x0003e20000100800 */
[----:B0-----:R-:W-:-:S02]  /*3d50*/  IABS R0, R19 ;  /* 0x0000001300007213 */ /* 0x001fc40000000000 */
[----:B--2---:R-:W-:Y:S01]  /*3d60*/  IABS R6, R12 ;  /* 0x0000000c00067213 */ /* 0x004fe20000000000 */
[----:B------:R-:W2:Y:S01]  /*3d70*/  LDL R17, [R1+0xce0] ;  /* 0x000ce00001117983 */ /* 0x000ea20000100800 */
[----:B----4-:R-:W-:-:S03]  /*3d80*/  IABS R5, R11 ;  /* 0x0000000b00057213 */ /* 0x010fc60000000000 */
[----:B------:R-:W4:Y:S04]  /*3d90*/  LDL R18, [R1+0xcdc] ;  /* 0x000cdc0001127983 */ /* 0x000f280000100800 */
[----:B------:R-:W2:Y:S01]  /*3da0*/  LDL R11, [R1+0xcd8] ;  /* 0x000cd800010b7983 */ /* 0x000ea20000100800 */
[----:B------:R-:W-:-:S03]  /*3db0*/  IMAD.HI.U32 R7, R28, R0, RZ ;  /* 0x000000001c077227 */ /* 0x000fc600078e00ff */
[----:B------:R-:W4:Y:S01]  /*3dc0*/  LDL R19, [R1+0xcd0] ;  /* 0x000cd00001137983 */ /* 0x000f220000100800 */
        /* <DEDUP_REMOVED lines=10> */
[----:B------:R-:W-:-:S04]  /*3e70*/  IMAD.HI.U32 R7, R28, R4, RZ ;  /* 0x000000041c077227 */ /* 0x000fc800078e00ff */
[----:B------:R-:W-:Y:S01]  /*3e80*/  IMAD.MOV R7, RZ, RZ, -R7 ;  /* 0x000000ffff077224 */ /* 0x000fe200078e0a07 */
[----:B------:R3:W-:Y:S03]  /*3e90*/  STL [R1+0x28], R0 ;  /* 0x0000280001007387 */ /* 0x0007e60000100800 */
[----:B------:R-:W-:Y:S01]  /*3ea0*/  IMAD R4, R29, R7, R4 ;  /* 0x000000071d047224 */ /* 0x000fe200078e0204 */
[----:B-1----:R-:W-:-:S05]  /*3eb0*/  IABS R2, R14 ;  /* 0x0000000e00027213 */ /* 0x002fca0000000000 */
[----:B------:R-:W-:Y:S01]  /*3ec0*/  IMAD.HI.U32 R10, R28, R2, RZ ;  /* 0x000000021c0a7227 */ /* 0x000fe200078e00ff */
[----:B------:R0:W-:Y:S03]  /*3ed0*/  STL [R1+0x24], R6 ;  /* 0x0000240601007387 */ /* 0x0001e60000100800 */
[----:B------:R-:W-:Y:S01]  /*3ee0*/  IMAD.MOV R10, RZ, RZ, -R10 ;  /* 0x000000ffff0a7224 */ /* 0x000fe200078e0a0a */
[----:B------:R-:W4:Y:S01]  /*3ef0*/  LDL R12, [R1+0xccc] ;  /* 0x000ccc00010c7983 */ /* 0x000f220000100800 */
[----:B---3--:R-:W-:-:S03]  /*3f00*/  IABS R0, R15 ;  /* 0x0000000f00007213 */ /* 0x008fc60000000000 */
[----:B------:R-:W-:Y:S01]  /*3f10*/  STL [R1+0x20], R5 ;  /* 0x0000200501007387 */ /* 0x000fe20000100800 */
[----:B0-----:R-:W-:-:S03]  /*3f20*/  IMAD R6, R29, R10, R2 ;  /* 0x0000000a1d067224 */ /* 0x001fc600078e0202 */
[----:B------:R-:W3:Y:S04]  /*3f30*/  LDL R14, [R1+0xcc8] ;  /* 0x000cc800010e7983 */ /* 0x000ee80000100800 */
[----:B------:R-:W-:Y:S04]  /*3f40*/  STL [R1+0x1c], R4 ;  /* 0x00001c0401007387 */ /* 0x000fe80000100800 */
[----:B------:R-:W3:Y:S04]  /*3f50*/  LDL R15, [R1+0xcc4] ;  /* 0x000cc400010f7983 */ /* 0x000ee80000100800 */
[----:B------:R2:W-:Y:S02]  /*3f60*/  STL [R1+0x18], R6 ;  /* 0x0000180601007387 */ /* 0x0005e40000100800 */
[----:B--2---:R-:W-:-:S02]  /*3f70*/  IABS R6, R11 ;  /* 0x0000000b00067213 */ /* 0x004fc40000000000 */
[----:B------:R-:W2:Y:S01]  /*3f80*/  LDL R11, [R1+0xcc0] ;  /* 0x000cc000010b7983 */ /* 0x000ea20000100800 */
[----:B------:R-:W-:Y:S01]  /*3f90*/  IMAD.HI.U32 R5, R28, R0, RZ ;  /* 0x000000001c057227 */ /* 0x000fe200078e00ff */
[----:B------:R-:W-:-:S03]  /*3fa0*/  IABS R2, R17 ;  /* 0x0000001100027213 */ /* 0x000fc60000000000 */
[----:B------:R-:W-:Y:S01]  /*3fb0*/  IMAD.MOV R7, RZ, RZ, -R5 ;  /* 0x000000ffff077224 */ /* 0x000fe200078e0a05 */
[----:B----4-:R-:W-:Y:S01]  /*3fc0*/  IABS R4, R18 ;  /* 0x0000001200047213 */ /* 0x010fe20000000000 */
[----:B------:R-:W-:Y:S02]  /*3fd0*/  IMAD.MOV.U32 R5, RZ, RZ, R6 ;  /* 0x000000ffff057224 */ /* 0x000fe400078e0006 */
[----:B------:R-:W-:Y:S02]  /*3fe0*/  IMAD R6, R29, R7, R0 ;  /* 0x000000071d067224 */ /* 0x000fe400078e0200 */
[----:B------:R-:W-:-:S04]  /*3ff0*/  IMAD.HI.U32 R9, R28, R2, RZ ;  /* 0x000000021c097227 */ /* 0x000fc800078e00ff */
[----:B------:R-:W-:-:S04]  /*4000*/  IMAD.HI.U32 R7, R28, R5, RZ ;  /* 0x000000051c077227 */ /* 0x000fc800078e00ff */
[----:B------:R-:W-:Y:S02]  /*4010*/  IMAD.MOV R9, RZ, RZ, -R9 ;  /* 0x000000ffff097224 */ /* 0x000fe400078e0a09 */
[----:B------:R-:W-:Y:S02]  /*4020*/  IMAD.MOV R7, RZ, RZ, -R7 ;  /* 0x000000ffff077224 */ /* 0x000fe400078e0a07 */
[----:B------:R-:W-:Y:S01]  /*4030*/  IMAD R2, R29, R9, R2 ;  /* 0x000000091d027224 */ /* 0x000fe200078e0202 */
[----:B------:R-:W-:Y:S02]  /*4040*/  IABS R8, R13 ;  /* 0x0000000d00087213 */ /* 0x000fe40000000000 */
[----:B------:R-:W4:Y:S03]  /*4050*/  LDL R13, [R1+0xcbc] ;  /* 0x000cbc00010d7983 */ /* 0x000f260000100800 */
[----:B------:R-:W-:-:S02]  /*4060*/  IMAD.MOV.U32 R0, RZ, RZ, R8 ;  /* 0x000000ffff007224 */ /* 0x000fc400078e0008 */
[----:B------:R-:W-:-:S04]  /*4070*/  IMAD.HI.U32 R8, R28, R4, RZ ;  /* 0x000000041c087227 */ /* 0x000fc800078e00ff */
[----:B------:R-:W-:-:S04]  /*4080*/  IMAD.HI.U32 R10, R28, R0, RZ ;  /* 0x000000001c0a7227 */ /* 0x000fc800078e00ff */
[----:B------:R-:W-:Y:S02]  /*4090*/  IMAD.MOV R8, RZ, RZ, -R8 ;  /* 0x000000ffff087224 */ /* 0x000fe400078e0a08 */
[----:B------:R-:W-:Y:S02]  /*40a0*/  IMAD.MOV R10, RZ, RZ, -R10 ;  /* 0x000000ffff0a7224 */ /* 0x000fe400078e0a0a */
[C---:B------:R-:W-:Y:S02]  /*40b0*/  IMAD R8, R29.reuse, R8, R4 ;  /* 0x000000081d087224 */ /* 0x040fe400078e0204 */
[C---:B------:R-:W-:Y:S01]  /*40c0*/  IMAD R4, R29.reuse, R7, R5 ;  /* 0x000000071d047224 */ /* 0x040fe200078e0205 */
[----:B------:R0:W-:Y:S01]  /*40d0*/  STL [R1+0x14], R6 ;  /* 0x0000140601007387 */ /* 0x0001e20000100800 */
[----:B------:R-:W-:-:S03]  /*40e0*/  IMAD R0, R29, R10, R0 ;  /* 0x0000000a1d007224 */ /* 0x000fc600078e0200 */
[----:B------:R1:W-:Y:S04]  /*40f0*/  STL [R1+0x10], R2 ;  /* 0x0000100201007387 */ /* 0x0003e80000100800 */
[----:B------:R-:W-:Y:S01]  /*4100*/  STL [R1+0xc], R8 ;  /* 0x00000c0801007387 */ /* 0x000fe20000100800 */
[----:B------:R-:W-:-:S03]  /*4110*/  IABS R27, R12 ;  /* 0x0000000c001b7213 */ /* 0x000fc60000000000 */
[----:B------:R-:W-:Y:S04]  /*4120*/  STL [R1+0x8], R4 ;  /* 0x0000080401007387 */ /* 0x000fe80000100800 */
[----:B------:R0:W-:Y:S01]  /*4130*/  STL [R1+0x4], R0 ;  /* 0x0000040001007387 */ /* 0x0001e20000100800 */
[----:B---3--:R-:W-:-:S03]  /*4140*/  IABS R26, R14 ;  /* 0x0000000e001a7213 */ /* 0x008fc60000000000 */
[----:B------:R-:W3:Y:S04]  /*4150*/  LDL R12, [R1+0xcb8] ;  /* 0x000cb800010c7983 */ /* 0x000ee80000100800 */
[----:B------:R-:W3:Y:S01]  /*4160*/  LDL R14, [R1+0xcb4] ;  /* 0x000cb400010e7983 */ /* 0x000ee20000100800 */
[----:B------:R-:W-:-:S03]  /*4170*/  IABS R25, R15 ;  /* 0x0000000f00197213 */ /* 0x000fc60000000000 */
[----:B------:R-:W3:Y:S01]  /*4180*/  LDL R15, [R1+0xcb0] ;  /* 0x000cb000010f7983 */ /* 0x000ee20000100800 */
[----:B--2---:R-:W-:-:S03]  /*4190*/  IABS R24, R11 ;  /* 0x0000000b00187213 */ /* 0x004fc60000000000 */
[----:B------:R-:W2:Y:S01]  /*41a0*/  LDL R11, [R1+0xcac] ;  /* 0x000cac00010b7983 */ /* 0x000ea20000100800 */
[----:B0-----:R-:W-:-:S05]  /*41b0*/  IABS R6, R19 ;  /* 0x0000001300067213 */ /* 0x001fca0000000000 */
[----:B-1----:R-:W-:-:S04]  /*41c0*/  IMAD.HI.U32 R2, R28, R6, RZ ;  /* 0x000000061c027227 */ /* 0x002fc800078e00ff */
[----:B------:R-:W-:-:S04]  /*41d0*/  IMAD.MOV R2, RZ, RZ, -R2 ;  /* 0x000000ffff027224 */ /* 0x000fc800078e0a02 */
[----:B------:R-:W-:Y:S02]  /*41e0*/  IMAD R0, R29, R2, R6 ;  /* 0x000000021d007224 */ /* 0x000fe400078e0206 */
[----:B------:R-:W-:-:S03]  /*41f0*/  IMAD.HI.U32 R4, R28, R27, RZ ;  /* 0x0000001b1c047227 */ /* 0x000fc600078e00ff */
[----:B------:R0:W-:Y:S01]  /*4200*/  STL [R1], R0 ;  /* 0x0000000001007387 */ /* 0x0001e20000100800 */
        /* <DEDUP_REMOVED lines=11> */
[----:B----4-:R-:W-:Y:S02]  /*42c0*/  IABS R23, R13 ;  /* 0x0000000d00177213 */ /* 0x010fe40000000000 */
[----:B------:R-:W4:Y:S04]  /*42d0*/  LDL R13, [R1+0xca8] ;  /* 0x000ca800010d7983 */ /* 0x000f280000100800 */
[----:B------:R-:W-:Y:S04]  /*42e0*/  STL [R1+0x102c], R27 ;  /* 0x00102c1b01007387 */ /* 0x000fe80000100800 */
[----:B------:R-:W-:Y:S04]  /*42f0*/  STL [R1+0x1010], R26 ;  /* 0x0010101a01007387 */ /* 0x000fe80000100800 */
[----:B------:R-:W-:Y:S04]  /*4300*/  STL [R1+0x100c], R25 ;  /* 0x00100c1901007387 */ /* 0x000fe80000100800 */
[----:B------:R-:W-:Y:S01]  /*4310*/  STL [R1+0x1008], R24 ;  /* 0x0010081801007387 */ /* 0x000fe20000100800 */
[----:B---3--:R-:W-:-:S03]  /*4320*/  IABS R22, R12 ;  /* 0x0000000c00167213 */ /* 0x008fc60000000000 */
[----:B------:R-:W3:Y:S01]  /*4330*/  LDL R12, [R1+0xca4] ;  /* 0x000ca400010c7983 */ /* 0x000ee20000100800 */
[----:B------:R-:W-:-:S03]  /*4340*/  IABS R21, R14 ;  /* 0x0000000e00157213 */ /* 0x000fc60000000000 */
[----:B------:R-:W3:Y:S01]  /*4350*/  LDL R14, [R1+0xca0] ;  /* 0x000ca000010e7983 */ /* 0x000ee20000100800 */
[----:B------:R-:W-:-:S03]  /*4360*/  IABS R20, R15 ;  /* 0x0000000f00147213 */ /* 0x000fc60000000000 */
[----:B------:R-:W3:Y:S01]  /*4370*/  LDL R15, [R1+0xc9c] ;  /* 0x000c9c00010f7983 */ /* 0x000ee20000100800 */
[----:B--2---:R-:W-:-:S03]  /*4380*/  IABS R19, R11 ;  /* 0x0000000b00137213 */ /* 0x004fc60000000000 */
[----:B------:R-:W2:Y:S01]  /*4390*/  LDL R11, [R1+0xc98] ;  /* 0x000c9800010b7983 */ /* 0x000ea20000100800 */
[----:B------:R-:W-:-:S04]  /*43a0*/  IMAD.HI.U32 R0, R28, R23, RZ ;  /* 0x000000171c007227 */ /* 0x000fc800078e00ff */
[----:B------:R-:W-:Y:S02]  /*43b0*/  IMAD.MOV R0, RZ, RZ, -R0 ;  /* 0x000000ffff007224 */ /* 0x000fe400078e0a00 */
[----:B------:R-:W-:-:S04]  /*43c0*/  IMAD.HI.U32 R4, R28, R22, RZ ;  /* 0x000000161c047227 */ /* 0x000fc800078e00ff */
[----:B------:R-:W-:Y:S02]  /*43d0*/  IMAD R23, R29, R0, R23 ;  /* 0x000000001d177224 */ /* 0x000fe400078e0217 */
[----:B------:R-:W-:-:S04]  /*43e0*/  IMAD.HI.U32 R2, R28, R21, RZ ;  /* 0x000000151c027227 */ /* 0x000fc800078e00ff */
[----:B------:R-:W-:-:S04]  /*43f0*/  IMAD.HI.U32 R0, R28, R20, RZ ;  /* 0x000000141c007227 */ /* 0x000fc800078e00ff */
[----:B------:R-:W-:-:S04]  /*4400*/  IMAD.HI.U32 R5, R28, R19, RZ ;  /* 0x000000131c057227 */ /* 0x000fc800078e00ff */
[----:B------:R-:W-:Y:S02]  /*4410*/  IMAD.MOV R4, RZ, RZ, -R4 ;  /* 0x000000ffff047224 */ /* 0x000fe400078e0a04 */
[----:B------:R-:W-:Y:S02]  /*4420*/  IMAD.MOV R2, RZ, RZ, -R2 ;  /* 0x000000ffff027224 */ /* 0x000fe400078e0a02 */
[----:B------:R-:W-:Y:S02]  /*4430*/  IMAD.MOV R0, RZ, RZ, -R0 ;  /* 0x000000ffff007224 */ /* 0x000fe400078e0a00 */
[----:B------:R-:W-:Y:S01]  /*4440*/  IMAD.MOV R5, RZ, RZ, -R5 ;  /* 0x000000ffff057224 */ /* 0x000fe200078e0a05 */
[----:B------:R-:W-:Y:S01]  /*4450*/  STL [R1+0x1004], R23 ;  /* 0x0010041701007387 */ /* 0x000fe20000100800 */
[C---:B------:R-:W-:Y:S02]  /*4460*/  IMAD R22, R29.reuse, R4, R22 ;  /* 0x000000041d167224 */ /* 0x040fe400078e0216 */
[----:B------:R-:W-:-:S02]  /*4470*/  IMAD R21, R29, R2, R21 ;  /* 0x000000021d157224 */ /* 0x000fc400078e0215 */
[C---:B------:R-:W-:Y:S02]  /*4480*/  IMAD R20, R29.reuse, R0, R20 ;  /* 0x000000001d147224 */ /* 0x040fe400078e0214 */
[----:B------:R-:W-:Y:S01]  /*4490*/  IMAD R19, R29, R5, R19 ;  /* 0x000000051d137224 */ /* 0x000fe200078e0213 */
[----:B----4-:R-:W-:Y:S02]  /*44a0*/  IABS R18, R13 ;  /* 0x0000000d00127213 */ /* 0x010fe40000000000 */
[----:B------:R-:W4:Y:S04]  /*44b0*/  LDL R13, [R1+0xc94] ;  /* 0x000c9400010d7983 */ /* 0x000f280000100800 */
[----:B------:R0:W-:Y:S01]  /*44c0*/  STL [R1+0x1000], R22 ;  /* 0x0010001601007387 */ /* 0x0001e20000100800 */
[----:B------:R-:W-:-:S03]  /*44d0*/  IMAD.HI.U32 R0, R28, R18, RZ ;  /* 0x000000121c007227 */ /* 0x000fc600078e00ff */
[----:B------:R-:W-:Y:S04]  /*44e0*/  STL [R1+0xffc], R21 ;  /* 0x000ffc1501007387 */ /* 0x000fe80000100800 */
[----:B------:R-:W-:Y:S04]  /*44f0*/  STL [R1+0x1014], R20 ;  /* 0x0010141401007387 */ /* 0x000fe80000100800 */
[----:B------:R-:W-:Y:S01]  /*4500*/  STL [R1+0x1018], R19 ;  /* 0x0010181301007387 */ /* 0x000fe20000100800 */
[----:B------:R-:W-:-:S03]  /*4510*/  IMAD.MOV R0, RZ, RZ, -R0 ;  /* 0x000000ffff007224 */ /* 0x000fc600078e0a00 */
[----:B------:R-:W4:Y:S04]  /*4520*/  LDL R7, [R1+0xc88] ;  /* 0x000c880001077983 */ /* 0x000f280000100800 */
[----:B------:R-:W4:Y:S01]  /*4530*/  LDL R9, [R1+0xc84] ;  /* 0x000c840001097983 */ /* 0x000f220000100800 */
[----:B------:R-:W-:Y:S01]  /*4540*/  IMAD R18, R29, R0, R18 ;  /* 0x000000001d127224 */ /* 0x000fe200078e0212 */
[----:B---3--:R-:W-:Y:S02]  /*4550*/  IABS R17, R12 ;  /* 0x0000000c00117213 */ /* 0x008fe40000000000 */
[----:B------:R-:W3:Y:S01]  /*4560*/  LDL R12, [R1+0xc90] ;  /* 0x000c9000010c7983 */ /* 0x000ee20000100800 */
[----:B------:R-:W-:Y:S02]  /*4570*/  IABS R16, R14 ;  /* 0x0000000e00107213 */ /* 0x000fe40000000000 */
[----:B------:R-:W-:Y:S01]  /*4580*/  IMAD.HI.U32 R4, R28, R17, RZ ;  /* 0x000000111c047227 */ /* 0x000fe200078e00ff */
[----:B------:R-:W-:-:S03]  /*4590*/  IABS R15, R15 ;  /* 0x0000000f000f7213 */ /* 0x000fc60000000000 */
        /* <DEDUP_REMOVED lines=8> */
[----:B--2---:R-:W-:-:S02]  /*4620*/  IABS R14, R11 ;  /* 0x0000000b000e7213 */ /* 0x004fc40000000000 */
[----:B------:R-:W2:Y:S03]  /*4630*/  LDL R11, [R1+0xc8c] ;  /* 0x000c8c00010b7983 */ /* 0x000ea60000100800 */
[----:B------:R-:W-:Y:S01]  /*4640*/  IMAD.HI.U32 R5, R28, R14, RZ ;  /* 0x0000000e1c057227 */ /* 0x000fe200078e00ff */
[----:B------:R-:W-:Y:S03]  /*4650*/  STL [R1+0x101c], R18 ;  /* 0x00101c1201007387 */ /* 0x000fe60000100800 */
[----:B------:R-:W-:Y:S01]  /*4660*/  IMAD.MOV R5, RZ, RZ, -R5 ;  /* 0x000000ffff057224 */ /* 0x000fe200078e0a05 */
[----:B------:R-:W2:Y:S03]  /*4670*/  LDL R8, [R1+0xc80] ;  /* 0x000c800001087983 */ /* 0x000ea60000100800 */
[----:B------:R-:W-:Y:S01]  /*4680*/  IMAD R14, R29, R5, R14 ;  /* 0x000000051d0e7224 */ /* 0x000fe200078e020e */
[----:B0-----:R-:W2:Y:S04]  /*4690*/  LDL.LU R22, [R1+0x250] ;  /* 0x0002500001167983 */ /* 0x001ea80000300800 */
[----:B------:R-:W-:Y:S04]  /*46a0*/  STL [R1+0x1020], R17 ;  /* 0x0010201101007387 */ /* 0x000fe80000100800 */
[----:B------:R-:W-:Y:S04]  /*46b0*/  STL [R1+0x1024], R16 ;  /* 0x0010241001007387 */ /* 0x000fe80000100800 */
[----:B------:R-:W-:Y:S04]  /*46c0*/  STL [R1+0x1028], R15 ;  /* 0x0010280f01007387 */ /* 0x000fe80000100800 */
[----:B------:R-:W-:Y:S04]  /*46d0*/  STL [R1+0x1030], R14 ;  /* 0x0010300e01007387 */ /* 0x000fe80000100800 */
[----:B------:R-:W2:Y:S04]  /*46e0*/  LDL R27, [R1+0xc70] ;  /* 0x000c7000011b7983 */ /* 0x000ea80000100800 */
[----:B------:R-:W2:Y:S04]  /*46f0*/  LDL R26, [R1+0xc74] ;  /* 0x000c7400011a7983 */ /* 0x000ea80000100800 */
[----:B------:R-:W2:Y:S01]  /*4700*/  LDL R6, [R1+0xc78] ;  /* 0x000c780001067983 */ /* 0x000ea20000100800 */
[----:B----4-:R-:W-:-:S05]  /*4710*/  IABS R13, R13 ;  /* 0x0000000d000d7213 */ /* 0x010fca0000000000 */
[----:B------:R-:W-:-:S04]  /*4720*/  IMAD.HI.U32 R0, R28, R13, RZ ;  /* 0x0000000d1c007227 */ /* 0x000fc800078e00ff */
[----:B------:R-:W-:-:S04]  /*4730*/  IMAD.MOV R0, RZ, RZ, -R0 ;  /* 0x000000ffff007224 */ /* 0x000fc800078e0a00 */
[----:B------:R-:W-:Y:S01]  /*4740*/  IMAD R13, R29, R0, R13 ;  /* 0x000000001d0d7224 */ /* 0x000fe200078e020d */
[----:B------:R-:W-:Y:S02]  /*4750*/  IABS R10, R7 ;  /* 0x00000007000a7213 */ /* 0x000fe40000000000 */
[----:B------:R-:W4:Y:S01]  /*4760*/  LDL R7, [R1+0xc7c] ;  /* 0x000c7c0001077983 */ /* 0x000f220000100800 */
[----:B------:R-:W-:Y:S02]  /*4770*/  IABS R9, R9 ;  /* 0x0000000900097213 */ /* 0x000fe40000000000 */
[----:B------:R-:W-:-:S04]  /*4780*/  IMAD.HI.U32 R0, R28, R10, RZ ;  /* 0x0000000a1c007227 */ /* 0x000fc800078e00ff */
[----:B------:R-:W-:Y:S01]  /*4790*/  IMAD.HI.U32 R5, R28, R9, RZ ;  /* 0x000000091c057227 */ /* 0x000fe200078e00ff */
[----:B---3--:R-:W-:-:S05]  /*47a0*/  IABS R12, R12 ;  /* 0x0000000c000c7213 */ /* 0x008fca0000000000 */
[----:B------:R-:W-:-:S04]  /*47b0*/  IMAD.HI.U32 R4, R28, R12, RZ ;  /* 0x0000000c1c047227 */ /* 0x000fc800078e00ff */
[----:B------:R-:W-:Y:S02]  /*47c0*/  IMAD.MOV R4, RZ, RZ, -R4 ;  /* 0x000000ffff047224 */ /* 0x000fe400078e0a04 */
[----:B------:R-:W-:Y:S02]  /*47d0*/  IMAD.MOV R0, RZ, RZ, -R0 ;  /* 0x000000ffff007224 */ /* 0x000fe400078e0a00 */
[----:B------:R-:W-:Y:S02]  /*47e0*/  IMAD.MOV R5, RZ, RZ, -R5 ;  /* 0x000000ffff057224 */ /* 0x000fe400078e0a05 */
[C---:B------:R-:W-:Y:S02]  /*47f0*/  IMAD R12, R29.reuse, R4, R12 ;  /* 0x000000041d0c7224 */ /* 0x040fe400078e020c */
[C---:B------:R-:W-:Y:S01]  /*4800*/  IMAD R10, R29.reuse, R0, R10 ;  /* 0x000000001d0a7224 */ /* 0x040fe200078e020a */
[----:B------:R-:W-:Y:S01]  /*4810*/  STL [R1+0x1034], R13 ;  /* 0x0010340d01007387 */ /* 0x000fe20000100800 */
[----:B------:R-:W-:-:S03]  /*4820*/  IMAD R9, R29, R5, R9 ;  /* 0x000000051d097224 */ /* 0x000fc600078e0209 */
[----:B------:R-:W-:Y:S01]  /*4830*/  STL [R1+0x1038], R12 ;  /* 0x0010380c01007387 */ /* 0x000fe20000100800 */
[----:B--2---:R-:W-:-:S05]  /*4840*/  IABS R11, R11 ;  /* 0x0000000b000b7213 */ /* 0x004fca0000000000 */
[----:B------:R-:W-:-:S04]  /*4850*/  IMAD.HI.U32 R2, R28, R11, RZ ;  /* 0x0000000b1c027227 */ /* 0x000fc800078e00ff */
[----:B------:R-:W-:Y:S01]  /*4860*/  IMAD.MOV R2, RZ, RZ, -R2 ;  /* 0x000000ffff027224 */ /* 0x000fe200078e0a02 */
[----:B------:R-:W-:-:S03]  /*4870*/  IABS R8, R8 ;  /* 0x0000000800087213 */ /* 0x000fc60000000000 */
[----:B------:R-:W-:Y:S02]  /*4880*/  IMAD R11, R29, R2, R11 ;  /* 0x000000021d0b7224 */ /* 0x000fe400078e020b */
[----:B------:R-:W-:-:S03]  /*4890*/  IMAD.HI.U32 R0, R28, R8, RZ ;  /* 0x000000081c007227 */ /* 0x000fc600078e00ff */
[----:B------:R-:W-:Y:S01]  /*48a0*/  STL [R1+0x103c], R11 ;  /* 0x00103c0b01007387 */ /* 0x000fe20000100800 */
[----:B------:R-:W-:-:S03]  /*48b0*/  IMAD.MOV R0, RZ, RZ, -R0 ;  /* 0x000000ffff007224 */ /* 0x000fc600078e0a00 */
[----:B------:R-:W-:Y:S04]  /*48c0*/  STL [R1+0x1040], R10 ;  /* 0x0010400a01007387 */ /* 0x000fe80000100800 */
[----:B------:R0:W-:Y:S04]  /*48d0*/  STL [R1+0x1044], R9 ;  /* 0x0010440901007387 */ /* 0x0001e80000100800 */
[----:B------:R-:W2:Y:S01]  /*48e0*/  LDL.LU R23, [R1+0x78] ;  /* 0x0000780001177983 */ /* 0x000ea20000300800 */
[----:B------:R-:W-:-:S03]  /*48f0*/  IABS R4, R27 ;  /* 0x0000001b00047213 */ /* 0x000fc60000000000 */
[----:B------:R-:W3:Y:S01]  /*4900*/  LDL.LU R24, [R1+0x74] ;  /* 0x0000740001187983 */ /* 0x000ee20000300800 */
[----:B------:R-:W-:-:S03]  /*4910*/  IMAD R8, R29, R0, R8 ;  /* 0x000000001d087224 */ /* 0x000fc600078e0208 */
[----:B------:R-:W3:Y:S04]  /*4920*/  LDL.LU R25, [R1+0x70] ;  /* 0x0000700001197983 */ /* 0x000ee80000300800 */
[----:B------:R-:W3:Y:S04]  /*4930*/  LDL R27, [R1+0xc64] ;  /* 0x000c6400011b7983 */ /* 0x000ee80000100800 */
[----:B0-----:R-:W3:Y:S01]  /*4940*/  LDL.LU R9, [R1+0x68] ;  /* 0x0000680001097983 */ /* 0x001ee20000300800 */
[----:B------:R-:W-:-:S03]  /*4950*/  IABS R5, R26 ;  /* 0x0000001a00057213 */ /* 0x000fc60000000000 */
[----:B------:R-:W3:Y:S04]  /*4960*/  LDL.LU R13, [R1+0x64] ;  /* 0x00006400010d7983 */ /* 0x000ee80000300800 */
[----:B------:R-:W3:Y:S04]  /*4970*/  LDL.LU R14, [R1+0x60] ;  /* 0x00006000010e7983 */ /* 0x000ee80000300800 */
[----:B------:R-:W3:Y:S04]  /*4980*/  LDL.LU R15, [R1+0x5c] ;  /* 0x00005c00010f7983 */ /* 0x000ee80000300800 */
[----:B------:R-:W3:Y:S04]  /*4990*/  LDL.LU R16, [R1+0x58] ;  /* 0x0000580001107983 */ /* 0x000ee80000300800 */
[----:B------:R-:W3:Y:S04]  /*49a0*/  LDL.LU R26, [R1+0x54] ;  /* 0x00005400011a7983 */ /* 0x000ee80000300800 */
[----:B------:R0:W-:Y:S04]  /*49b0*/  STL [R1+0x1048], R8 ;  /* 0x0010480801007387 */ /* 0x0001e80000100800 */
[----:B0-----:R-:W3:Y:S01]  /*49c0*/  LDL.LU R8, [R1+0x6c] ;  /* 0x00006c0001087983 */ /* 0x001ee20000300800 */
[----:B------:R-:W-:-:S04]  /*49d0*/  IABS R21, c[0x0][0x178] ;  /* 0x00005e0000157a13 */ /* 0x000fc80000000000 */
[----:B------:R-:W-:Y:S02]  /*49e0*/  ISETP.GT.U32.AND P0, PT, R21, R22, PT ;  /* 0x000000161500720c */ /* 0x000fe40003f04070 */
[----:B------:R-:W-:Y:S02]  /*49f0*/  ISETP.GT.U32.AND P3, PT, R29, R3, PT ;  /* 0x000000031d00720c */ /* 0x000fe40003f64070 */
[----:B----4-:R-:W-:-:S09]  /*4a00*/  IABS R7, R7 ;  /* 0x0000000700077213 */ /* 0x010fd20000000000 */
[----:B------:R-:W-:-:S05]  /*4a10*/  @!P0 IMAD.IADD R22, R22, 0x1, -R21 ;  /* 0x0000000116168824 */ /* 0x000fca00078e0a15 */
[----:B------:R-:W-:Y:S01]  /*4a20*/  ISETP.GT.U32.AND P0, PT, R21, R22, PT ;  /* 0x000000161500720c */ /* 0x000fe20003f04070 */
[----:B------:R-:W-:-:S04]  /*4a30*/  IMAD.HI.U32 R0, R28, R7, RZ ;  /* 0x000000071c007227 */ /* 0x000fc800078e00ff */
[----:B------:R-:W-:Y:S02]  /*4a40*/  @!P3 IMAD.IADD R3, R3, 0x1, -R29 ;  /* 0x000000010303b824 */ /* 0x000fe400078e0a1d */
[----:B------:R-:W-:Y:S01]  /*4a50*/  IMAD.MOV R0, RZ, RZ, -R0 ;  /* 0x000000ffff007224 */ /* 0x000fe200078e0a00 */
[----:B------:R-:W-:-:S03]  /*4a60*/  IABS R6, R6 ;  /* 0x0000000600067213 */ /* 0x000fc60000000000 */
[----:B------:R-:W-:Y:S02]  /*4a70*/  IMAD R7, R29, R0, R7 ;  /* 0x000000001d077224 */ /* 0x000fe400078e0207 */
[----:B------:R-:W-:Y:S02]  /*4a80*/  @!P0 IMAD.IADD R22, R22, 0x1, -R21 ;  /* 0x0000000116168824 */ /* 0x000fe400078e0a15 */
[C---:B------:R-:W-:Y:S01]  /*4a90*/  IMAD.HI.U32 R2, R28.reuse, R6, RZ ;  /* 0x000000061c027227 */ /* 0x040fe200078e00ff */
[----:B------:R-:W-:Y:S03]  /*4aa0*/  STL [R1+0x104c], R7 ;  /* 0x00104c0701007387 */ /* 0x000fe60000100800 */
[----:B------:R-:W-:Y:S01]  /*4ab0*/  IMAD.HI.U32 R11, R28, R4, RZ ;  /* 0x000000041c0b7227 */ /* 0x000fe200078e00ff */
[----:B------:R0:W-:Y:S04]  /*4ac0*/  STL [R1+0x250], R22 ;  /* 0x0002501601007387 */ /* 0x0001e80000100800 */
[----:B------:R-:W4:Y:S01]  /*4ad0*/  LDL.LU R17, [R1+0x50] ;  /* 0x0000500001117983 */ /* 0x000f220000300800 */
[----:B------:R-:W-:-:S02]  /*4ae0*/  IMAD.MOV R10, RZ, RZ, -R2 ;  /* 0x000000ffff0a7224 */ /* 0x000fc400078e0a02 */
[----:B------:R-:W-:Y:S01]  /*4af0*/  IMAD.MOV R2, RZ, RZ, -R11 ;  /* 0x000000ffff027224 */ /* 0x000fe200078e0a0b */
[----:B------:R-:W4:Y:S03]  /*4b00*/  LDL.LU R18, [R1+0x4c] ;  /* 0x00004c0001127983 */ /* 0x000f260000300800 */
[C---:B------:R-:W-:Y:S01]  /*4b10*/  IMAD R4, R29.reuse, R2, R4 ;  /* 0x000000021d047224 */ /* 0x040fe200078e0204 */
[----:B------:R-:W4:Y:S01]  /*4b20*/  LDL.LU R19, [R1+0x48] ;  /* 0x0000480001137983 */ /* 0x000f220000300800 */
[----:B------:R-:W-:-:S03]  /*4b30*/  IMAD R6, R29, R10, R6 ;  /* 0x0000000a1d067224 */ /* 0x000fc600078e0206 */
[----:B------:R-:W4:Y:S04]  /*4b40*/  LDL.LU R20, [R1+0x44] ;  /* 0x0000440001147983 */ /* 0x000f280000300800 */
[----:B0-----:R-:W4:Y:S01]  /*4b50*/  LDL.LU R22, [R1+0x40] ;  /* 0x0000400001167983 */ /* 0x001f220000300800 */
[----:B------:R-:W-:-:S04]  /*4b60*/  IMAD.HI.U32 R12, R28, R5, RZ ;  /* 0x000000051c0c7227 */ /* 0x000fc800078e00ff */
[----:B------:R-:W-:Y:S01]  /*4b70*/  IMAD.MOV R0, RZ, RZ, -R12 ;  /* 0x000000ffff007224 */ /* 0x000fe200078e0a0c */
[C---:B--2---:R-:W-:Y:S02]  /*4b80*/  ISETP.GT.U32.AND P1, PT, R29.reuse, R23, PT ;  /* 0x000000171d00720c */ /* 0x044fe40003f24070 */
[C---:B---3--:R-:W-:Y:S02]  /*4b90*/  ISETP.GT.U32.AND P6, PT, R29.reuse, R24, PT ;  /* 0x000000181d00720c */ /* 0x048fe40003fc4070 */
[C---:B------:R-:W-:Y:S02]  /*4ba0*/  ISETP.GT.U32.AND P2, PT, R29.reuse, R25, PT ;  /* 0x000000191d00720c */ /* 0x040fe40003f44070 */
[----:B------:R-:W-:-:S07]  /*4bb0*/  ISETP.GT.U32.AND P4, PT, R29, R9, PT ;  /* 0x000000091d00720c */ /* 0x000fce0003f84070 */
[--C-:B------:R-:W-:Y:S01]  /*4bc0*/  @!P1 IMAD.IADD R23, R23, 0x1, -R29.reuse ;  /* 0x0000000117179824 */ /* 0x100fe200078e0a1d */
[C---:B------:R-:W-:Y:S02]  /*4bd0*/  ISETP.GT.U32.AND P0, PT, R29.reuse, R13, PT ;  /* 0x0000000d1d00720c */ /* 0x040fe40003f04070 */
[----:B------:R-:W-:Y:S01]  /*4be0*/  ISETP.GT.U32.AND P3, PT, R29, R14, PT ;  /* 0x0000000e1d00720c */ /* 0x000fe20003f64070 */
[--C-:B------:R-:W-:Y:S02]  /*4bf0*/  @!P6 IMAD.IADD R24, R24, 0x1, -R29.reuse ;  /* 0x000000011818e824 */ /* 0x100fe400078e0a1d */
[----:B------:R-:W-:Y:S01]  /*4c00*/  @!P4 IMAD.IADD R9, R9, 0x1, -R29 ;  /* 0x000000010909c824 */ /* 0x000fe200078e0a1d */
[C---:B------:R-:W-:Y:S02]  /*4c10*/  ISETP.GT.U32.AND P5, PT, R29.reuse, R8, PT ;  /* 0x000000081d00720c */ /* 0x040fe40003fa4070 */
[----:B------:R-:W-:-:S11]  /*4c20*/  ISETP.GT.U32.AND P4, PT, R29, R23, PT ;  /* 0x000000171d00720c */ /* 0x000fd60003f84070 */
[--C-:B------:R-:W-:Y:S01]  /*4c30*/  @!P5 IMAD.IADD R8, R8, 0x1, -R29.reuse ;  /* 0x000000010808d824 */ /* 0x100fe200078e0a1d */
[----:B------:R-:W-:Y:S01]  /*4c40*/  ISETP.GT.U32.AND P5, PT, R29, R3, PT ;  /* 0x000000031d00720c */ /* 0x000fe20003fa4070 */
[--C-:B------:R-:W-:Y:S02]  /*4c50*/  @!P2 IMAD.IADD R25, R25, 0x1, -R29.reuse ;  /* 0x000000011919a824 */ /* 0x100fe400078e0a1d */
[--C-:B------:R-:W-:Y:S01]  /*4c60*/  @!P0 IMAD.IADD R13, R13, 0x1, -R29.reuse ;  /* 0x000000010d0d8824 */ /* 0x100fe200078e0a1d */
[C---:B------:R-:W-:Y:S01]  /*4c70*/  ISETP.GT.U32.AND P0, PT, R29.reuse, R24, PT ;  /* 0x000000181d00720c */ /* 0x040fe20003f04070 */
[--C-:B------:R-:W-:Y:S01]  /*4c80*/  @!P3 IMAD.IADD R14, R14, 0x1, -R29.reuse ;  /* 0x000000010e0eb824 */ /* 0x100fe200078e0a1d */
[----:B------:R-:W-:Y:S02]  /*4c90*/  IABS R2, R27 ;  /* 0x0000001b00027213 */ /* 0x000fe40000000000 */
[----:B------:R-:W-:Y:S01]  /*4ca0*/  ISETP.GT.U32.AND P3, PT, R29, R25, PT ;  /* 0x000000191d00720c */ /* 0x000fe20003f64070 */
[----:B------:R-:W2:Y:S04]  /*4cb0*/  LDL.LU R27, [R1+0x3c] ;  /* 0x00003c00011b7983 */ /* 0x000ea80000300800 */
[----:B------:R-:W-:-:S02]  /*4cc0*/  @!P5 IMAD.IADD R3, R3, 0x1, -R29 ;  /* 0x000000010303d824 */ /* 0x000fc400078e0a1d */
[----:B------:R-:W-:-:S03]  /*4cd0*/  @!P4 IMAD.IADD R23, R23, 0x1, -R29 ;  /* 0x000000011717c824 */ /* 0x000fc600078e0a1d */
[----:B------:R-:W-:Y:S04]  /*4ce0*/  STL [R1+0xff0], R3 ;  /* 0x000ff00301007387 */ /* 0x000fe80000100800 */
[----:B------:R-:W3:Y:S04]  /*4cf0*/  LDL.LU R10, [R1+0x15c] ;  /* 0x00015c00010a7983 */ /* 0x000ee80000300800 */
[----:B------:R-:W3:Y:S01]  /*4d00*/  LDL.LU R11, [R1+0x160] ;  /* 0x00016000010b7983 */ /* 0x000ee20000300800 */
[----:B------:R-:W-:-:S03]  /*4d10*/  @!P0 IMAD.IADD R24, R24, 0x1, -R29 ;  /* 0x0000000118188824 */ /* 0x000fc600078e0a1d */
[----:B------:R-:W-:Y:S01]  /*4d20*/  STL [R1+0x78], R23 ;  /* 0x0000781701007387 */ /* 0x000fe20000100800 */
[----:B------:R-:W-:-:S03]  /*4d30*/  @!P3 IMAD.IADD R25, R25, 0x1, -R29 ;  /* 0x000000011919b824 */ /* 0x000fc600078e0a1d */
[----:B------:R-:W3:Y:S04]  /*4d40*/  LDL.LU R12, [R1+0x164] ;  /* 0x00016400010c7983 */ /* 0x000ee80000300800 */
[----:B------:R-:W3:Y:S04]  /*4d50*/  LDL.LU R21, [R1+0x170] ;  /* 0x0001700001157983 */ /* 0x000ee80000300800 */
[----:B------:R-:W-:Y:S04]  /*4d60*/  STL [R1+0x74], R24 ;  /* 0x0000741801007387 */ /* 0x000fe80000100800 */
[----:B------:R0:W-:Y:S04]  /*4d70*/  STL [R1+0x70], R25 ;  /* 0x0000701901007387 */ /* 0x0001e80000100800 */
[----:B0-----:R-:W3:Y:S04]  /*4d80*/  LDL.LU R25, [R1+0x144] ;  /* 0x0001440001197983 */ /* 0x001ee80000300800 */
[----:B------:R-:W3:Y:S04]  /*4d90*/  LDL.LU R23, [R1+0x148] ;  /* 0x0001480001177983 */ /* 0x000ee80000300800 */
[----:B------:R-:W3:Y:S01]  /*4da0*/  LDL.LU R24, [R1+0x14c] ;  /* 0x00014c0001187983 */ /* 0x000ee20000300800 */
[----:B------:R-:W-:-:S02]  /*4db0*/  ISETP.GT.U32.AND P1, PT, R29, R15, PT ;  /* 0x0000000f1d00720c */ /* 0x000fc40003f24070 */
[C---:B------:R-:W-:Y:S02]  /*4dc0*/  ISETP.GT.U32.AND P2, PT, R29.reuse, R26, PT ;  /* 0x0000001a1d00720c */ /* 0x040fe40003f44070 */
[----:B------:R-:W-:-:S09]  /*4dd0*/  ISETP.GT.U32.AND P6, PT, R29, R16, PT ;  /* 0x000000101d00720c */ /* 0x000fd20003fc4070 */
[--C-:B------:R-:W-:Y:S01]  /*4de0*/  @!P1 IMAD.IADD R15, R15, 0x1, -R29.reuse ;  /* 0x000000010f0f9824 */ /* 0x100fe200078e0a1d */
[C---:B------:R-:W-:Y:S01]  /*4df0*/  ISETP.GT.U32.AND P1, PT, R29.reuse, R8, PT ;  /* 0x000000081d00720c */ /* 0x040fe20003f24070 */
[--C-:B------:R-:W-:Y:S01]  /*4e00*/  @!P2 IMAD.IADD R26, R26, 0x1, -R29.reuse ;  /* 0x000000011a1aa824 */ /* 0x100fe200078e0a1d */
[C---:B------:R-:W-:Y:S01]  /*4e10*/  ISETP.GT.U32.AND P2, PT, R29.reuse, R9, PT ;  /* 0x000000091d00720c */ /* 0x040fe20003f44070 */
[----:B------:R-:W-:Y:S01]  /*4e20*/  @!P6 IMAD.IADD R16, R16, 0x1, -R29 ;  /* 0x000000011010e824 */ /* 0x000fe200078e0a1d */
[C---:B------:R-:W-:Y:S02]  /*4e30*/  ISETP.GT.U32.AND P4, PT, R29.reuse, R14, PT ;  /* 0x0000000e1d00720c */ /* 0x040fe40003f84070 */
[C---:B------:R-:W-:Y:S02]  /*4e40*/  ISETP.GT.U32.AND P6, PT, R29.reuse, R26, PT ;  /* 0x0000001a1d00720c */ /* 0x040fe40003fc4070 */
[----:B------:R-:W-:-:S05]  /*4e50*/  ISETP.GT.U32.AND P5, PT, R29, R13, PT ;  /* 0x0000000d1d00720c */ /* 0x000fca0003fa4070 */
[--C-:B------:R-:W-:Y:S01]  /*4e60*/  @!P1 IMAD.IADD R8, R8, 0x1, -R29.reuse ;  /* 0x0000000108089824 */ /* 0x100fe200078e0a1d */
[----:B----4-:R-:W-:Y:S01]  /*4e70*/  ISETP.GT.U32.AND P1, PT, R29, R17, PT ;  /* 0x000000111d00720c */ /* 0x010fe20003f24070 */
[--C-:B------:R-:W-:Y:S01]  /*4e80*/  @!P2 IMAD.IADD R9, R9, 0x1, -R29.reuse ;  /* 0x000000010909a824 */ /* 0x100fe200078e0a1d */
[C---:B------:R-:W-:Y:S02]  /*4e90*/  ISETP.GT.U32.AND P2, PT, R29.reuse, R18, PT ;  /* 0x000000121d00720c */ /* 0x040fe40003f44070 */
[C---:B------:R-:W-:Y:S01]  /*4ea0*/  ISETP.GT.U32.AND P0, PT, R29.reuse, R15, PT ;  /* 0x0000000f1d00720c */ /* 0x040fe20003f04070 */
[--C-:B------:R-:W-:Y:S01]  /*4eb0*/  @!P6 IMAD.IADD R26, R26, 0x1, -R29.reuse ;  /* 0x000000011a1ae824 */ /* 0x100fe200078e0a1d */
[C---:B------:R-:W-:Y:S01]  /*4ec0*/  ISETP.GT.U32.AND P3, PT, R29.reuse, R16, PT ;  /* 0x000000101d00720c */ /* 0x040fe20003f64070 */
[--C-:B------:R-:W-:Y:S01]  /*4ed0*/  @!P4 IMAD.IADD R14, R14, 0x1, -R29.reuse ;  /* 0x000000010e0ec824 */ /* 0x100fe200078e0a1d */
[----:B------:R-:W-:Y:S01]  /*4ee0*/  ISETP.GT.U32.AND P4, PT, R29, R20, PT ;  /* 0x000000141d00720c */ /* 0x000fe20003f84070 */
[----:B------:R-:W-:Y:S01]  /*4ef0*/  @!P5 IMAD.IADD R13, R13, 0x1, -R29 ;  /* 0x000000010d0dd824 */ /* 0x000fe200078e0a1d */
[----:B------:R-:W-:-:S03]  /*4f00*/  ISETP.GT.U32.AND P5, PT, R29, R19, PT ;  /* 0x000000131d00720c */ /* 0x000fc60003fa4070 */
[--C-:B------:R-:W-:Y:S02]  /*4f10*/  @!P1 IMAD.IADD R17, R17, 0x1, -R29.reuse ;  /* 0x0000000111119824 */ /* 0x100fe400078e0a1d */
[--C-:B------:R-:W-:Y:S02]  /*4f20*/  @!P2 IMAD.IADD R18, R18, 0x1, -R29.reuse ;  /* 0x000000011212a824 */ /* 0x100fe400078e0a1d */
[--C-:B------:R-:W-:Y:S01]  /*4f30*/  @!P0 IMAD.IADD R15, R15, 0x1, -R29.reuse ;  /* 0x000000010f0f8824 */ /* 0x100fe200078e0a1d */
[----:B------:R-:W-:Y:S01]  /*4f40*/  ISETP.GT.U32.AND P0, PT, R29, R22, PT ;  /* 0x000000161d00720c */ /* 0x000fe20003f04070 */
[--C-:B------:R-:W-:Y:S01]  /*4f50*/  @!P3 IMAD.IADD R16, R16, 0x1, -R29.reuse ;  /* 0x000000011010b824 */ /* 0x100fe200078e0a1d */
[----:B------:R-:W-:Y:S01]  /*4f60*/  STL [R1+0x6c], R8 ;  /* 0x00006c0801007387 */ /* 0x000fe20000100800 */
[--C-:B------:R-:W-:Y:S02]  /*4f70*/  @!P4 IMAD.IADD R20, R20, 0x1, -R29.reuse ;  /* 0x000000011414c824 */ /* 0x100fe400078e0a1d */
[--C-:B------:R-:W-:Y:S01]  /*4f80*/  @!P5 IMAD.IADD R19, R19, 0x1, -R29.reuse ;  /* 0x000000011313d824 */ /* 0x100fe200078e0a1d */
[----:B------:R-:W-:Y:S04]  /*4f90*/  STL [R1+0x68], R9 ;  /* 0x0000680901007387 */ /* 0x000fe80000100800 */
[----:B------:R-:W-:Y:S04]  /*4fa0*/  STL [R1+0x64], R13 ;  /* 0x0000640d01007387 */ /* 0x000fe80000100800 */
[----:B------:R-:W-:Y:S04]  /*4fb0*/  STL [R1+0x60], R14 ;  /* 0x0000600e01007387 */ /* 0x000fe80000100800 */
[----:B------:R-:W-:Y:S04]  /*4fc0*/  STL [R1+0x5c], R15 ;  /* 0x00005c0f01007387 */ /* 0x000fe80000100800 */
[----:B------:R0:W-:Y:S01]  /*4fd0*/  STL [R1+0x54], R26 ;  /* 0x0000541a01007387 */ /* 0x0001e20000100800 */
[----:B------:R-:W-:-:S03]  /*4fe0*/  @!P0 IMAD.IADD R22, R22, 0x1, -R29 ;  /* 0x0000000116168824 */ /* 0x000fc600078e0a1d */
[----:B------:R1:W-:Y:S04]  /*4ff0*/  STL [R1+0x58], R16 ;  /* 0x0000581001007387 */ /* 0x0003e80000100800 */
[----:B0-----:R-:W4:Y:S04]  /*5000*/  LDL.LU R26, [R1+0x158] ;  /* 0x00015800011a7983 */ /* 0x001f280000300800 */
[----:B------:R-:W4:Y:S04]  /*5010*/  LDL.LU R13, [R1+0x150] ;  /* 0x00015000010d7983 */ /* 0x000f280000300800 */
[----:B------:R-:W4:Y:S04]  /*5020*/  LDL.LU R14, [R1+0x120] ;  /* 0x00012000010e7983 */ /* 0x000f280000300800 */
[----:B------:R-:W4:Y:S04]  /*5030*/  LDL.LU R15, [R1+0x124] ;  /* 0x00012400010f7983 */ /* 0x000f280000300800 */
[----:B-1----:R-:W4:Y:S01]  /*5040*/  LDL.LU R16, [R1+0x128] ;  /* 0x0001280001107983 */ /* 0x002f220000300800 */
[----:B--2---:R-:W-:-:S02]  /*5050*/  ISETP.GT.U32.AND P3, PT, R29, R27, PT ;  /* 0x0000001b1d00720c */ /* 0x004fc40003f64070 */
[C---:B---3--:R-:W-:Y:S02]  /*5060*/  ISETP.GT.U32.AND P6, PT, R29.reuse, R10, PT ;  /* 0x0000000a1d00720c */ /* 0x048fe40003fc4070 */
[C---:B------:R-:W-:Y:S02]  /*5070*/  ISETP.GT.U32.AND P1, PT, R29.reuse, R11, PT ;  /* 0x0000000b1d00720c */ /* 0x040fe40003f24070 */
[----:B------:R-:W-:-:S09]  /*5080*/  ISETP.GT.U32.AND P2, PT, R29, R12, PT ;  /* 0x0000000c1d00720c */ /* 0x000fd20003f44070 */
[--C-:B------:R-:W-:Y:S01]  /*5090*/  @!P6 IMAD.IADD R10, R10, 0x1, -R29.reuse ;  /* 0x000000010a0ae824 */ /* 0x100fe200078e0a1d */
[C---:B------:R-:W-:Y:S02]  /*50a0*/  ISETP.GT.U32.AND P6, PT, R29.reuse, R17, PT ;  /* 0x000000111d00720c */ /* 0x040fe40003fc4070 */
[----:B------:R-:W-:Y:S01]  /*50b0*/  ISETP.GT.U32.AND P5, PT, R29, R21, PT ;  /* 0x000000151d00720c */ /* 0x000fe20003fa4070 */
[--C-:B------:R-:W-:Y:S01]  /*50c0*/  @!P1 IMAD.IADD R11, R11, 0x1, -R29.reuse ;  /* 0x000000010b0b9824 */ /* 0x100fe200078e0a1d */
[----:B------:R-:W-:Y:S01]  /*50d0*/  ISETP.GT.U32.AND P1, PT, R29, R18, PT ;  /* 0x000000121d00720c */ /* 0x000fe20003f24070 */
[--C-:B------:R-:W-:Y:S02]  /*50e0*/  @!P3 IMAD.IADD R27, R27, 0x1, -R29.reuse ;  /* 0x000000011b1bb824 */ /* 0x100fe400078e0a1d */
[----:B------:R-:W-:Y:S01]  /*50f0*/  @!P2 IMAD.IADD R12, R12, 0x1, -R29 ;  /* 0x000000010c0ca824 */ /* 0x000fe200078e0a1d */
[C---:B------:R-:W-:Y:S02]  /*5100*/  ISETP.GT.U32.AND P2, PT, R29.reuse, R19, PT ;  /* 0x000000131d00720c */ /* 0x040fe40003f44070 */
[----:B------:R-:W-:-:S03]  /*5110*/  ISETP.GT.U32.AND P4, PT, R29, R25, PT ;  /* 0x000000191d00720c */ /* 0x000fc60003f84070 */
[--C-:B------:R-:W-:Y:S01]  /*5120*/  @!P6 IMAD.IADD R17, R17, 0x1, -R29.reuse ;  /* 0x000000011111e824 */ /* 0x100fe200078e0a1d */
[----:B------:R-:W-:Y:S01]  /*5130*/  ISETP.GT.U32.AND P0, PT, R29, R23, PT ;  /* 0x000000171d00720c */ /* 0x000fe20003f04070 */
[--C-:B------:R-:W-:Y:S01]  /*5140*/  @!P5 IMAD.IADD R21, R21, 0x1, -R29.reuse ;  /* 0x000000011515d824 */ /* 0x100fe200078e0a1d */
[C---:B------:R-:W-:Y:S01]  /*5150*/  ISETP.GT.U32.AND P3, PT, R29.reuse, R24, PT ;  /* 0x000000181d00720c */ /* 0x040fe20003f64070 */
[----:B------:R-:W-:Y:S01]  /*5160*/  @!P1 IMAD.IADD R18, R18, 0x1, -R29 ;  /* 0x0000000112129824 */ /* 0x000fe200078e0a1d */
[----:B------:R-:W-:-:S05]  /*5170*/  ISETP.GT.U32.AND P5, PT, R29, R20, PT ;  /* 0x000000141d00720c */ /* 0x000fca0003fa4070 */
[--C-:B------:R-:W-:Y:S01]  /*5180*/  @!P4 IMAD.IADD R25, R25, 0x1, -R29.reuse ;  /* 0x000000011919c824 */ /* 0x100fe200078e0a1d */
[----:B------:R-:W-:Y:S01]  /*5190*/  ISETP.GT.U32.AND P4, PT, R29, R22, PT ;  /* 0x000000161d00720c */ /* 0x000fe20003f84070 */
[----:B------:R0:W-:Y:S01]  /*51a0*/  STL [R1+0x50], R17 ;  /* 0x0000501101007387 */ /* 0x0001e20000100800 */
[--C-:B------:R-:W-:Y:S02]  /*51b0*/  @!P2 IMAD.IADD R19, R19, 0x1, -R29.reuse ;  /* 0x000000011313a824 */ /* 0x100fe400078e0a1d */
[--C-:B------:R-:W-:Y:S01]  /*51c0*/  @!P0 IMAD.IADD R23, R23, 0x1, -R29.reuse ;  /* 0x0000000117178824 */ /* 0x100fe200078e0a1d */
[C---:B------:R-:W-:Y:S01]  /*51d0*/  ISETP.GT.U32.AND P0, PT, R29.reuse, R27, PT ;  /* 0x0000001b1d00720c */ /* 0x040fe20003f04070 */
[----:B0-----:R-:W2:Y:S04]  /*51e0*/  LDL.LU R17, [R1+0x140] ;  /* 0x0001400001117983 */ /* 0x001ea80000300800 */
[----:B------:R-:W3:Y:S04]  /*51f0*/  LDL.LU R8, [R1+0x138] ;  /* 0x0001380001087983 */ /* 0x000ee80000300800 */
[----:B------:R0:W-:Y:S04]  /*5200*/  STL [R1+0x4c], R18 ;  /* 0x00004c1201007387 */ /* 0x0001e80000100800 */
[----:B------:R-:W2:Y:S01]  /*5210*/  LDL.LU R9, [R1+0x108] ;  /* 0x0001080001097983 */ /* 0x000ea20000300800 */
[----:B------:R-:W-:Y:S01]  /*5220*/  @!P3 IMAD.IADD R24, R24, 0x1, -R29 ;  /* 0x000000011818b824 */ /* 0x000fe200078e0a1d */
[----:B------:R-:W-:-:S02]  /*5230*/  ISETP.GT.U32.AND P3, PT, R29, R10, PT ;  /* 0x0000000a1d00720c */ /* 0x000fc40003f64070 */
[----:B------:R1:W-:Y:S01]  /*5240*/  STL [R1+0x48], R19 ;  /* 0x0000481301007387 */ /* 0x0003e20000100800 */
[----:B------:R-:W-:-:S03]  /*5250*/  ISETP.GT.U32.AND P1, PT, R29, R11, PT ;  /* 0x0000000b1d00720c */ /* 0x000fc60003f24070 */
[----:B0-----:R-:W2:Y:S01]  /*5260*/  LDL.LU R18, [R1+0x10c] ;  /* 0x00010c0001127983 */ /* 0x001ea20000300800 */
[C---:B------:R-:W-:Y:S01]  /*5270*/  ISETP.GT.U32.AND P2, PT, R29.reuse, R12, PT ;  /* 0x0000000c1d00720c */ /* 0x040fe20003f44070 */
[--C-:B------:R-:W-:Y:S01]  /*5280*/  @!P4 IMAD.IADD R22, R22, 0x1, -R29.reuse ;  /* 0x000000011616c824 */ /* 0x100fe200078e0a1d */
[C---:B------:R-:W-:Y:S01]  /*5290*/  ISETP.GT.U32.AND P4, PT, R29.reuse, R25, PT ;  /* 0x000000191d00720c */ /* 0x040fe20003f84070 */
[--C-:B------:R-:W-:Y:S01]  /*52a0*/  @!P5 IMAD.IADD R20, R20, 0x1, -R29.reuse ;  /* 0x000000011414d824 */ /* 0x100fe200078e0a1d */
[----:B-1----:R-:W2:Y:S01]  /*52b0*/  LDL.LU R19, [R1+0x110] ;  /* 0x0001100001137983 */ /* 0x002ea20000300800 */
[----:B------:R-:W-:Y:S01]  /*52c0*/  ISETP.GT.U32.AND P5, PT, R29, R21, PT ;  /* 0x000000151d00720c */ /* 0x000fe20003fa4070 */
[--C-:B------:R-:W-:Y:S02]  /*52d0*/  @!P0 IMAD.IADD R27, R27, 0x1, -R29.reuse ;  /* 0x000000011b1b8824 */ /* 0x100fe400078e0a1d */
[----:B------:R0:W-:Y:S01]  /*52e0*/  STL [R1+0x44], R20 ;  /* 0x0000441401007387 */ /* 0x0001e20000100800 */
[----:B------:R-:W-:-:S02]  /*52f0*/  @!P3 IMAD.IADD R10, R10, 0x1, -R29 ;  /* 0x000000010a0ab824 */ /* 0x000fc400078e0a1d */
[--C-:B------:R-:W-:Y:S02]  /*5300*/  @!P1 IMAD.IADD R11, R11, 0x1, -R29.reuse ;  /* 0x000000010b0b9824 */ /* 0x100fe400078e0a1d */
[--C-:B------:R-:W-:Y:S02]  /*5310*/  @!P2 IMAD.IADD R12, R12, 0x1, -R29.reuse ;  /* 0x000000010c0ca824 */ /* 0x100fe400078e0a1d */
[--C-:B------:R-:W-:Y:S01]  /*5320*/  @!P4 IMAD.IADD R25, R25, 0x1, -R29.reuse ;  /* 0x000000011919c824 */ /* 0x100fe200078e0a1d */
[----:B0-----:R-:W2:Y:S02]  /*5330*/  LDL.LU R20, [R1+0x11c] ;  /* 0x00011c0001147983 */ /* 0x001ea40000300800 */
[----:B------:R-:W-:Y:S02]  /*5340*/  @!P5 IMAD.IADD R21, R21, 0x1, -R29 ;  /* 0x000000011515d824 */ /* 0x000fe400078e0a1d */
[----:B------:R0:W-:Y:S04]  /*5350*/  STL [R1+0x40], R22 ;  /* 0x0000401601007387 */ /* 0x0001e80000100800 */
[----:B0-----:R-:W2:Y:S04]  /*5360*/  LDL.LU R22, [R1+0x118] ;  /* 0x0001180001167983 */ /* 0x001ea80000300800 */
[----:B------:R0:W-:Y:S04]  /*5370*/  STL [R1+0x3c], R27 ;  /* 0x00003c1b01007387 */ /* 0x0001e80000100800 */
[----:B0-----:R-:W2:Y:S04]  /*5380*/  LDL.LU R27, [R1+0xe4] ;  /* 0x0000e400011b7983 */ /* 0x001ea80000300800 */
[----:B------:R-:W-:Y:S04]  /*5390*/  STL [R1+0x15c], R10 ;  /* 0x00015c0a01007387 */ /* 0x000fe80000100800 */
[----:B------:R-:W-:Y:S04]  /*53a0*/  STL [R1+0x160], R11 ;  /* 0x0001600b01007387 */ /* 0x000fe80000100800 */
[----:B------:R-:W-:Y:S04]  /*53b0*/  STL [R1+0x164], R12 ;  /* 0x0001640c01007387 */ /* 0x000fe80000100800 */
[----:B------:R0:W-:Y:S04]  /*53c0*/  STL [R1+0x144], R25 ;  /* 0x0001441901007387 */ /* 0x0001e80000100800 */
[----:B------:R-:W-:Y:S04]  /*53d0*/  STL [R1+0x170], R21 ;  /* 0x0001701501007387 */ /* 0x000fe80000100800 */
[----:B0-----:R-:W2:Y:S01]  /*53e0*/  LDL R25, [R1+0xc68] ;  /* 0x000c680001197983 */ /* 0x001ea20000100800 */
[----:B------:R-:W-:-:S02]  /*53f0*/  ISETP.GT.U32.AND P6, PT, R29, R24, PT ;  /* 0x000000181d00720c */ /* 0x000fc40003fc4070 */
[C---:B----4-:R-:W-:Y:S02]  /*5400*/  ISETP.GT.U32.AND P3, PT, R29.reuse, R26, PT ;  /* 0x0000001a1d00720c */ /* 0x050fe40003f64070 */
[C---:B------:R-:W-:Y:S02]  /*5410*/  ISETP.GT.U32.AND P1, PT, R29.reuse, R13, PT ;  /* 0x0000000d1d00720c */ /* 0x040fe40003f24070 */
[C---:B------:R-:W-:Y:S02]  /*5420*/  ISETP.GT.U32.AND P2, PT, R29.reuse, R14, PT ;  /* 0x0000000e1d00720c */ /* 0x040fe40003f44070 */
[----:B------:R-:W-:-:S05]  /*5430*/  ISETP.GT.U32.AND P5, PT, R29, R15, PT ;  /* 0x0000000f1d00720c */ /* 0x000fca0003fa4070 */
[--C-:B------:R-:W-:Y:S02]  /*5440*/  @!P6 IMAD.IADD R24, R24, 0x1, -R29.reuse ;  /* 0x000000011818e824 */ /* 0x100fe400078e0a1d */
[--C-:B------:R-:W-:Y:S01]  /*5450*/  @!P3 IMAD.IADD R26, R26, 0x1, -R29.reuse ;  /* 0x000000011a1ab824 */ /* 0x100fe200078e0a1d */
[----:B------:R-:W-:Y:S01]  /*5460*/  ISETP.GT.U32.AND P0, PT, R29, R23, PT ;  /* 0x000000171d00720c */ /* 0x000fe20003f04070 */
[--C-:B------:R-:W-:Y:S02]  /*5470*/  @!P1 IMAD.IADD R13, R13, 0x1, -R29.reuse ;  /* 0x000000010d0d9824 */ /* 0x100fe400078e0a1d */
[--C-:B------:R-:W-:Y:S02]  /*5480*/  @!P2 IMAD.IADD R14, R14, 0x1, -R29.reuse ;  /* 0x000000010e0ea824 */ /* 0x100fe400078e0a1d */
[----:B------:R-:W-:Y:S02]  /*5490*/  @!P5 IMAD.IADD R15, R15, 0x1, -R29 ;  /* 0x000000010f0fd824 */ /* 0x000fe400078e0a1d */
[----:B------:R-:W-:-:S02]  /*54a0*/  IMAD R5, R29, R0, R5 ;  /* 0x000000001d057224 */ /* 0x000fc400078e0205 */
[----:B------:R-:W-:-:S04]  /*54b0*/  IMAD.HI.U32 R0, R28, R2, RZ ;  /* 0x000000021c007227 */ /* 0x000fc800078e00ff */
[----:B------:R-:W-:Y:S01]  /*54c0*/  @!P0 IMAD.IADD R23, R23, 0x1, -R29 ;  /* 0x0000000117178824 */ /* 0x000fe200078e0a1d */
[----:B------:R0:W-:Y:S01]  /*54d0*/  STL [R1+0x14c], R24 ;  /* 0x00014c1801007387 */ /* 0x0001e20000100800 */
[----:B------:R-:W-:-:S03]  /*54e0*/  IMAD.MOV R0, RZ, RZ, -R0 ;  /* 0x000000ffff007224 */ /* 0x000fc600078e0a00 */
[----:B------:R1:W-:Y:S01]  /*54f0*/  STL [R1+0x148], R23 ;  /* 0x0001481701007387 */ /* 0x0003e20000100800 */
[----:B------:R-:W-:-:S03]  /*5500*/  IMAD R2, R29, R0, R2 ;  /* 0x000000001d027224 */ /* 0x000fc600078e0202 */
[----:B0-----:R-:W4:Y:S04]  /*5510*/  LDL.LU R24, [R1+0xf0] ;  /* 0x0000f00001187983 */ /* 0x001f280000300800 */
[----:B------:R-:W4:Y:S04]  /*5520*/  LDL.LU R10, [R1+0xf8] ;  /* 0x0000f800010a7983 */ /* 0x000f280000300800 */
[----:B------:R-:W4:Y:S04]  /*5530*/  LDL.LU R21, [R1+0x104] ;  /* 0x0001040001157983 */ /* 0x000f280000300800 */
[----:B-1----:R-:W4:Y:S01]  /*5540*/  LDL.LU R23, [R1+0x100] ;  /* 0x0001000001177983 */ /* 0x002f220000300800 */
[----:B---3--:R-:W-:-:S02]  /*5550*/  ISETP.GT.U32.AND P6, PT, R29, R8, PT ;  /* 0x000000081d00720c */ /* 0x008fc40003fc4070 */
[C---:B--2---:R-:W-:Y:S02]  /*5560*/  ISETP.GT.U32.AND P3, PT, R29.reuse, R9, PT ;  /* 0x000000091d00720c */ /* 0x044fe40003f64070 */
[----:B------:R-:W-:-:S09]  /*5570*/  ISETP.GT.U32.AND P1, PT, R29, R18, PT ;  /* 0x000000121d00720c */ /* 0x000fd20003f24070 */
[--C-:B------:R-:W-:Y:S01]  /*5580*/  @!P6 IMAD.IADD R8, R8, 0x1, -R29.reuse ;  /* 0x000000010808e824 */ /* 0x100fe200078e0a1d */
[----:B------:R-:W-:Y:S01]  /*5590*/  ISETP.GT.U32.AND P2, PT, R29, R19, PT ;  /* 0x000000131d00720c */ /* 0x000fe20003f44070 */
[--C-:B------:R-:W-:Y:S01]  /*55a0*/  @!P3 IMAD.IADD R9, R9, 0x1, -R29.reuse ;  /* 0x000000010909b824 */ /* 0x100fe200078e0a1d */
[C---:B------:R-:W-:Y:S02]  /*55b0*/  ISETP.GT.U32.AND P6, PT, R29.reuse, R26, PT ;  /* 0x0000001a1d00720c */ /* 0x040fe40003fc4070 */
[C---:B------:R-:W-:Y:S01]  /*55c0*/  ISETP.GT.U32.AND P3, PT, R29.reuse, R13, PT ;  /* 0x0000000d1d00720c */ /* 0x040fe20003f64070 */
[----:B------:R-:W-:Y:S01]  /*55d0*/  @!P1 IMAD.IADD R18, R18, 0x1, -R29 ;  /* 0x0000000112129824 */ /* 0x000fe200078e0a1d */
[----:B------:R-:W-:-:S07]  /*55e0*/  ISETP.GT.U32.AND P1, PT, R29, R14, PT ;  /* 0x0000000e1d00720c */ /* 0x000fce0003f24070 */
[--C-:B------:R-:W-:Y:S01]  /*55f0*/  @!P2 IMAD.IADD R19, R19, 0x1, -R29.reuse ;  /* 0x000000011313a824 */ /* 0x100fe200078e0a1d */
[----:B------:R-:W-:Y:S01]  /*5600*/  ISETP.GT.U32.AND P2, PT, R29, R15, PT ;  /* 0x0000000f1d00720c */ /* 0x000fe20003f44070 */
[--C-:B------:R-:W-:Y:S02]  /*5610*/  @!P6 IMAD.IADD R26, R26, 0x1, -R29.reuse ;  /* 0x000000011a1ae824 */ /* 0x100fe400078e0a1d */
[--C-:B------:R-:W-:Y:S02]  /*5620*/  @!P3 IMAD.IADD R13, R13, 0x1, -R29.reuse ;  /* 0x000000010d0db824 */ /* 0x100fe400078e0a1d */
[----:B------:R-:W-:-:S08]  /*5630*/  @!P1 IMAD.IADD R14, R14, 0x1, -R29 ;  /* 0x000000010e0e9824 */ /* 0x000fd000078e0a1d */
[----:B------:R-:W-:Y:S01]  /*5640*/  @!P2 IMAD.IADD R15, R15, 0x1, -R29 ;  /* 0x000000010f0fa824 */ /* 0x000fe200078e0a1d */
[----:B------:R-:W-:Y:S02]  /*5650*/  IABS R0, R25 ;  /* 0x0000001900007213 */ /* 0x000fe40000000000 */
[----:B------:R-:W2:Y:S04]  /*5660*/  LDL.LU R25, [R1+0xd0] ;  /* 0x0000d00001197983 */ /* 0x000ea80000300800 */
[----:B------:R0:W-:Y:S04]  /*5670*/  STL [R1+0x158], R26 ;  /* 0x0001581a01007387 */ /* 0x0001e80000100800 */
[----:B0-----:R-:W3:Y:S04]  /*5680*/  LDL.LU R26, [R1+0xd4] ;  /* 0x0000d400011a7983 */ /* 0x001ee80000300800 */
[----:B------:R0:W-:Y:S04]  /*5690*/  STL [R1+0x150], R13 ;  /* 0x0001500d01007387 */ /* 0x0001e80000100800 */
[----:B------:R-:W2:Y:S04]  /*56a0*/  LDL.LU R11, [R1+0xd8] ;  /* 0x0000d800010b7983 */ /* 0x000ea80000300800 */
[----:B------:R1:W-:Y:S04]  /*56b0*/  STL [R1+0x120], R14 ;  /* 0x0001200e01007387 */ /* 0x0003e80000100800 */
[----:B------:R-:W3:Y:S04]  /*56c0*/  LDL.LU R12, [R1+0xe0] ;  /* 0x0000e000010c7983 */ /* 0x000ee80000300800 */
[----:B------:R4:W-:Y:S04]  /*56d0*/  STL [R1+0x124], R15 ;  /* 0x0001240f01007387 */ /* 0x0009e80000100800 */
[----:B0-----:R-:W3:Y:S04]  /*56e0*/  LDL.LU R13, [R1+0xdc] ;  /* 0x0000dc00010d7983 */ /* 0x001ee80000300800 */
[----:B-1----:R-:W3:Y:S01]  /*56f0*/  LDL.LU R14, [R1+0xbc] ;  /* 0x0000bc00010e7983 */ /* 0x002ee20000300800 */
[----:B------:R-:W-:-:S02]  /*5700*/  ISETP.GT.U32.AND P4, PT, R29, R16, PT ;  /* 0x000000101d00720c */ /* 0x000fc40003f84070 */
[C---:B------:R-:W-:Y:S02]  /*5710*/  ISETP.GT.U32.AND P0, PT, R29.reuse, R17, PT ;  /* 0x000000111d00720c */ /* 0x040fe40003f04070 */
[----:B------:R-:W-:-:S09]  /*5720*/  ISETP.GT.U32.AND P5, PT, R29, R20, PT ;  /* 0x000000141d00720c */ /* 0x000fd20003fa4070 */
[--C-:B------:R-:W-:Y:S01]  /*5730*/  @!P4 IMAD.IADD R16, R16, 0x1, -R29.reuse ;  /* 0x000000011010c824 */ /* 0x100fe200078e0a1d */
[----:B------:R-:W-:Y:S01]  /*5740*/  ISETP.GT.U32.AND P4, PT, R29, R22, PT ;  /* 0x000000161d00720c */ /* 0x000fe20003f84070 */
[--C-:B------:R-:W-:Y:S01]  /*5750*/  @!P0 IMAD.IADD R17, R17, 0x1, -R29.reuse ;  /* 0x0000000111118824 */ /* 0x100fe200078e0a1d */
[C---:B------:R-:W-:Y:S01]  /*5760*/  ISETP.GT.U32.AND P0, PT, R29.reuse, R27, PT ;  /* 0x0000001b1d00720c */ /* 0x040fe20003f04070 */
[----:B------:R-:W-:Y:S01]  /*5770*/  @!P5 IMAD.IADD R20, R20, 0x1, -R29 ;  /* 0x000000011414d824 */ /* 0x000fe200078e0a1d */
[C---:B------:R-:W-:Y:S02]  /*5780*/  ISETP.GT.U32.AND P5, PT, R29.reuse, R16, PT ;  /* 0x000000101d00720c */ /* 0x040fe40003fa4070 */
[----:B------:R-:W-:-:S07]  /*5790*/  ISETP.GT.U32.AND P3, PT, R29, R9, PT ;  /* 0x000000091d00720c */ /* 0x000fce0003f64070 */
[--C-:B------:R-:W-:Y:S01]  /*57a0*/  @!P4 IMAD.IADD R22, R22, 0x1, -R29.reuse ;  /* 0x000000011616c824 */ /* 0x100fe200078e0a1d */
[----:B------:R-:W-:Y:S01]  /*57b0*/  ISETP.GT.U32.AND P4, PT, R29, R17, PT ;  /* 0x000000111d00720c */ /* 0x000fe20003f84070 */
[--C-:B------:R-:W-:Y:S01]  /*57c0*/  @!P0 IMAD.IADD R27, R27, 0x1, -R29.reuse ;  /* 0x000000011b1b8824 */ /* 0x100fe200078e0a1d */
[C---:B------:R-:W-:Y:S01]  /*57d0*/  ISETP.GT.U32.AND P0, PT, R29.reuse, R8, PT ;  /* 0x000000081d00720c */ /* 0x040fe20003f04070 */
[--C-:B------:R-:W-:Y:S01]  /*57e0*/  @!P5 IMAD.IADD R16, R16, 0x1, -R29.reuse ;  /* 0x000000011010d824 */ /* 0x100fe200078e0a1d */
[C---:B------:R-:W-:Y:S02]  /*57f0*/  ISETP.GT.U32.AND P1, PT, R29.reuse, R18, PT ;  /* 0x000000121d00720c */ /* 0x040fe40003f24070 */
[----:B------:R-:W-:Y:S01]  /*5800*/  ISETP.GT.U32.AND P6, PT, R29, R27, PT ;  /* 0x0000001b1d00720c */ /* 0x000fe20003fc4070 */
[----:B------:R-:W-:Y:S01]  /*5810*/  @!P3 IMAD.IADD R9, R9, 0x1, -R29 ;  /* 0x000000010909b824 */ /* 0x000fe200078e0a1d */
[----:B------:R0:W-:Y:S01]  /*5820*/  STL [R1+0x128], R16 ;  /* 0x0001281001007387 */ /* 0x0001e20000100800 */
[----:B----4-:R-:W-:-:S03]  /*5830*/  ISETP.GT.U32.AND P3, PT, R29, R10, PT ;  /* 0x0000000a1d00720c */ /* 0x010fc60003f64070 */
[----:B------:R-:W4:Y:S01]  /*5840*/  LDL.LU R15, [R1+0xc0] ;  /* 0x0000c000010f7983 */ /* 0x000f220000300800 */
[--C-:B------:R-:W-:Y:S02]  /*5850*/  @!P4 IMAD.IADD R17, R17, 0x1, -R29.reuse ;  /* 0x000000011111c824 */ /* 0x100fe400078e0a1d */
[--C-:B------:R-:W-:Y:S01]  /*5860*/  @!P0 IMAD.IADD R8, R8, 0x1, -R29.reuse ;  /* 0x0000000108088824 */ /* 0x100fe200078e0a1d */
[C---:B------:R-:W-:Y:S01]  /*5870*/  ISETP.GT.U32.AND P0, PT, R29.reuse, R24, PT ;  /* 0x000000181d00720c */ /* 0x040fe20003f04070 */
[----:B0-----:R-:W4:Y:S04]  /*5880*/  LDL.LU R16, [R1+0xc4] ;  /* 0x0000c40001107983 */ /* 0x001f280000300800 */
[----:B------:R0:W-:Y:S01]  /*5890*/  STL [R1+0x140], R17 ;  /* 0x0001401101007387 */ /* 0x0001e20000100800 */
[----:B------:R-:W-:Y:S01]  /*58a0*/  ISETP.GT.U32.AND P2, PT, R29, R19, PT ;  /* 0x000000131d00720c */ /* 0x000fe20003f44070 */
[--C-:B------:R-:W-:Y:S01]  /*58b0*/  @!P6 IMAD.IADD R27, R27, 0x1, -R29.reuse ;  /* 0x000000011b1be824 */ /* 0x100fe200078e0a1d */
[C---:B------:R-:W-:Y:S01]  /*58c0*/  ISETP.GT.U32.AND P5, PT, R29.reuse, R20, PT ;  /* 0x000000141d00720c */ /* 0x040fe20003fa4070 */
[----:B------:R-:W-:Y:S01]  /*58d0*/  @!P1 IMAD.IADD R18, R18, 0x1, -R29 ;  /* 0x0000000112129824 */ /* 0x000fe200078e0a1d */
[----:B0-----:R-:W4:Y:S01]  /*58e0*/  LDL.LU R17, [R1+0xcc] ;  /* 0x0000cc0001117983 */ /* 0x001f220000300800 */
[----:B------:R-:W-:-:S02]  /*58f0*/  ISETP.GT.U32.AND P1, PT, R29, R21, PT ;  /* 0x000000151d00720c */ /* 0x000fc40003f24070 */
[--C-:B------:R-:W-:Y:S01]  /*5900*/  @!P0 IMAD.IADD R24, R24, 0x1, -R29.reuse ;  /* 0x0000000118188824 */ /* 0x100fe200078e0a1d */
[----:B------:R-:W-:Y:S01]  /*5910*/  ISETP.GT.U32.AND P4, PT, R29, R22, PT ;  /* 0x000000161d00720c */ /* 0x000fe20003f84070 */
[----:B------:R-:W-:-:S04]  /*5920*/  @!P3 IMAD.IADD R10, R10, 0x1, -R29 ;  /* 0x000000010a0ab824 */ /* 0x000fc800078e0a1d */
[--C-:B------:R-:W-:Y:S01]  /*5930*/  @!P2 IMAD.IADD R19, R19, 0x1, -R29.reuse ;  /* 0x000000011313a824 */ /* 0x100fe200078e0a1d */
[----:B------:R-:W-:Y:S01]  /*5940*/  ISETP.GT.U32.AND P2, PT, R29, R23, PT ;  /* 0x000000171d00720c */ /* 0x000fe20003f44070 */
[--C-:B------:R-:W-:Y:S01]  /*5950*/  @!P5 IMAD.IADD R20, R20, 0x1, -R29.reuse ;  /* 0x000000011414d824 */ /* 0x100fe200078e0a1d */
[----:B------:R-:W-:Y:S02]  /*5960*/  STL [R1+0x138], R8 ;  /* 0x0001380801007387 */ /* 0x000fe40000100800 */
[--C-:B------:R-:W-:Y:S02]  /*5970*/  @!P1 IMAD.IADD R21, R21, 0x1, -R29.reuse ;  /* 0x0000000115159824 */ /* 0x100fe400078e0a1d */
[----:B------:R-:W-:Y:S01]  /*5980*/  STL [R1+0x108], R9 ;  /* 0x0001080901007387 */ /* 0x000fe20000100800 */
[----:B------:R-:W-:-:S03]  /*5990*/  @!P4 IMAD.IADD R22, R22, 0x1, -R29 ;  /* 0x000000011616c824 */ /* 0x000fc600078e0a1d */
        /* <DEDUP_REMOVED lines=13> */
[----:B------:R-:W-:-:S09]  /*5a70*/  ISETP.GT.U32.AND P3, PT, R29, R13, PT ;  /* 0x0000000d1d00720c */ /* 0x000fd20003f64070 */
[--C-:B------:R-:W-:Y:S01]  /*5a80*/  @!P6 IMAD.IADD R11, R11, 0x1, -R29.reuse ;  /* 0x000000010b0be824 */ /* 0x100fe200078e0a1d */
[C---:B------:R-:W-:Y:S02]  /*5a90*/  ISETP.GT.U32.AND P6, PT, R29.reuse, R24, PT ;  /* 0x000000181d00720c */ /* 0x040fe40003fc4070 */
[C---:B------:R-:W-:Y:S01]  /*5aa0*/  ISETP.GT.U32.AND P1, PT, R29.reuse, R14, PT ;  /* 0x0000000e1d00720c */ /* 0x040fe20003f24070 */
[--C-:B------:R-:W-:Y:S01]  /*5ab0*/  @!P0 IMAD.IADD R12, R12, 0x1, -R29.reuse ;  /* 0x000000010c0c8824 */ /* 0x100fe200078e0a1d */
[----:B------:R-:W-:Y:S01]  /*5ac0*/  ISETP.GT.U32.AND P0, PT, R29, R10, PT ;  /* 0x0000000a1d00720c */ /* 0x000fe20003f04070 */
[----:B------:R-:W-:Y:S01]  /*5ad0*/  @!P3 IMAD.IADD R13, R13, 0x1, -R29 ;  /* 0x000000010d0db824 */ /* 0x000fe200078e0a1d */
[----:B------:R-:W-:-:S07]  /*5ae0*/  ISETP.GT.U32.AND P3, PT, R29, R21, PT ;  /* 0x000000151d00720c */ /* 0x000fce0003f64070 */
[--C-:B------:R-:W-:Y:S02]  /*5af0*/  @!P6 IMAD.IADD R24, R24, 0x1, -R29.reuse ;  /* 0x000000011818e824 */ /* 0x100fe400078e0a1d */
[--C-:B------:R-:W-:Y:S01]  /*5b00*/  @!P1 IMAD.IADD R14, R14, 0x1, -R29.reuse ;  /* 0x000000010e0e9824 */ /* 0x100fe200078e0a1d */
[----:B------:R-:W-:Y:S01]  /*5b10*/  ISETP.GT.U32.AND P1, PT, R29, R23, PT ;  /* 0x000000171d00720c */ /* 0x000fe20003f24070 */
[--C-:B------:R-:W-:Y:S01]  /*5b20*/  @!P0 IMAD.IADD R10, R10, 0x1, -R29.reuse ;  /* 0x000000010a0a8824 */ /* 0x100fe200078e0a1d */
[----:B------:R0:W-:Y:S01]  /*5b30*/  STL [R1+0xf0], R24 ;  /* 0x0000f01801007387 */ /* 0x0001e20000100800 */
[----:B------:R-:W-:-:S03]  /*5b40*/  @!P3 IMAD.IADD R21, R21, 0x1, -R29 ;  /* 0x000000011515b824 */ /* 0x000fc600078e0a1d */
[----:B0-----:R-:W2:Y:S04]  /*5b50*/  LDL.LU R24, [R1+0xb4] ;  /* 0x0000b40001187983 */ /* 0x001ea80000300800 */
[----:B------:R-:W3:Y:S04]  /*5b60*/  LDL.LU R8, [R1+0x98] ;  /* 0x0000980001087983 */ /* 0x000ee80000300800 */
[----:B------:R0:W-:Y:S04]  /*5b70*/  STL [R1+0xf8], R10 ;  /* 0x0000f80a01007387 */ /* 0x0001e80000100800 */
[----:B------:R-:W2:Y:S04]  /*5b80*/  LDL.LU R9, [R1+0x9c] ;  /* 0x00009c0001097983 */ /* 0x000ea80000300800 */
[----:B------:R1:W-:Y:S04]  /*5b90*/  STL [R1+0x104], R21 ;  /* 0x0001041501007387 */ /* 0x0003e80000100800 */
[----:B0-----:R-:W2:Y:S01]  /*5ba0*/  LDL.LU R10, [R1+0xa0] ;  /* 0x0000a000010a7983 */ /* 0x001ea20000300800 */
[----:B------:R-:W-:-:S03]  /*5bb0*/  @!P1 IMAD.IADD R23, R23, 0x1, -R29 ;  /* 0x0000000117179824 */ /* 0x000fc600078e0a1d */
[----:B-1----:R-:W2:Y:S04]  /*5bc0*/  LDL.LU R21, [R1+0xa4] ;  /* 0x0000a40001157983 */ /* 0x002ea80000300800 */
[----:B------:R0:W-:Y:S04]  /*5bd0*/  STL [R1+0x100], R23 ;  /* 0x0001001701007387 */ /* 0x0001e80000100800 */
[----:B0-----:R-:W2:Y:S01]  /*5be0*/  LDL.LU R23, [R1+0x1cc] ;  /* 0x0001cc0001177983 */ /* 0x001ea20000300800 */
[C---:B------:R-:W-:Y:S02]  /*5bf0*/  ISETP.GT.U32.AND P5, PT, R29.reuse, R25, PT ;  /* 0x000000191d00720c */ /* 0x040fe40003fa4070 */
[----:B------:R-:W-:-:S02]  /*5c00*/  ISETP.GT.U32.AND P4, PT, R29, R26, PT ;  /* 0x0000001a1d00720c */ /* 0x000fc40003f84070 */
[----:B----4-:R-:W-:-:S09]  /*5c10*/  ISETP.GT.U32.AND P2, PT, R29, R15, PT ;  /* 0x0000000f1d00720c */ /* 0x010fd20003f44070 */
[--C-:B------:R-:W-:Y:S01]  /*5c20*/  @!P5 IMAD.IADD R25, R25, 0x1, -R29.reuse ;  /* 0x000000011919d824 */ /* 0x100fe200078e0a1d */
[C---:B------:R-:W-:Y:S01]  /*5c30*/  ISETP.GT.U32.AND P5, PT, R29.reuse, R16, PT ;  /* 0x000000101d00720c */ /* 0x040fe20003fa4070 */
[--C-:B------:R-:W-:Y:S01]  /*5c40*/  @!P4 IMAD.IADD R26, R26, 0x1, -R29.reuse ;  /* 0x000000011a1ac824 */ /* 0x100fe200078e0a1d */
[----:B------:R-:W-:Y:S01]  /*5c50*/  ISETP.GT.U32.AND P4, PT, R29, R17, PT ;  /* 0x000000111d00720c */ /* 0x000fe20003f84070 */
[----:B------:R-:W-:Y:S01]  /*5c60*/  @!P2 IMAD.IADD R15, R15, 0x1, -R29 ;  /* 0x000000010f0fa824 */ /* 0x000fe200078e0a1d */
[C---:B------:R-:W-:Y:S02]  /*5c70*/  ISETP.GT.U32.AND P2, PT, R29.reuse, R25, PT ;  /* 0x000000191d00720c */ /* 0x040fe40003f44070 */
[----:B------:R-:W-:-:S07]  /*5c80*/  ISETP.GT.U32.AND P0, PT, R29, R12, PT ;  /* 0x0000000c1d00720c */ /* 0x000fce0003f04070 */
[--C-:B------:R-:W-:Y:S01]  /*5c90*/  @!P5 IMAD.IADD R16, R16, 0x1, -R29.reuse ;  /* 0x000000011010d824 */ /* 0x100fe200078e0a1d */
[----:B------:R-:W-:Y:S01]  /*5ca0*/  ISETP.GT.U32.AND P5, PT, R29, R26, PT ;  /* 0x0000001a1d00720c */ /* 0x000fe20003fa4070 */
[--C-:B------:R-:W-:Y:S01]  /*5cb0*/  @!P4 IMAD.IADD R17, R17, 0x1, -R29.reuse ;  /* 0x000000011111c824 */ /* 0x100fe200078e0a1d */
[C---:B------:R-:W-:Y:S02]  /*5cc0*/  ISETP.GT.U32.AND P4, PT, R29.reuse, R11, PT ;  /* 0x0000000b1d00720c */ /* 0x040fe40003f84070 */
[----:B------:R-:W-:Y:S01]  /*5cd0*/  ISETP.GT.U32.AND P3, PT, R29, R13, PT ;  /* 0x0000000d1d00720c */ /* 0x000fe20003f64070 */
[--C-:B------:R-:W-:Y:S01]  /*5ce0*/  @!P2 IMAD.IADD R25, R25, 0x1, -R29.reuse ;  /* 0x000000011919a824 */ /* 0x100fe200078e0a1d */
[C---:B------:R-:W-:Y:S02]  /*5cf0*/  ISETP.GT.U32.AND P6, PT, R29.reuse, R17, PT ;  /* 0x000000111d00720c */ /* 0x040fe40003fc4070 */
[----:B------:R-:W-:Y:S01]  /*5d00*/  ISETP.GT.U32.AND P1, PT, R29, R14, PT ;  /* 0x0000000e1d00720c */ /* 0x000fe20003f24070 */
[--C-:B------:R-:W-:Y:S01]  /*5d10*/  @!P0 IMAD.IADD R12, R12, 0x1, -R29.reuse ;  /* 0x000000010c0c8824 */ /* 0x100fe200078e0a1d */
[----:B------:R0:W-:Y:S03]  /*5d20*/  STL [R1+0xd0], R25 ;  /* 0x0000d01901007387 */ /* 0x0001e60000100800 */
[----:B------:R-:W-:-:S02]  /*5d30*/  @!P5 IMAD.IADD R26, R26, 0x1, -R29 ;  /* 0x000000011a1ad824 */ /* 0x000fc400078e0a1d */
[--C-:B------:R-:W-:Y:S01]  /*5d40*/  @!P4 IMAD.IADD R11, R11, 0x1, -R29.reuse ;  /* 0x000000010b0bc824 */ /* 0x100fe200078e0a1d */
[C---:B------:R-:W-:Y:S02]  /*5d50*/  ISETP.GT.U32.AND P4, PT, R29.reuse, R27, PT ;  /* 0x0000001b1d00720c */ /* 0x040fe40003f84070 */
[----:B------:R-:W-:Y:S01]  /*5d60*/  ISETP.GT.U32.AND P0, PT, R29, R18, PT ;  /* 0x000000121d00720c */ /* 0x000fe20003f04070 */
[----:B0-----:R-:W4:Y:S01]  /*5d70*/  LDL.LU R25, [R1+0x8c] ;  /* 0x00008c0001197983 */ /* 0x001f220000300800 */
[----:B------:R-:W-:-:S03]  /*5d80*/  @!P3 IMAD.IADD R13, R13, 0x1, -R29 ;  /* 0x000000010d0db824 */ /* 0x000fc600078e0a1d */
[----:B------:R0:W-:Y:S01]  /*5d90*/  STL [R1+0xd4], R26 ;  /* 0x0000d41a01007387 */ /* 0x0001e20000100800 */
[C---:B------:R-:W-:Y:S02]  /*5da0*/  ISETP.GT.U32.AND P2, PT, R29.reuse, R15, PT ;  /* 0x0000000f1d00720c */ /* 0x040fe40003f44070 */
[----:B------:R-:W-:Y:S01]  /*5db0*/  ISETP.GT.U32.AND P3, PT, R29, R19, PT ;  /* 0x000000131d00720c */ /* 0x000fe20003f64070 */
[--C-:B------:R-:W-:Y:S01]  /*5dc0*/  @!P6 IMAD.IADD R17, R17, 0x1, -R29.reuse ;  /* 0x000000011111e824 */ /* 0x100fe200078e0a1d */
[----:B0-----:R-:W4:Y:S01]  /*5dd0*/  LDL.LU R26, [R1+0x90] ;  /* 0x00009000011a7983 */ /* 0x001f220000300800 */
[--C-:B------:R-:W-:Y:S01]  /*5de0*/  @!P1 IMAD.IADD R14, R14, 0x1, -R29.reuse ;  /* 0x000000010e0e9824 */ /* 0x100fe200078e0a1d */
[----:B------:R-:W-:Y:S01]  /*5df0*/  ISETP.GT.U32.AND P1, PT, R29, R20, PT ;  /* 0x000000141d00720c */ /* 0x000fe20003f24070 */
[--C-:B------:R-:W-:Y:S01]  /*5e00*/  @!P4 IMAD.IADD R27, R27, 0x1, -R29.reuse ;  /* 0x000000011b1bc824 */ /* 0x100fe200078e0a1d */
[----:B------:R-:W-:Y:S01]  /*5e10*/  ISETP.GT.U32.AND P5, PT, R29, R16, PT ;  /* 0x000000101d00720c */ /* 0x000fe20003fa4070 */
[----:B------:R-:W-:-:S04]  /*5e20*/  @!P0 IMAD.IADD R18, R18, 0x1, -R29 ;  /* 0x0000000112128824 */ /* 0x000fc800078e0a1d */
[--C-:B------:R-:W-:Y:S01]  /*5e30*/  @!P2 IMAD.IADD R15, R15, 0x1, -R29.reuse ;  /* 0x000000010f0fa824 */ /* 0x100fe200078e0a1d */
[----:B------:R-:W-:Y:S01]  /*5e40*/  ISETP.GT.U32.AND P2, PT, R29, R22, PT ;  /* 0x000000161d00720c */ /* 0x000fe20003f44070 */
[--C-:B------:R-:W-:Y:S01]  /*5e50*/  @!P3 IMAD.IADD R19, R19, 0x1, -R29.reuse ;  /* 0x000000011313b824 */ /* 0x100fe200078e0a1d */
[----:B------:R0:W-:Y:S03]  /*5e60*/  STL [R1+0xd8], R11 ;  /* 0x0000d80b01007387 */ /* 0x0001e60000100800 */
[--C-:B------:R-:W-:Y:S01]  /*5e70*/  @!P1 IMAD.IADD R20, R20, 0x1, -R29.reuse ;  /* 0x0000000114149824 */ /* 0x100fe200078e0a1d */
[----:B------:R1:W-:Y:S01]  /*5e80*/  STL [R1+0xe0], R12 ;  /* 0x0000e00c01007387 */ /* 0x0003e20000100800 */
[----:B------:R-:W-:-:S03]  /*5e90*/  @!P5 IMAD.IADD R16, R16, 0x1, -R29 ;  /* 0x000000011010d824 */ /* 0x000fc600078e0a1d */
[----:B------:R0:W-:Y:S04]  /*5ea0*/  STL [R1+0xdc], R13 ;  /* 0x0000dc0d01007387 */ /* 0x0001e80000100800 */
[----:B------:R0:W-:Y:S04]  /*5eb0*/  STL [R1+0xbc], R14 ;  /* 0x0000bc0e01007387 */ /* 0x0001e80000100800 */
[----:B------:R0:W-:Y:S04]  /*5ec0*/  STL [R1+0xc0], R15 ;  /* 0x0000c00f01007387 */ /* 0x0001e80000100800 */
[----:B------:R-:W4:Y:S01]  /*5ed0*/  LDL R7, [R1+0xc6c] ;  /* 0x000c6c0001077983 */ /* 0x000f220000100800 */
[----:B------:R-:W-:-:S03]  /*5ee0*/  @!P2 IMAD.IADD R22, R22, 0x1, -R29 ;  /* 0x000000011616a824 */ /* 0x000fc600078e0a1d */
[----:B------:R-:W-:Y:S04]  /*5ef0*/  STL [R1+0xc4], R16 ;  /* 0x0000c41001007387 */ /* 0x000fe80000100800 */
[----:B0-----:R-:W4:Y:S04]  /*5f00*/  LDL.LU R11, [R1+0x94] ;  /* 0x00009400010b7983 */ /* 0x001f280000300800 */
[----:B-1----:R-:W4:Y:S04]  /*5f10*/  LDL.LU R12, [R1+0x1c0] ;  /* 0x0001c000010c7983 */ /* 0x002f280000300800 */
[----:B------:R-:W-:Y:S04]  /*5f20*/  STL [R1+0xcc], R17 ;  /* 0x0000cc1101007387 */ /* 0x000fe80000100800 */
[----:B------:R-:W4:Y:S04]  /*5f30*/  LDL.LU R13, [R1+0x1b4] ;  /* 0x0001b400010d7983 */ /* 0x000f280000300800 */
[----:B------:R-:W4:Y:S04]  /*5f40*/  LDL.LU R14, [R1+0x88] ;  /* 0x00008800010e7983 */ /* 0x000f280000300800 */
[----:B------:R-:W4:Y:S01]  /*5f50*/  LDL.LU R15, [R1+0x194] ;  /* 0x00019400010f7983 */ /* 0x000f220000300800 */
[----:B---3--:R-:W-:-:S02]  /*5f60*/  ISETP.GT.U32.AND P6, PT, R29, R8, PT ;  /* 0x000000081d00720c */ /* 0x008fc40003fc4070 */
[C---:B--2---:R-:W-:Y:S02]  /*5f70*/  ISETP.GT.U32.AND P4, PT, R29.reuse, R9, PT ;  /* 0x000000091d00720c */ /* 0x044fe40003f84070 */
[----:B------:R-:W-:-:S09]  /*5f80*/  ISETP.GT.U32.AND P0, PT, R29, R10, PT ;  /* 0x0000000a1d00720c */ /* 0x000fd20003f04070 */
[--C-:B------:R-:W-:Y:S01]  /*5f90*/  @!P6 IMAD.IADD R8, R8, 0x1, -R29.reuse ;  /* 0x000000010808e824 */ /* 0x100fe200078e0a1d */
[C---:B------:R-:W-:Y:S02]  /*5fa0*/  ISETP.GT.U32.AND P6, PT, R29.reuse, R27, PT ;  /* 0x0000001b1d00720c */ /* 0x040fe40003fc4070 */
        /* <DEDUP_REMOVED lines=8> */
[--C-:B------:R-:W-:Y:S02]  /*6030*/  @!P6 IMAD.IADD R27, R27, 0x1, -R29.reuse ;  /* 0x000000011b1be824 */ /* 0x100fe400078e0a1d */
[--C-:B------:R-:W-:Y:S02]  /*6040*/  @!P4 IMAD.IADD R18, R18, 0x1, -R29.reuse ;  /* 0x000000011212c824 */ /* 0x100fe400078e0a1d */
[--C-:B------:R-:W-:Y:S01]  /*6050*/  @!P0 IMAD.IADD R19, R19, 0x1, -R29.reuse ;  /* 0x0000000113138824 */ /* 0x100fe200078e0a1d */
[----:B------:R0:W-:Y:S01]  /*6060*/  STL [R1+0xc8], R27 ;  /* 0x0000c81b01007387 */ /* 0x0001e20000100800 */
[--C-:B------:R-:W-:Y:S01]  /*6070*/  @!P1 IMAD.IADD R23, R23, 0x1, -R29.reuse ;  /* 0x0000000117179824 */ /* 0x100fe200078e0a1d */
[----:B------:R-:W-:Y:S02]  /*6080*/  ISETP.GT.U32.AND P1, PT, R29, R22, PT ;  /* 0x000000161d00720c */ /* 0x000fe40003f24070 */
[----:B0-----:R-:W2:Y:S04]  /*6090*/  LDL.LU R27, [R1+0x198] ;  /* 0x00019800011b7983 */ /* 0x001ea80000300800 */
[----:B------:R-:W3:Y:S01]  /*60a0*/  LDL.LU R16, [R1+0x1a8] ;  /* 0x0001a80001107983 */ /* 0x000ee20000300800 */
[----:B------:R-:W-:-:S03]  /*60b0*/  @!P3 IMAD.IADD R20, R20, 0x1, -R29 ;  /* 0x000000011414b824 */ /* 0x000fc600078e0a1d */
[----:B------:R0:W-:Y:S04]  /*60c0*/  STL [R1+0xa8], R18 ;  /* 0x0000a81201007387 */ /* 0x0001e80000100800 */
[----:B------:R-:W2:Y:S04]  /*60d0*/  LDL.LU R17, [R1+0x1a0] ;  /* 0x0001a00001117983 */ /* 0x000ea80000300800 */
[----:B------:R1:W-:Y:S04]  /*60e0*/  STL [R1+0xac], R19 ;  /* 0x0000ac1301007387 */ /* 0x0003e80000100800 */
[----:B0-----:R-:W2:Y:S01]  /*60f0*/  LDL.LU R18, [R1+0x168] ;  /* 0x0001680001127983 */ /* 0x001ea20000300800 */
[----:B------:R-:W-:-:S03]  /*6100*/  @!P1 IMAD.IADD R22, R22, 0x1, -R29 ;  /* 0x0000000116169824 */ /* 0x000fc600078e0a1d */
[----:B-1----:R-:W2:Y:S04]  /*6110*/  LDL.LU R19, [R1+0x16c] ;  /* 0x00016c0001137983 */ /* 0x002ea80000300800 */
[----:B------:R0:W-:Y:S04]  /*6120*/  STL [R1+0xb0], R20 ;  /* 0x0000b01401007387 */ /* 0x0001e80000100800 */
[----:B0-----:R-:W2:Y:S04]  /*6130*/  LDL.LU R20, [R1+0x174] ;  /* 0x0001740001147983 */ /* 0x001ea80000300800 */
[----:B------:R0:W-:Y:S04]  /*6140*/  STL [R1+0xb8], R22 ;  /* 0x0000b81601007387 */ /* 0x0001e80000100800 */
[----:B0-----:R-:W2:Y:S01]  /*6150*/  LDL.LU R22, [R1+0x18c] ;  /* 0x00018c0001167983 */ /* 0x001ea20000300800 */
[----:B------:R-:W-:-:S02]  /*6160*/  ISETP.GT.U32.AND P5, PT, R29, R24, PT ;  /* 0x000000181d00720c */ /* 0x000fc40003fa4070 */
[----:B----4-:R-:W-:-:S11]  /*6170*/  ISETP.GT.U32.AND P2, PT, R29, R25, PT ;  /* 0x000000191d00720c */ /* 0x010fd60003f44070 */
[--C-:B------:R-:W-:Y:S01]  /*6180*/  @!P5 IMAD.IADD R24, R24, 0x1, -R29.reuse ;  /* 0x000000011818d824 */ /* 0x100fe200078e0a1d */
[----:B------:R-:W-:Y:S01]  /*6190*/  ISETP.GT.U32.AND P5, PT, R29, R26, PT ;  /* 0x0000001a1d00720c */ /* 0x000fe20003fa4070 */
[----:B------:R-:W-:Y:S01]  /*61a0*/  @!P2 IMAD.IADD R25, R25, 0x1, -R29 ;  /* 0x000000011919a824 */ /* 0x000fe200078e0a1d */
[C---:B------:R-:W-:Y:S02]  /*61b0*/  ISETP.GT.U32.AND P4, PT, R29.reuse, R9, PT ;  /* 0x000000091d00720c */ /* 0x040fe40003f84070 */
[C---:B------:R-:W-:Y:S02]  /*61c0*/  ISETP.GT.U32.AND P2, PT, R29.reuse, R24, PT ;  /* 0x000000181d00720c */ /* 0x040fe40003f44070 */
[----:B------:R-:W-:-:S07]  /*61d0*/  ISETP.GT.U32.AND P0, PT, R29, R10, PT ;  /* 0x0000000a1d00720c */ /* 0x000fce0003f04070 */
[--C-:B------:R-:W-:Y:S01]  /*61e0*/  @!P5 IMAD.IADD R26, R26, 0x1, -R29.reuse ;  /* 0x000000011a1ad824 */ /* 0x100fe200078e0a1d */
[C---:B------:R-:W-:Y:S02]  /*61f0*/  ISETP.GT.U32.AND P5, PT, R29.reuse, R8, PT ;  /* 0x000000081d00720c */ /* 0x040fe40003fa4070 */
[C---:B------:R-:W-:Y:S02]  /*6200*/  ISETP.GT.U32.AND P3, PT, R29.reuse, R21, PT ;  /* 0x000000151d00720c */ /* 0x040fe40003f64070 */
[C---:B------:R-:W-:Y:S02]  /*6210*/  ISETP.GT.U32.AND P1, PT, R29.reuse, R23, PT ;  /* 0x000000171d00720c */ /* 0x040fe40003f24070 */
[----:B------:R-:W-:Y:S01]  /*6220*/  ISETP.GT.U32.AND P6, PT, R29, R26, PT ;  /* 0x0000001a1d00720c */ /* 0x000fe20003fc4070 */
[--C-:B------:R-:W-:Y:S01]  /*6230*/  @!P4 IMAD.IADD R9, R9, 0x1, -R29.reuse ;  /* 0x000000010909c824 */ /* 0x100fe200078e0a1d */
[----:B------:R-:W-:Y:S01]  /*6240*/  ISETP.GT.U32.AND P4, PT, R29, R12, PT ;  /* 0x0000000c1d00720c */ /* 0x000fe20003f84070 */
[----:B------:R-:W-:-:S04]  /*6250*/  @!P2 IMAD.IADD R24, R24, 0x1, -R29 ;  /* 0x000000011818a824 */ /* 0x000fc800078e0a1d */
[--C-:B------:R-:W-:Y:S01]  /*6260*/  @!P5 IMAD.IADD R8, R8, 0x1, -R29.reuse ;  /* 0x000000010808d824 */ /* 0x100fe200078e0a1d */
[C---:B------:R-:W-:Y:S01]  /*6270*/  ISETP.GT.U32.AND P5, PT, R29.reuse, R11, PT ;  /* 0x0000000b1d00720c */ /* 0x040fe20003fa4070 */
[--C-:B------:R-:W-:Y:S01]  /*6280*/  @!P0 IMAD.IADD R10, R10, 0x1, -R29.reuse ;  /* 0x000000010a0a8824 */ /* 0x100fe200078e0a1d */
[----:B------:R-:W-:Y:S01]  /*6290*/  ISETP.GT.U32.AND P0, PT, R29, R13, PT ;  /* 0x0000000d1d00720c */ /* 0x000fe20003f04070 */
[----:B------:R0:W-:Y:S01]  /*62a0*/  STL [R1+0xb4], R24 ;  /* 0x0000b41801007387 */ /* 0x0001e20000100800 */
[--C-:B------:R-:W-:Y:S01]  /*62b0*/  @!P3 IMAD.IADD R21, R21, 0x1, -R29.reuse ;  /* 0x000000011515b824 */ /* 0x100fe200078e0a1d */
[C---:B------:R-:W-:Y:S02]  /*62c0*/  ISETP.GT.U32.AND P2, PT, R29.reuse, R25, PT ;  /* 0x000000191d00720c */ /* 0x040fe40003f44070 */
[----:B------:R-:W-:Y:S01]  /*62d0*/  ISETP.GT.U32.AND P3, PT, R29, R14, PT ;  /* 0x0000000e1d00720c */ /* 0x000fe20003f64070 */
[--C-:B------:R-:W-:Y:S01]  /*62e0*/  @!P1 IMAD.IADD R23, R23, 0x1, -R29.reuse ;  /* 0x0000000117179824 */ /* 0x100fe200078e0a1d */
[----:B------:R-:W-:Y:S01]  /*62f0*/  ISETP.GT.U32.AND P1, PT, R29, R15, PT ;  /* 0x0000000f1d00720c */ /* 0x000fe20003f24070 */
[----:B0-----:R-:W4:Y:S01]  /*6300*/  LDL.LU R24, [R1+0x17c] ;  /* 0x00017c0001187983 */ /* 0x001f220000300800 */
[----:B------:R-:W-:-:S02]  /*6310*/  @!P6 IMAD.IADD R26, R26, 0x1, -R29 ;  /* 0x000000011a1ae824 */ /* 0x000fc400078e0a1d */
[--C-:B------:R-:W-:Y:S02]  /*6320*/  @!P5 IMAD.IADD R11, R11, 0x1, -R29.reuse ;  /* 0x000000010b0bd824 */ /* 0x100fe400078e0a1d */
[--C-:B------:R-:W-:Y:S02]  /*6330*/  @!P4 IMAD.IADD R12, R12, 0x1, -R29.reuse ;  /* 0x000000010c0cc824 */ /* 0x100fe400078e0a1d */
[--C-:B------:R-:W-:Y:S02]  /*6340*/  @!P0 IMAD.IADD R13, R13, 0x1, -R29.reuse ;  /* 0x000000010d0d8824 */ /* 0x100fe400078e0a1d */
[--C-:B------:R-:W-:Y:S02]  /*6350*/  @!P2 IMAD.IADD R25, R25, 0x1, -R29.reuse ;  /* 0x000000011919a824 */ /* 0x100fe400078e0a1d */
[--C-:B------:R-:W-:Y:S02]  /*6360*/  @!P3 IMAD.IADD R14, R14, 0x1, -R29.reuse ;  /* 0x000000010e0eb824 */ /* 0x100fe400078e0a1d */
[----:B------:R-:W-:Y:S01]  /*6370*/  @!P1 IMAD.IADD R15, R15, 0x1, -R29 ;  /* 0x000000010f0f9824 */ /* 0x000fe200078e0a1d */
[----:B------:R-:W-:Y:S01]  /*6380*/  STL [R1+0x98], R8 ;  /* 0x0000980801007387 */ /* 0x000fe20000100800 */
[----:B------:R-:W-:-:S03]  /*6390*/  IMAD.HI.U32 R3, R28, R0, RZ ;  /* 0x000000001c037227 */ /* 0x000fc600078e00ff */
[----:B------:R-:W-:Y:S04]  /*63a0*/  STL [R1+0x9c], R9 ;  /* 0x00009c0901007387 */ /* 0x000fe80000100800 */
[----:B------:R-:W-:Y:S04]  /*63b0*/  STL [R1+0xa0], R10 ;  /* 0x0000a00a01007387 */ /* 0x000fe80000100800 */
[----:B------:R-:W-:Y:S04]  /*63c0*/  STL [R1+0xa4], R21 ;  /* 0x0000a41501007387 */ /* 0x000fe80000100800 */
[----:B------:R-:W-:Y:S01]  /*63d0*/  STL [R1+0x1cc], R23 ;  /* 0x0001cc1701007387 */ /* 0x000fe20000100800 */
[----:B------:R-:W-:-:S03]  /*63e0*/  IMAD.MOV R3, RZ, RZ, -R3 ;  /* 0x000000ffff037224 */ /* 0x000fc600078e0a03 */
[----:B------:R0:W-:Y:S04]  /*63f0*/  STL [R1+0x90], R26 ;  /* 0x0000901a01007387 */ /* 0x0001e80000100800 */
[----:B------:R1:W-:Y:S01]  /*6400*/  STL [R1+0x8c], R25 ;  /* 0x00008c1901007387 */ /* 0x0003e20000100800 */
[----:B------:R-:W-:-:S03]  /*6410*/  IMAD R0, R29, R3, R0 ;  /* 0x000000031d007224 */ /* 0x000fc600078e0200 */
[----:B0-----:R-:W4:Y:S01]  /*6420*/  LDL.LU R26, [R1+0x12c] ;  /* 0x00012c00011a7983 */ /* 0x001f220000300800 */
[----:B------:R-:W-:-:S03]  /*6430*/  IABS R3, R7 ;  /* 0x0000000700037213 */ /* 0x000fc60000000000 */
[----:B-1----:R-:W4:Y:S04]  /*6440*/  LDL.LU R25, [R1+0x130] ;  /* 0x0001300001197983 */ /* 0x002f280000300800 */
[----:B------:R-:W4:Y:S04]  /*6450*/  LDL.LU R23, [R1+0x134] ;  /* 0x0001340001177983 */ /* 0x000f280000300800 */
[----:B------:R-:W4:Y:S04]  /*6460*/  LDL.LU R21, [R1+0x154] ;  /* 0x0001540001157983 */ /* 0x000f280000300800 */
[----:B------:R-:W4:Y:S04]  /*6470*/  LDL.LU R7, [R1+0x13c] ;  /* 0x00013c0001077983 */ /* 0x000f280000300800 */
[----:B------:R-:W4:Y:S01]  /*6480*/  LDL.LU R8, [R1+0xe8] ;  /* 0x0000e80001087983 */ /* 0x000f220000300800 */
[----:B------:R-:W-:Y:S01]  /*6490*/  IMAD.MOV.U32 R9, RZ, RZ, R3 ;  /* 0x000000ffff097224 */ /* 0x000fe200078e0003 */
[----:B---3--:R-:W-:-:S02]  /*64a0*/  ISETP.GT.U32.AND P6, PT, R29, R16, PT ;  /* 0x000000101d00720c */ /* 0x008fc40003fc4070 */
[C---:B--2---:R-:W-:Y:S02]  /*64b0*/  ISETP.GT.U32.AND P5, PT, R29.reuse, R17, PT ;  /* 0x000000111d00720c */ /* 0x044fe40003fa4070 */
[C---:B------:R-:W-:Y:S02]  /*64c0*/  ISETP.GT.U32.AND P2, PT, R29.reuse, R27, PT ;  /* 0x0000001b1d00720c */ /* 0x040fe40003f44070 */
[C---:B------:R-:W-:Y:S02]  /*64d0*/  ISETP.GT.U32.AND P4, PT, R29.reuse, R18, PT ;  /* 0x000000121d00720c */ /* 0x040fe40003f84070 */
[----:B------:R-:W-:-:S05]  /*64e0*/  ISETP.GT.U32.AND P0, PT, R29, R19, PT ;  /* 0x000000131d00720c */ /* 0x000fca0003f04070 */
[--C-:B------:R-:W-:Y:S01]  /*64f0*/  @!P6 IMAD.IADD R16, R16, 0x1, -R29.reuse ;  /* 0x000000011010e824 */ /* 0x100fe200078e0a1d */
[----:B------:R-:W-:Y:S01]  /*6500*/  ISETP.GT.U32.AND P6, PT, R29, R11, PT ;  /* 0x0000000b1d00720c */ /* 0x000fe20003fc4070 */
[----:B------:R-:W-:Y:S01]  /*6510*/  @!P5 IMAD.IADD R17, R17, 0x1, -R29 ;  /* 0x000000011111d824 */ /* 0x000fe200078e0a1d */
[----:B------:R-:W-:-:S03]  /*6520*/  ISETP.GT.U32.AND P5, PT, R29, R12, PT ;  /* 0x0000000c1d00720c */ /* 0x000fc60003fa4070 */
[--C-:B------:R-:W-:Y:S01]  /*6530*/  @!P4 IMAD.IADD R18, R18, 0x1, -R29.reuse ;  /* 0x000000011212c824 */ /* 0x100fe200078e0a1d */
[----:B------:R-:W-:Y:S01]  /*6540*/  ISETP.GT.U32.AND P3, PT, R29, R20, PT ;  /* 0x000000141d00720c */ /* 0x000fe20003f64070 */
[--C-:B------:R-:W-:Y:S01]  /*6550*/  @!P0 IMAD.IADD R19, R19, 0x1, -R29.reuse ;  /* 0x0000000113138824 */ /* 0x100fe200078e0a1d */
[C---:B------:R-:W-:Y:S02]  /*6560*/  ISETP.GT.U32.AND P4, PT, R29.reuse, R13, PT ;  /* 0x0000000d1d00720c */ /* 0x040fe40003f84070 */
[----:B------:R-:W-:Y:S01]  /*6570*/  ISETP.GT.U32.AND P0, PT, R29, R14, PT ;  /* 0x0000000e1d00720c */ /* 0x000fe20003f04070 */
[----:B------:R-:W-:Y:S01]  /*6580*/  @!P2 IMAD.IADD R27, R27, 0x1, -R29 ;  /* 0x000000011b1ba824 */ /* 0x000fe200078e0a1d */
[----:B------:R-:W-:-:S07]  /*6590*/  ISETP.GT.U32.AND P1, PT, R29, R22, PT ;  /* 0x000000161d00720c */ /* 0x000fce0003f24070 */
[--C-:B------:R-:W-:Y:S01]  /*65a0*/  @!P3 IMAD.IADD R20, R20, 0x1, -R29.reuse ;  /* 0x000000011414b824 */ /* 0x100fe200078e0a1d */
[----:B------:R-:W-:Y:S01]  /*65b0*/  ISETP.GT.U32.AND P3, PT, R29, R15, PT ;  /* 0x0000000f1d00720c */ /* 0x000fe20003f64070 */
[--C-:B------:R-:W-:Y:S02]  /*65c0*/  @!P6 IMAD.IADD R11, R11, 0x1, -R29.reuse ;  /* 0x000000010b0be824 */ /* 0x100fe400078e0a1d */
[--C-:B------:R-:W-:Y:S02]  /*65d0*/  @!P5 IMAD.IADD R12, R12, 0x1, -R29.reuse ;  /* 0x000000010c0cd824 */ /* 0x100fe400078e0a1d */
[--C-:B------:R-:W-:Y:S02]  /*65e0*/  @!P4 IMAD.IADD R13, R13, 0x1, -R29.reuse ;  /* 0x000000010d0dc824 */ /* 0x100fe400078e0a1d */
[--C-:B------:R-:W-:Y:S01]  /*65f0*/  @!P1 IMAD.IADD R22, R22, 0x1, -R29.reuse ;  /* 0x0000000116169824 */ /* 0x100fe200078e0a1d */
[----:B------:R-:W-:Y:S01]  /*6600*/  ISETP.GT.U32.AND P1, PT, R29, R27, PT ;  /* 0x0000001b1d00720c */ /* 0x000fe20003f24070 */
[--C-:B------:R-:W-:Y:S01]  /*6610*/  @!P0 IMAD.IADD R14, R14, 0x1, -R29.reuse ;  /* 0x000000010e0e8824 */ /* 0x100fe200078e0a1d */
[----:B------:R0:W-:Y:S03]  /*6620*/  STL [R1+0x94], R11 ;  /* 0x0000940b01007387 */ /* 0x0001e60000100800 */
[--C-:B------:R-:W-:Y:S01]  /*6630*/  @!P3 IMAD.IADD R15, R15, 0x1, -R29.reuse ;  /* 0x000000010f0fb824 */ /* 0x100fe200078e0a1d */
[----:B------:R1:W-:Y:S04]  /*6640*/  STL [R1+0x1c0], R12 ;  /* 0x0001c00c01007387 */ /* 0x0003e80000100800 */
[----:B------:R-:W2:Y:S04]  /*6650*/  LDL.LU R10, [R1+0xec] ;  /* 0x0000ec00010a7983 */ /* 0x000ea80000300800 */
[----:B------:R3:W-:Y:S04]  /*6660*/  STL [R1+0x1b4], R13 ;  /* 0x0001b40d01007387 */ /* 0x0007e80000100800 */
[----:B------:R3:W-:Y:S01]  /*6670*/  STL [R1+0x88], R14 ;  /* 0x0000880e01007387 */ /* 0x0007e20000100800 */
[----:B------:R-:W-:-:S03]  /*6680*/  @!P1 IMAD.IADD R27, R27, 0x1, -R29 ;  /* 0x000000011b1b9824 */ /* 0x000fc600078e0a1d */
[----:B0-----:R-:W2:Y:S04]  /*6690*/  LDL.LU R11, [R1+0xf4] ;  /* 0x0000f400010b7983 */ /* 0x001ea80000300800 */
[----:B-1----:R-:W2:Y:S04]  /*66a0*/  LDL.LU R12, [R1+0x114] ;  /* 0x00011400010c7983 */ /* 0x002ea80000300800 */
[----:B------:R-:W-:Y:S04]  /*66b0*/  STL [R1+0x194], R15 ;  /* 0x0001940f01007387 */ /* 0x000fe80000100800 */
[----:B---3--:R-:W3:Y:S04]  /*66c0*/  LDL.LU R13, [R1+0xfc] ;  /* 0x0000fc00010d7983 */ /* 0x008ee80000300800 */
[----:B------:R-:W3:Y:S04]  /*66d0*/  LDL.LU R14, [R1+0x38] ;  /* 0x00003800010e7983 */ /* 0x000ee80000300800 */
[----:B------:R0:W-:Y:S04]  /*66e0*/  STL [R1+0x198], R27 ;  /* 0x0001981b01007387 */ /* 0x0001e80000100800 */
[----:B0-----:R-:W3:Y:S04]  /*66f0*/  LDL.LU R27, [R1+0x34] ;  /* 0x00003400011b7983 */ /* 0x001ee80000300800 */
[----:B------:R-:W3:Y:S01]  /*6700*/  LDL.LU R3, [R1+0x30] ;  /* 0x0000300001037983 */ /* 0x000ee20000300800 */
[----:B----4-:R-:W-:-:S02]  /*6710*/  ISETP.GT.U32.AND P2, PT, R29, R24, PT ;  /* 0x000000181d00720c */ /* 0x010fc40003f44070 */
[C---:B------:R-:W-:Y:S02]  /*6720*/  ISETP.GT.U32.AND P6, PT, R29.reuse, R17, PT ;  /* 0x000000111d00720c */ /* 0x040fe40003fc4070 */
[----:B------:R-:W-:-:S09]  /*6730*/  ISETP.GT.U32.AND P5, PT, R29, R18, PT ;  /* 0x000000121d00720c */ /* 0x000fd20003fa4070 */
[--C-:B------:R-:W-:Y:S01]  /*6740*/  @!P2 IMAD.IADD R24, R24, 0x1, -R29.reuse ;  /* 0x000000011818a824 */ /* 0x100fe200078e0a1d */
[C---:B------:R-:W-:Y:S02]  /*6750*/  ISETP.GT.U32.AND P2, PT, R29.reuse, R16, PT ;  /* 0x000000101d00720c */ /* 0x040fe40003f44070 */
[C---:B------:R-:W-:Y:S02]  /*6760*/  ISETP.GT.U32.AND P0, PT, R29.reuse, R19, PT ;  /* 0x000000131d00720c */ /* 0x040fe40003f04070 */
[C---:B------:R-:W-:Y:S02]  /*6770*/  ISETP.GT.U32.AND P3, PT, R29.reuse, R20, PT ;  /* 0x000000141d00720c */ /* 0x040fe40003f64070 */
[C---:B------:R-:W-:Y:S02]  /*6780*/  ISETP.GT.U32.AND P4, PT, R29.reuse, R24, PT ;  /* 0x000000181d00720c */ /* 0x040fe40003f84070 */
[----:B------:R-:W-:Y:S01]  /*6790*/  ISETP.GT.U32.AND P1, PT, R29, R22, PT ;  /* 0x000000161d00720c */ /* 0x000fe20003f24070 */
[----:B------:R-:W-:-:S04]  /*67a0*/  @!P6 IMAD.IADD R17, R17, 0x1, -R29 ;  /* 0x000000011111e824 */ /* 0x000fc800078e0a1d */
[--C-:B------:R-:W-:Y:S01]  /*67b0*/  @!P2 IMAD.IADD R16, R16, 0x1, -R29.reuse ;  /* 0x000000011010a824 */ /* 0x100fe200078e0a1d */
[C---:B------:R-:W-:Y:S01]  /*67c0*/  ISETP.GT.U32.AND P2, PT, R29.reuse, R26, PT ;  /* 0x0000001a1d00720c */ /* 0x040fe20003f44070 */
[--C-:B------:R-:W-:Y:S01]  /*67d0*/  @!P5 IMAD.IADD R18, R18, 0x1, -R29.reuse ;  /* 0x000000011212d824 */ /* 0x100fe200078e0a1d */
[----:B------:R-:W-:Y:S01]  /*67e0*/  ISETP.GT.U32.AND P6, PT, R29, R25, PT ;  /* 0x000000191d00720c */ /* 0x000fe20003fc4070 */
[--C-:B------:R-:W-:Y:S01]  /*67f0*/  @!P0 IMAD.IADD R19, R19, 0x1, -R29.reuse ;  /* 0x0000000113138824 */ /* 0x100fe200078e0a1d */
[C---:B------:R-:W-:Y:S01]  /*6800*/  ISETP.GT.U32.AND P5, PT, R29.reuse, R23, PT ;  /* 0x000000171d00720c */ /* 0x040fe20003fa4070 */
[--C-:B------:R-:W-:Y:S01]  /*6810*/  @!P3 IMAD.IADD R20, R20, 0x1, -R29.reuse ;  /* 0x000000011414b824 */ /* 0x100fe200078e0a1d */
[C---:B------:R-:W-:Y:S01]  /*6820*/  ISETP.GT.U32.AND P0, PT, R29.reuse, R21, PT ;  /* 0x000000151d00720c */ /* 0x040fe20003f04070 */
[--C-:B------:R-:W-:Y:S01]  /*6830*/  @!P4 IMAD.IADD R24, R24, 0x1, -R29.reuse ;  /* 0x000000011818c824 */ /* 0x100fe200078e0a1d */
[----:B------:R-:W-:Y:S01]  /*6840*/  ISETP.GT.U32.AND P3, PT, R29, R7, PT ;  /* 0x000000071d00720c */ /* 0x000fe20003f64070 */
[----:B------:R-:W-:-:S04]  /*6850*/  @!P1 IMAD.IADD R22, R22, 0x1, -R29 ;  /* 0x0000000116169824 */ /* 0x000fc800078e0a1d */
[--C-:B------:R-:W-:Y:S01]  /*6860*/  @!P2 IMAD.IADD R26, R26, 0x1, -R29.reuse ;  /* 0x000000011a1aa824 */ /* 0x100fe200078e0a1d */
[----:B------:R-:W-:Y:S01]  /*6870*/  ISETP.GT.U32.AND P1, PT, R29, R8, PT ;  /* 0x000000081d00720c */ /* 0x000fe20003f24070 */
[--C-:B------:R-:W-:Y:S02]  /*6880*/  @!P6 IMAD.IADD R25, R25, 0x1, -R29.reuse ;  /* 0x000000011919e824 */ /* 0x100fe400078e0a1d */
[--C-:B------:R-:W-:Y:S02]  /*6890*/  @!P5 IMAD.IADD R23, R23, 0x1, -R29.reuse ;  /* 0x000000011717d824 */ /* 0x100fe400078e0a1d */
[--C-:B------:R-:W-:Y:S02]  /*68a0*/  @!P0 IMAD.IADD R21, R21, 0x1, -R29.reuse ;  /* 0x0000000115158824 */ /* 0x100fe400078e0a1d */
[----:B------:R-:W-:-:S06]  /*68b0*/  @!P3 IMAD.IADD R7, R7, 0x1, -R29 ;  /* 0x000000010707b824 */ /* 0x000fcc00078e0a1d */
[----:B------:R-:W-:Y:S01]  /*68c0*/  @!P1 IMAD.IADD R8, R8, 0x1, -R29 ;  /* 0x0000000108089824 */ /* 0x000fe200078e0a1d */
[----:B------:R0:W-:Y:S04]  /*68d0*/  STL [R1+0x1a8], R16 ;  /* 0x0001a81001007387 */ /* 0x0001e80000100800 */
[----:B------:R1:W-:Y:S04]  /*68e0*/  STL [R1+0x1a0], R17 ;  /* 0x0001a01101007387 */ /* 0x0003e80000100800 */
[----:B------:R4:W-:Y:S04]  /*68f0*/  STL [R1+0x168], R18 ;  /* 0x0001681201007387 */ /* 0x0009e80000100800 */
[----:B------:R0:W-:Y:S04]  /*6900*/  STL [R1+0x16c], R19 ;  /* 0x00016c1301007387 */ /* 0x0001e80000100800 */
[----:B------:R0:W-:Y:S04]  /*6910*/  STL [R1+0x174], R20 ;  /* 0x0001741401007387 */ /* 0x0001e80000100800 */
[----:B------:R-:W3:Y:S04]  /*6920*/  LDL.LU R15, [R1+0x2c] ;  /* 0x00002c00010f7983 */ /* 0x000ee80000300800 */
[----:B------:R-:W-:Y:S04]  /*6930*/  STL [R1+0x18c], R22 ;  /* 0x00018c1601007387 */ /* 0x000fe80000100800 */
[----:B0-----:R-:W3:Y:S04]  /*6940*/  LDL.LU R16, [R1+0x28] ;  /* 0x0000280001107983 */ /* 0x001ee80000300800 */
[----:B-1----:R-:W3:Y:S04]  /*6950*/  LDL.LU R17, [R1+0x24] ;  /* 0x0000240001117983 */ /* 0x002ee80000300800 */
[----:B------:R-:W-:Y:S04]  /*6960*/  STL [R1+0x17c], R24 ;  /* 0x00017c1801007387 */ /* 0x000fe80000100800 */
[----:B----4-:R-:W4:Y:S04]  /*6970*/  LDL.LU R18, [R1+0x20] ;  /* 0x0000200001127983 */ /* 0x010f280000300800 */
[----:B------:R-:W4:Y:S04]  /*6980*/  LDL.LU R19, [R1+0x1c] ;  /* 0x00001c0001137983 */ /* 0x000f280000300800 */
[----:B------:R-:W4:Y:S01]  /*6990*/  LDL.LU R20, [R1+0x18] ;  /* 0x0000180001147983 */ /* 0x000f220000300800 */
[----:B------:R-:W-:-:S04]  /*69a0*/  IMAD.HI.U32 R28, R28, R9, RZ ;  /* 0x000000091c1c7227 */ /* 0x000fc800078e00ff */
[----:B------:R-:W-:-:S04]  /*69b0*/  IMAD.MOV R28, RZ, RZ, -R28 ;  /* 0x000000ffff1c7224 */ /* 0x000fc800078e0a1c */
[C---:B------:R-:W-:Y:S01]  /*69c0*/  IMAD R28, R29.reuse, R28, R9 ;  /* 0x0000001c1d1c7224 */ /* 0x040fe200078e0209 */
[C---:B--2---:R-:W-:Y:S02]  /*69d0*/  ISETP.GT.U32.AND P4, PT, R29.reuse, R10, PT ;  /* 0x0000000a1d00720c */ /* 0x044fe40003f84070 */
[C---:B------:R-:W-:Y:S02]  /*69e0*/  ISETP.GT.U32.AND P2, PT, R29.reuse, R11, PT ;  /* 0x0000000b1d00720c */ /* 0x040fe40003f44070 */
[----:B------:R-:W-:-:S09]  /*69f0*/  ISETP.GT.U32.AND P6, PT, R29, R12, PT ;  /* 0x0000000c1d00720c */ /* 0x000fd20003fc4070 */
[--C-:B------:R-:W-:Y:S01]  /*6a00*/  @!P4 IMAD.IADD R10, R10, 0x1, -R29.reuse ;  /* 0x000000010a0ac824 */ /* 0x100fe200078e0a1d */
[C---:B---3--:R-:W-:Y:S02]  /*6a10*/  ISETP.GT.U32.AND P5, PT, R29.reuse, R13, PT ;  /* 0x0000000d1d00720c */ /* 0x048fe40003fa4070 */
[----:B------:R-:W-:Y:S01]  /*6a20*/  ISETP.GT.U32.AND P0, PT, R29, R14, PT ;  /* 0x0000000e1d00720c */ /* 0x000fe20003f04070 */
[--C-:B------:R-:W-:Y:S01]  /*6a30*/  @!P2 IMAD.IADD R11, R11, 0x1, -R29.reuse ;  /* 0x000000010b0ba824 */ /* 0x100fe200078e0a1d */
[C---:B------:R-:W-:Y:S02]  /*6a40*/  ISETP.GT.U32.AND P4, PT, R29.reuse, R26, PT ;  /* 0x0000001a1d00720c */ /* 0x040fe40003f84070 */
[C---:B------:R-:W-:Y:S01]  /*6a50*/  ISETP.GT.U32.AND P2, PT, R29.reuse, R25, PT ;  /* 0x000000191d00720c */ /* 0x040fe20003f44070 */
[----:B------:R-:W-:Y:S01]  /*6a60*/  @!P6 IMAD.IADD R12, R12, 0x1, -R29 ;  /* 0x000000010c0ce824 */ /* 0x000fe200078e0a1d */
[C---:B------:R-:W-:Y:S02]  /*6a70*/  ISETP.GT.U32.AND P6, PT, R29.reuse, R23, PT ;  /* 0x000000171d00720c */ /* 0x040fe40003fc4070 */
[----:B------:R-:W-:-:S02]  /*6a80*/  ISETP.GT.U32.AND P3, PT, R29, R27, PT ;  /* 0x0000001b1d00720c */ /* 0x000fc40003f64070 */
[----:B------:R-:W-:Y:S01]  /*6a90*/  ISETP.GT.U32.AND P1, PT, R29, R3, PT ;  /* 0x000000031d00720c */ /* 0x000fe20003f24070 */
[--C-:B------:R-:W-:Y:S01]  /*6aa0*/  @!P5 IMAD.IADD R13, R13, 0x1, -R29.reuse ;  /* 0x000000010d0dd824 */ /* 0x100fe200078e0a1d */
[C---:B------:R-:W-:Y:S01]  /*6ab0*/  ISETP.GT.U32.AND P5, PT, R29.reuse, R21, PT ;  /* 0x000000151d00720c */ /* 0x040fe20003fa4070 */
[--C-:B------:R-:W-:Y:S01]  /*6ac0*/  @!P0 IMAD.IADD R14, R14, 0x1, -R29.reuse ;  /* 0x000000010e0e8824 */ /* 0x100fe200078e0a1d */
[----:B------:R-:W-:Y:S01]  /*6ad0*/  ISETP.GT.U32.AND P0, PT, R29, R7, PT ;  /* 0x000000071d00720c */ /* 0x000fe20003f04070 */
[----:B------:R-:W-:-:S06]  /*6ae0*/  @!P4 IMAD.IADD R26, R26, 0x1, -R29 ;  /* 0x000000011a1ac824 */ /* 0x000fcc00078e0a1d */
[--C-:B------:R-:W-:Y:S01]  /*6af0*/  @!P3 IMAD.IADD R27, R27, 0x1, -R29.reuse ;  /* 0x000000011b1bb824 */ /* 0x100fe200078e0a1d */
[----:B------:R-:W-:Y:S01]  /*6b00*/  ISETP.GT.U32.AND P3, PT, R29, R8, PT ;  /* 0x000000081d00720c */ /* 0x000fe20003f64070 */
[--C-:B------:R-:W-:Y:S02]  /*6b10*/  @!P2 IMAD.IADD R25, R25, 0x1, -R29.reuse ;  /* 0x000000011919a824 */ /* 0x100fe400078e0a1d */
[--C-:B------:R-:W-:Y:S01]  /*6b20*/  @!P1 IMAD.IADD R3, R3, 0x1, -R29.reuse ;  /* 0x0000000103039824 */ /* 0x100fe200078e0a1d */
[C---:B------:R-:W-:Y:S01]  /*6b30*/  ISETP.GT.U32.AND P1, PT, R29.reuse, R10, PT ;  /* 0x0000000a1d00720c */ /* 0x040fe20003f24070 */
[----:B------:R0:W-:Y:S01]  /*6b40*/  STL [R1+0x12c], R26 ;  /* 0x00012c1a01007387 */ /* 0x0001e20000100800 */
[----:B------:R-:W-:Y:S01]  /*6b50*/  ISETP.GT.U32.AND P2, PT, R29, R11, PT ;  /* 0x0000000b1d00720c */ /* 0x000fe20003f44070 */
[--C-:B------:R-:W-:Y:S01]  /*6b60*/  @!P6 IMAD.IADD R23, R23, 0x1, -R29.reuse ;  /* 0x000000011717e824 */ /* 0x100fe200078e0a1d */
[----:B------:R-:W-:Y:S01]  /*6b70*/  ISETP.GT.U32.AND P4, PT, R29, R12, PT ;  /* 0x0000000c1d00720c */ /* 0x000fe20003f84070 */
[--C-:B------:R-:W-:Y:S01]  /*6b80*/  @!P5 IMAD.IADD R21, R21, 0x1, -R29.reuse ;  /* 0x000000011515d824 */ /* 0x100fe200078e0a1d */
[----:B------:R-:W-:Y:S01]  /*6b90*/  ISETP.GT.U32.AND P5, PT, R29, R13, PT ;  /* 0x0000000d1d00720c */ /* 0x000fe20003fa4070 */
[----:B------:R-:W-:Y:S01]  /*6ba0*/  @!P0 IMAD.IADD R7, R7, 0x1, -R29 ;  /* 0x0000000107078824 */ /* 0x000fe200078e0a1d */
[----:B0-----:R-:W2:Y:S01]  /*6bb0*/  LDL.LU R26, [R1+0x14] ;  /* 0x00001400011a7983 */ /* 0x001ea20000300800 */
[----:B------:R-:W-:-:S03]  /*6bc0*/  ISETP.GT.U32.AND P0, PT, R29, R14, PT ;  /* 0x0000000e1d00720c */ /* 0x000fc60003f04070 */
[----:B------:R0:W-:Y:S01]  /*6bd0*/  STL [R1+0x130], R25 ;  /* 0x0001301901007387 */ /* 0x0001e20000100800 */
[--C-:B------:R-:W-:Y:S01]  /*6be0*/  @!P3 IMAD.IADD R8, R8, 0x1, -R29.reuse ;  /* 0x000000010808b824 */ /* 0x100fe200078e0a1d */
[----:B------:R-:W-:Y:S01]  /*6bf0*/  ISETP.GT.U32.AND P3, PT, R29, R27, PT ;  /* 0x0000001b1d00720c */ /* 0x000fe20003f64070 */
[--C-:B------:R-:W-:Y:S01]  /*6c00*/  @!P1 IMAD.IADD R10, R10, 0x1, -R29.reuse ;  /* 0x000000010a0a9824 */ /* 0x100fe200078e0a1d */
[----:B0-----:R-:W3:Y:S04]  /*6c10*/  LDL.LU R25, [R1+0x10] ;  /* 0x0000100001197983 */ /* 0x001ee80000300800 */
[----:B------:R-:W3:Y:S04]  /*6c20*/  LDL.LU R24, [R1+0xc] ;  /* 0x00000c0001187983 */ /* 0x000ee80000300800 */
[----:B------:R0:W-:Y:S01]  /*6c30*/  STL [R1+0x134], R23 ;  /* 0x0001341701007387 */ /* 0x0001e20000100800 */
[----:B------:R-:W-:-:S03]  /*6c40*/  @!P2 IMAD.IADD R11, R11, 0x1, -R29 ;  /* 0x000000010b0ba824 */ /* 0x000fc600078e0a1d */
[----:B0-----:R-:W3:Y:S04]  /*6c50*/  LDL.LU R23, [R1+0x8] ;  /* 0x0000080001177983 */ /* 0x001ee80000300800 */
[----:B------:R-:W3:Y:S04]  /*6c60*/  LDL.LU R22, [R1+0x4] ;  /* 0x0000040001167983 */ /* 0x000ee80000300800 */
[----:B------:R0:W-:Y:S01]  /*6c70*/  STL [R1+0x154], R21 ;  /* 0x0001541501007387 */ /* 0x0001e20000100800 */
[--C-:B------:R-:W-:Y:S02]  /*6c80*/  @!P4 IMAD.IADD R12, R12, 0x1, -R29.reuse ;  /* 0x000000010c0cc824 */ /* 0x100fe400078e0a1d */
[--C-:B------:R-:W-:Y:S01]  /*6c90*/  @!P5 IMAD.IADD R13, R13, 0x1, -R29.reuse ;  /* 0x000000010d0dd824 */ /* 0x100fe200078e0a1d */
[----:B0-----:R-:W3:Y:S04]  /*6ca0*/  LDL.LU R21, [R1] ;  /* 0x0000000001157983 */ /* 0x001ee80000300800 */
[----:B------:R0:W-:Y:S01]  /*6cb0*/  STL [R1+0x13c], R7 ;  /* 0x00013c0701007387 */ /* 0x0001e20000100800 */
[----:B------:R-:W-:-:S03]  /*6cc0*/  @!P0 IMAD.IADD R14, R14, 0x1, -R29 ;  /* 0x000000010e0e8824 */ /* 0x000fc600078e0a1d */
[----:B0-----:R-:W3:Y:S04]  /*6cd0*/  LDL.LU R7, [R1+0x104c] ;  /* 0x00104c0001077983 */ /* 0x001ee80000300800 */
[----:B------:R0:W-:Y:S01]  /*6ce0*/  STL [R1+0xe8], R8 ;  /* 0x0000e80801007387 */ /* 0x0001e20000100800 */
[----:B------:R-:W-:-:S03]  /*6cf0*/  @!P3 IMAD.IADD R27, R27, 0x1, -R29 ;  /* 0x000000011b1bb824 */ /* 0x000fc600078e0a1d */
[----:B0-----:R-:W3:Y:S04]  /*6d00*/  LDL.LU R8, [R1+0x1048] ;  /* 0x0010480001087983 */ /* 0x001ee80000300800 */
[----:B------:R-:W3:Y:S04]  /*6d10*/  LDL.LU R9, [R1+0x1044] ;  /* 0x0010440001097983 */ /* 0x000ee80000300800 */
[----:B------:R0:W-:Y:S04]  /*6d20*/  STL [R1+0xec], R10 ;  /* 0x0000ec0a01007387 */ /* 0x0001e80000100800 */
[----:B0-----:R-:W3:Y:S04]  /*6d30*/  LDL.LU R10, [R1+0x1040] ;  /* 0x00104000010a7983 */ /* 0x001ee80000300800 */
        /* <DEDUP_REMOVED lines=9> */
[----:B0-----:R-:W3:Y:S01]  /*6dd0*/  LDL.LU R27, [R1+0x102c] ;  /* 0x00102c00011b7983 */ /* 0x001ee20000300800 */
[----:B------:R-:W-:-:S02]  /*6de0*/  ISETP.GT.U32.AND P6, PT, R29, R3, PT ;  /* 0x000000031d00720c */ /* 0x000fc40003fc4070 */
[C---:B------:R-:W-:Y:S02]  /*6df0*/  ISETP.GT.U32.AND P1, PT, R29.reuse, R15, PT ;  /* 0x0000000f1d00720c */ /* 0x040fe40003f24070 */
[C---:B------:R-:W-:Y:S02]  /*6e00*/  ISETP.GT.U32.AND P2, PT, R29.reuse, R16, PT ;  /* 0x000000101d00720c */ /* 0x040fe40003f44070 */
[C---:B------:R-:W-:Y:S02]  /*6e10*/  ISETP.GT.U32.AND P4, PT, R29.reuse, R17, PT ;  /* 0x000000111d00720c */ /* 0x040fe40003f84070 */
[C---:B----4-:R-:W-:Y:S02]  /*6e20*/  ISETP.GT.U32.AND P5, PT, R29.reuse, R18, PT ;  /* 0x000000121d00720c */ /* 0x050fe40003fa4070 */
[C---:B------:R-:W-:Y:S02]  /*6e30*/  ISETP.GT.U32.AND P0, PT, R29.reuse, R19, PT ;  /* 0x000000131d00720c */ /* 0x040fe40003f04070 */
[----:B------:R-:W-:Y:S01]  /*6e40*/  ISETP.GT.U32.AND P3, PT, R29, R20, PT ;  /* 0x000000141d00720c */ /* 0x000fe20003f64070 */
        /* <DEDUP_REMOVED lines=8> */
[----:B--2---:R-:W-:-:S02]  /*6ed0*/  ISETP.GT.U32.AND P6, PT, R29, R26, PT ;  /* 0x0000001a1d00720c */ /* 0x004fc40003fc4070 */
[C---:B---3--:R-:W-:Y:S02]  /*6ee0*/  ISETP.GT.U32.AND P1, PT, R29.reuse, R25, PT ;  /* 0x000000191d00720c */ /* 0x048fe40003f24070 */
[----:B------:R-:W-:-:S09]  /*6ef0*/  ISETP.GT.U32.AND P2, PT, R29, R24, PT ;  /* 0x000000181d00720c */ /* 0x000fd20003f44070 */
[--C-:B------:R-:W-:Y:S01]  /*6f00*/  @!P6 IMAD.IADD R26, R26, 0x1, -R29.reuse ;  /* 0x000000011a1ae824 */ /* 0x100fe200078e0a1d */
[C---:B------:R-:W-:Y:S02]  /*6f10*/  ISETP.GT.U32.AND P6, PT, R29.reuse, R15, PT ;  /* 0x0000000f1d00720c */ /* 0x040fe40003fc4070 */
[C---:B------:R-:W-:Y:S02]  /*6f20*/  ISETP.GT.U32.AND P4, PT, R29.reuse, R23, PT ;  /* 0x000000171d00720c */ /* 0x040fe40003f84070 */
[----:B------:R-:W-:Y:S01]  /*6f30*/  ISETP.GT.U32.AND P5, PT, R29, R22, PT ;  /* 0x000000161d00720c */ /* 0x000fe20003fa4070 */
[--C-:B------:R-:W-:Y:S01]  /*6f40*/  @!P1 IMAD.IADD R25, R25, 0x1, -R29.reuse ;  /* 0x0000000119199824 */ /* 0x100fe200078e0a1d */
[C---:B------:R-:W-:Y:S01]  /*6f50*/  ISETP.GT.U32.AND P1, PT, R29.reuse, R16, PT ;  /* 0x000000101d00720c */ /* 0x040fe20003f24070 */
[----:B------:R-:W-:Y:S01]  /*6f60*/  @!P2 IMAD.IADD R24, R24, 0x1, -R29 ;  /* 0x000000011818a824 */ /* 0x000fe200078e0a1d */
[C---:B------:R-:W-:Y:S02]  /*6f70*/  ISETP.GT.U32.AND P2, PT, R29.reuse, R17, PT ;  /* 0x000000111d00720c */ /* 0x040fe40003f44070 */
[----:B------:R-:W-:-:S05]  /*6f80*/  ISETP.GT.U32.AND P0, PT, R29, R21, PT ;  /* 0x000000151d00720c */ /* 0x000fca0003f04070 */
[--C-:B------:R-:W-:Y:S01]  /*6f90*/  @!P4 IMAD.IADD R23, R23, 0x1, -R29.reuse ;  /* 0x000000011717c824 */ /* 0x100fe200078e0a1d */
[C---:B------:R-:W-:Y:S01]  /*6fa0*/  ISETP.GT.U32.AND P4, PT, R29.reuse, R18, PT ;  /* 0x000000121d00720c */ /* 0x040fe20003f84070 */
[--C-:B------:R-:W-:Y:S01]  /*6fb0*/  @!P5 IMAD.IADD R22, R22, 0x1, -R29.reuse ;  /* 0x000000011616d824 */ /* 0x100fe200078e0a1d */
[----:B------:R-:W-:Y:S01]  /*6fc0*/  ISETP.GT.U32.AND P5, PT, R29, R19, PT ;  /* 0x000000131d00720c */ /* 0x000fe20003fa4070 */
[--C-:B------:R-:W-:Y:S02]  /*6fd0*/  @!P6 IMAD.IADD R15, R15, 0x1, -R29.reuse ;  /* 0x000000010f0fe824 */ /* 0x100fe400078e0a1d */
[--C-:B------:R-:W-:Y:S01]  /*6fe0*/  @!P1 IMAD.IADD R16, R16, 0x1, -R29.reuse ;  /* 0x0000000110109824 */ /* 0x100fe200078e0a1d */
[----:B------:R-:W-:Y:S01]  /*6ff0*/  ISETP.GT.U32.AND P1, PT, R29, R25, PT ;  /* 0x000000191d00720c */ /* 0x000fe20003f24070 */
[--C-:B------:R-:W-:Y:S01]  /*7000*/  @!P0 IMAD.IADD R21, R21, 0x1, -R29.reuse ;  /* 0x0000000115158824 */ /* 0x100fe200078e0a1d */
[----:B------:R-:W-:Y:S01]  /*7010*/  ISETP.GT.U32.AND P0, PT, R29, R20, PT ;  /* 0x000000141d00720c */ /* 0x000fe20003f04070 */
[----:B------:R-:W-:Y:S01]  /*7020*/  @!P2 IMAD.IADD R17, R17, 0x1, -R29 ;  /* 0x000000011111a824 */ /* 0x000fe200078e0a1d */
[----:B------:R-:W-:-:S03]  /*7030*/  ISETP.GT.U32.AND P2, PT, R29, R24, PT ;  /* 0x000000181d00720c */ /* 0x000fc60003f44070 */
[--C-:B------:R-:W-:Y:S01]  /*7040*/  @!P4 IMAD.IADD R18, R18, 0x1, -R29.reuse ;  /* 0x000000011212c824 */ /* 0x100fe200078e0a1d */
[----:B------:R0:W-:Y:S01]  /*7050*/  STL [R1+0x2c], R15 ;  /* 0x00002c0f01007387 */ /* 0x0001e20000100800 */
[----:B------:R-:W-:Y:S01]  /*7060*/  ISETP.GT.U32.AND P4, PT, R29, R23, PT ;  /* 0x000000171d00720c */ /* 0x000fe20003f84070 */
[--C-:B------:R-:W-:Y:S01]  /*7070*/  @!P5 IMAD.IADD R19, R19, 0x1, -R29.reuse ;  /* 0x000000011313d824 */ /* 0x100fe200078e0a1d */
[----:B------:R-:W-:Y:S01]  /*7080*/  ISETP.GT.U32.AND P5, PT, R29, R22, PT ;  /* 0x000000161d00720c */ /* 0x000fe20003fa4070 */
[----:B0-----:R-:W2:Y:S03]  /*7090*/  LDL.LU R15, [R1+0x1028] ;  /* 0x00102800010f7983 */ /* 0x001ea60000300800 */
[--C-:B------:R-:W-:Y:S01]  /*70a0*/  @!P0 IMAD.IADD R20, R20, 0x1, -R29.reuse ;  /* 0x0000000114148824 */ /* 0x100fe200078e0a1d */
[----:B------:R0:W-:Y:S01]  /*70b0*/  STL [R1+0x28], R16 ;  /* 0x0000281001007387 */ /* 0x0001e20000100800 */
[----:B------:R-:W-:-:S03]  /*70c0*/  @!P1 IMAD.IADD R25, R25, 0x1, -R29 ;  /* 0x0000000119199824 */ /* 0x000fc600078e0a1d */
[----:B0-----:R-:W3:Y:S04]  /*70d0*/  LDL.LU R16, [R1+0x1024] ;  /* 0x0010240001107983 */ /* 0x001ee80000300800 */
[----:B------:R0:W-:Y:S01]  /*70e0*/  STL [R1+0x24], R17 ;  /* 0x0000241101007387 */ /* 0x0001e20000100800 */
[--C-:B------:R-:W-:Y:S01]  /*70f0*/  @!P2 IMAD.IADD R24, R24, 0x1, -R29.reuse ;  /* 0x000000011818a824 */ /* 0x100fe200078e0a1d */
[----:B------:R-:W-:Y:S02]  /*7100*/  ISETP.GT.U32.AND P0, PT, R29, R21, PT ;  /* 0x000000151d00720c */ /* 0x000fe40003f04070 */
[----:B0-----:R-:W4:Y:S04]  /*7110*/  LDL.LU R17, [R1+0x1020] ;  /* 0x0010200001117983 */ /* 0x001f280000300800 */
[----:B------:R0:W-:Y:S01]  /*7120*/  STL [R1+0x20], R18 ;  /* 0x0000201201007387 */ /* 0x0001e20000100800 */
[----:B------:R-:W-:-:S03]  /*7130*/  @!P4 IMAD.IADD R23, R23, 0x1, -R29 ;  /* 0x000000011717c824 */ /* 0x000fc600078e0a1d */
[----:B0-----:R-:W2:Y:S04]  /*7140*/  LDL.LU R18, [R1+0x101c] ;  /* 0x00101c0001127983 */ /* 0x001ea80000300800 */
[----:B------:R0:W-:Y:S01]  /*7150*/  STL [R1+0x1c], R19 ;  /* 0x00001c1301007387 */ /* 0x0001e20000100800 */
[----:B------:R-:W-:-:S03]  /*7160*/  @!P5 IMAD.IADD R22, R22, 0x1, -R29 ;  /* 0x000000011616d824 */ /* 0x000fc600078e0a1d */
[----:B0-----:R-:W2:Y:S01]  /*7170*/  LDL.LU R19, [R1+0x1018] ;  /* 0x0010180001137983 */ /* 0x001ea20000300800 */
[----:B------:R-:W-:-:S13]  /*7180*/  ISETP.GT.U32.AND P3, PT, R29, R27, PT ;  /* 0x0000001b1d00720c */ /* 0x000fda0003f64070 */
[--C-:B------:R-:W-:Y:S01]  /*7190*/  @!P3 IMAD.IADD R27, R27, 0x1, -R29.reuse ;  /* 0x000000011b1bb824 */ /* 0x100fe200078e0a1d */
[----:B------:R-:W-:Y:S01]  /*71a0*/  ISETP.GT.U32.AND P3, PT, R29, R26, PT ;  /* 0x0000001a1d00720c */ /* 0x000fe20003f64070 */
[----:B------:R0:W-:Y:S04]  /*71b0*/  STL [R1+0x18], R20 ;  /* 0x0000181401007387 */ /* 0x0001e80000100800 */
[----:B0-----:R-:W2:Y:S08]  /*71c0*/  LDL.LU R20, [R1+0x1014] ;  /* 0x0010140001147983 */ /* 0x001eb00000300800 */
[----:B------:R-:W-:-:S05]  /*71d0*/  @!P3 IMAD.IADD R26, R26, 0x1, -R29 ;  /* 0x000000011a1ab824 */ /* 0x000fca00078e0a1d */
[----:B------:R0:W-:Y:S04]  /*71e0*/  STL [R1+0x14], R26 ;  /* 0x0000141a01007387 */ /* 0x0001e80000100800 */
[----:B0-----:R-:W3:Y:S04]  /*71f0*/  LDL.LU R26, [R1+0x1010] ;  /* 0x00101000011a7983 */ /* 0x001ee80000300800 */
[----:B------:R0:W-:Y:S04]  /*7200*/  STL [R1+0x10], R25 ;  /* 0x0000101901007387 */ /* 0x0001e80000100800 */
[----:B0-----:R-:W4:Y:S04]  /*7210*/  LDL.LU R25, [R1+0x100c] ;  /* 0x00100c0001197983 */ /* 0x001f280000300800 */
[----:B------:R0:W-:Y:S01]  /*7220*/  STL [R1+0xc], R24 ;  /* 0x00000c1801007387 */ /* 0x0001e20000100800 */
[----:B------:R-:W-:-:S03]  /*7230*/  @!P0 IMAD.IADD R21, R21, 0x1, -R29 ;  /* 0x0000000115158824 */ /* 0x000fc600078e0a1d */
[----:B0-----:R-:W4:Y:S04]  /*7240*/  LDL.LU R24, [R1+0x1008] ;  /* 0x0010080001187983 */ /* 0x001f280000300800 */
[----:B------:R0:W-:Y:S04]  /*7250*/  STL [R1+0x8], R23 ;  /* 0x0000081701007387 */ /* 0x0001e80000100800 */
[----:B0-----:R-:W4:Y:S04]  /*7260*/  LDL.LU R23, [R1+0x1004] ;  /* 0x0010040001177983 */ /* 0x001f280000300800 */
[----:B------:R0:W-:Y:S04]  /*7270*/  STL [R1+0x4], R22 ;  /* 0x0000041601007387 */ /* 0x0001e80000100800 */
[----:B0-----:R-:W4:Y:S04]  /*7280*/  LDL.LU R22, [R1+0x1000] ;  /* 0x0010000001167983 */ /* 0x001f280000300800 */
[----:B------:R0:W-:Y:S04]  /*7290*/  STL [R1], R21 ;  /* 0x0000001501007387 */ /* 0x0001e80000100800 */
[----:B0-----:R-:W4:Y:S01]  /*72a0*/  LDL.LU R21, [R1+0xffc] ;  /* 0x000ffc0001157983 */ /* 0x001f220000300800 */
[----:B------:R-:W-:-:S13]  /*72b0*/  ISETP.GT.U32.AND P6, PT, R29, R27, PT ;  /* 0x0000001b1d00720c */ /* 0x000fda0003fc4070 */
[----:B------:R-:W-:-:S05]  /*72c0*/  @!P6 IMAD.IADD R27, R27, 0x1, -R29 ;  /* 0x000000011b1be824 */ /* 0x000fca00078e0a1d */
[----:B------:R0:W-:Y:S01]  /*72d0*/  STL [R1+0xfd8], R27 ;  /* 0x000fd81b01007387 */ /* 0x0001e20000100800 */
[C---:B--2---:R-:W-:Y:S02]  /*72e0*/  ISETP.GT.U32.AND P6, PT, R29.reuse, R20, PT ;  /* 0x000000141d00720c */ /* 0x044fe40003fc4070 */
[C---:B---3--:R-:W-:Y:S02]  /*72f0*/  ISETP.GT.U32.AND P3, PT, R29.reuse, R26, PT ;  /* 0x0000001a1d00720c */ /* 0x048fe40003f64070 */
[----:B----4-:R-:W-:-:S11]  /*7300*/  ISETP.GT.U32.AND P1, PT, R29, R25, PT ;  /* 0x000000191d00720c */ /* 0x010fd60003f24070 */
[--C-:B------:R-:W-:Y:S01]  /*7310*/  @!P3 IMAD.IADD R26, R26, 0x1, -R29.reuse ;  /* 0x000000011a1ab824 */ /* 0x100fe200078e0a1d */
[C---:B------:R-:W-:Y:S02]  /*7320*/  ISETP.GT.U32.AND P3, PT, R29.reuse, R19, PT ;  /* 0x000000131d00720c */ /* 0x040fe40003f64070 */
[----:B------:R-:W-:Y:S01]  /*7330*/  ISETP.GT.U32.AND P2, PT, R29, R24, PT ;  /* 0x000000181d00720c */ /* 0x000fe20003f44070 */
[----:B------:R-:W-:Y:S01]  /*7340*/  @!P1 IMAD.IADD R25, R25, 0x1, -R29 ;  /* 0x0000000119199824 */ /* 0x000fe200078e0a1d */
[C---:B------:R-:W-:Y:S02]  /*7350*/  ISETP.GT.U32.AND P1, PT, R29.reuse, R18, PT ;  /* 0x000000121d00720c */ /* 0x040fe40003f24070 */
[----:B------:R-:W-:-:S09]  /*7360*/  ISETP.GT.U32.AND P4, PT, R29, R23, PT ;  /* 0x000000171d00720c */ /* 0x000fd20003f84070 */
[--C-:B------:R-:W-:Y:S01]  /*7370*/  @!P2 IMAD.IADD R24, R24, 0x1, -R29.reuse ;  /* 0x000000011818a824 */ /* 0x100fe200078e0a1d */
[C---:B------:R-:W-:Y:S02]  /*7380*/  ISETP.GT.U32.AND P2, PT, R29.reuse, R17, PT ;  /* 0x000000111d00720c */ /* 0x040fe40003f44070 */
[----:B------:R-:W-:Y:S01]  /*7390*/  ISETP.GT.U32.AND P5, PT, R29, R22, PT ;  /* 0x000000161d00720c */ /* 0x000fe20003fa4070 */
[----:B------:R-:W-:Y:S01]  /*73a0*/  @!P4 IMAD.IADD R23, R23, 0x1, -R29 ;  /* 0x000000011717c824 */ /* 0x000fe200078e0a1d */
[C---:B------:R-:W-:Y:S02]  /*73b0*/  ISETP.GT.U32.AND P4, PT, R29.reuse, R16, PT ;  /* 0x000000101d00720c */ /* 0x040fe40003f84070 */
[----:B------:R-:W-:-:S09]  /*73c0*/  ISETP.GT.U32.AND P0, PT, R29, R21, PT ;  /* 0x000000151d00720c */ /* 0x000fd20003f04070 */
[--C-:B------:R-:W-:Y:S01]  /*73d0*/  @!P5 IMAD.IADD R22, R22, 0x1, -R29.reuse ;  /* 0x000000011616d824 */ /* 0x100fe200078e0a1d */
[C---:B------:R-:W-:Y:S01]  /*73e0*/  ISETP.GT.U32.AND P5, PT, R29.reuse, R15, PT ;  /* 0x0000000f1d00720c */ /* 0x040fe20003fa4070 */
[--C-:B------:R-:W-:Y:S01]  /*73f0*/  @!P6 IMAD.IADD R20, R20, 0x1, -R29.reuse ;  /* 0x000000011414e824 */ /* 0x100fe200078e0a1d */
[----:B------:R-:W-:Y:S01]  /*7400*/  ISETP.GT.U32.AND P6, PT, R29, R26, PT ;  /* 0x0000001a1d00720c */ /* 0x000fe20003fc4070 */
[--C-:B------:R-:W-:Y:S01]  /*7410*/  @!P3 IMAD.IADD R19, R19, 0x1, -R29.reuse ;  /* 0x000000011313b824 */ /* 0x100fe200078e0a1d */
[C---:B------:R-:W-:Y:S01]  /*7420*/  ISETP.GT.U32.AND P3, PT, R29.reuse, R25, PT ;  /* 0x000000191d00720c */ /* 0x040fe20003f64070 */
[--C-:B------:R-:W-:Y:S01]  /*7430*/  @!P1 IMAD.IADD R18, R18, 0x1, -R29.reuse ;  /* 0x0000000112129824 */ /* 0x100fe200078e0a1d */
[----:B------:R-:W-:Y:S01]  /*7440*/  ISETP.GT.U32.AND P1, PT, R29, R24, PT ;  /* 0x000000181d00720c */ /* 0x000fe20003f24070 */
[--C-:B------:R-:W-:Y:S01]  /*7450*/  @!P2 IMAD.IADD R17, R17, 0x1, -R29.reuse ;  /* 0x000000011111a824 */ /* 0x100fe200078e0a1d */
[----:B------:R-:W-:Y:S01]  /*7460*/  ISETP.GT.U32.AND P2, PT, R29, R23, PT ;  /* 0x000000171d00720c */ /* 0x000fe20003f44070 */
[----:B------:R-:W-:-:S02]  /*7470*/  @!P0 IMAD.IADD R21, R21, 0x1, -R29 ;  /* 0x0000000115158824 */ /* 0x000fc400078e0a1d */
[--C-:B------:R-:W-:Y:S01]  /*7480*/  @!P4 IMAD.IADD R16, R16, 0x1, -R29.reuse ;  /* 0x000000011010c824 */ /* 0x100fe200078e0a1d */
[----:B------:R-:W-:Y:S01]  /*7490*/  ISETP.GT.U32.AND P4, PT, R29, R22, PT ;  /* 0x000000161d00720c */ /* 0x000fe20003f84070 */
[--C-:B------:R-:W-:Y:S01]  /*74a0*/  @!P5 IMAD.IADD R15, R15, 0x1, -R29.reuse ;  /* 0x000000010f0fd824 */ /* 0x100fe200078e0a1d */
[----:B------:R-:W-:Y:S01]  /*74b0*/  ISETP.GT.U32.AND P5, PT, R29, R21, PT ;  /* 0x000000151d00720c */ /* 0x000fe20003fa4070 */
[--C-:B------:R-:W-:Y:S02]  /*74c0*/  @!P6 IMAD.IADD R26, R26, 0x1, -R29.reuse ;  /* 0x000000011a1ae824 */ /* 0x100fe400078e0a1d */
[--C-:B------:R-:W-:Y:S02]  /*74d0*/  @!P3 IMAD.IADD R25, R25, 0x1, -R29.reuse ;  /* 0x000000011919b824 */ /* 0x100fe400078e0a1d */
[--C-:B------:R-:W-:Y:S02]  /*74e0*/  @!P1 IMAD.IADD R24, R24, 0x1, -R29.reuse ;  /* 0x0000000118189824 */ /* 0x100fe400078e0a1d */
[--C-:B------:R-:W-:Y:S01]  /*74f0*/  @!P2 IMAD.IADD R23, R23, 0x1, -R29.reuse ;  /* 0x000000011717a824 */ /* 0x100fe200078e0a1d */
[----:B------:R-:W-:Y:S03]  /*7500*/  STL [R1+0xfd0], R26 ;  /* 0x000fd01a01007387 */ /* 0x000fe60000100800 */
[--C-:B------:R-:W-:Y:S01]  /*7510*/  @!P4 IMAD.IADD R22, R22, 0x1, -R29.reuse ;  /* 0x000000011616c824 */ /* 0x100fe200078e0a1d */
[----:B------:R-:W-:Y:S01]  /*7520*/  STL [R1+0xfd4], R25 ;  /* 0x000fd41901007387 */ /* 0x000fe20000100800 */
[----:B------:R-:W-:-:S03]  /*7530*/  @!P5 IMAD.IADD R21, R21, 0x1, -R29 ;  /* 0x000000011515d824 */ /* 0x000fc600078e0a1d */
[----:B------:R-:W-:Y:S04]  /*7540*/  STL [R1+0xfcc], R24 ;  /* 0x000fcc1801007387 */ /* 0x000fe80000100800 */
[----:B------:R-:W-:Y:S04]  /*7550*/  STL [R1+0xfdc], R23 ;  /* 0x000fdc1701007387 */ /* 0x000fe80000100800 */
[----:B------:R1:W-:Y:S04]  /*7560*/  STL [R1+0xfe0], R22 ;  /* 0x000fe01601007387 */ /* 0x0003e80000100800 */
[----:B------:R2:W-:Y:S04]  /*7570*/  STL [R1+0xfe4], R21 ;  /* 0x000fe41501007387 */ /* 0x0005e80000100800 */
[----:B0-----:R-:W3:Y:S04]  /*7580*/  LDL.LU R27, [R1+0x178] ;  /* 0x00017800011b7983 */ /* 0x001ee80000300800 */
[----:B-1----:R-:W4:Y:S01]  /*7590*/  LDL R22, [R1+0x438] ;  /* 0x0004380001167983 */ /* 0x002f220000100800 */
[----:B------:R-:W-:-:S03]  /*75a0*/  ISETP.GT.U32.AND P0, PT, R29, R14, PT ;  /* 0x0000000e1d00720c */ /* 0x000fc60003f04070 */
[----:B------:R-:W0:Y:S04]  /*75b0*/  S2R R3, SR_TID.X ;  /* 0x0000000000037919 */ /* 0x000e280000002100 */
[----:B----4-:R-:W-:Y:S04]  /*75c0*/  STL [R1+0xff4], R22 ;  /* 0x000ff41601007387 */ /* 0x010fe80000100800 */
[----:B------:R-:W4:Y:S02]  /*75d0*/  LDL R24, [R1+0xde4] ;  /* 0x000de40001187983 */ /* 0x000f240000100800 */
[----:B------:R-:W-:Y:S01]  /*75e0*/  @!P0 IMAD.IADD R14, R14, 0x1, -R29 ;  /* 0x000000010e0e8824 */ /* 0x000fe200078e0a1d */
[----:B------:R-:W-:-:S02]  /*75f0*/  ISETP.GT.U32.AND P0, PT, R29, R20, PT ;  /* 0x000000141d00720c */ /* 0x000fc40003f04070 */
[----:B------:R-:W-:Y:S02]  /*7600*/  ISETP.GT.U32.AND P3, PT, R29, R19, PT ;  /* 0x000000131d00720c */ /* 0x000fe40003f64070 */
[----:B0-----:R-:W-:-:S09]  /*7610*/  LOP3.LUT R26, R3, 0x7, RZ, 0xc0, !PT ;  /* 0x00000007031a7812 */ /* 0x001fd200078ec0ff */
[--C-:B------:R-:W-:Y:S02]  /*7620*/  @!P0 IMAD.IADD R20, R20, 0x1, -R29.reuse ;  /* 0x0000000114148824 */ /* 0x100fe400078e0a1d */
[----:B------:R-:W-:Y:S02]  /*7630*/  @!P3 IMAD.IADD R19, R19, 0x1, -R29 ;  /* 0x000000011313b824 */ /* 0x000fe400078e0a1d */
[----:B------:R-:W-:Y:S01]  /*7640*/  IMAD.SHL.U32 R3, R3, 0x2, RZ ;  /* 0x0000000203037824 */ /* 0x000fe200078e00ff */
[C---:B------:R-:W-:Y:S02]  /*7650*/  ISETP.GT.U32.AND P1, PT, R29.reuse, R18, PT ;  /* 0x000000121d00720c */ /* 0x040fe40003f24070 */
[C---:B------:R-:W-:Y:S02]  /*7660*/  ISETP.GT.U32.AND P2, PT, R29.reuse, R17, PT ;  /* 0x000000111d00720c */ /* 0x040fe40003f44070 */
[C---:B------:R-:W-:Y:S02]  /*7670*/  ISETP.GT.U32.AND P4, PT, R29.reuse, R16, PT ;  /* 0x000000101d00720c */ /* 0x040fe40003f84070 */
[----:B------:R-:W-:-:S02]  /*7680*/  ISETP.GT.U32.AND P5, PT, R29, R15, PT ;  /* 0x0000000f1d00720c */ /* 0x000fc40003fa4070 */
[C---:B------:R-:W-:Y:S02]  /*7690*/  ISETP.GT.U32.AND P6, PT, R29.reuse, R14, PT ;  /* 0x0000000e1d00720c */ /* 0x040fe40003fc4070 */
[C---:B------:R-:W-:Y:S02]  /*76a0*/  ISETP.GT.U32.AND P0, PT, R29.reuse, R13, PT ;  /* 0x0000000d1d00720c */ /* 0x040fe40003f04070 */
        /* <DEDUP_REMOVED lines=13> */
[----:B------:R-:W-:Y:S01]  /*7780*/  @!P3 IMAD.IADD R12, R12, 0x1, -R29 ;  /* 0x000000010c0cb824 */ /* 0x000fe200078e0a1d */
[----:B----4-:R0:W-:Y:S04]  /*7790*/  STL [R1+0xff8], R24 ;  /* 0x000ff81801007387 */ /* 0x0101e80000100800 */
[----:B--2---:R-:W2:Y:S01]  /*77a0*/  LDL R21, [R1+0xdf0] ;  /* 0x000df00001157983 */ /* 0x004ea20000100800 */
[----:B0-----:R-:W-:-:S05]  /*77b0*/  IMAD.MOV.U32 R24, RZ, RZ, 0x7f ;  /* 0x0000007fff187424 */ /* 0x001fca00078e00ff */
[----:B------:R-:W-:Y:S01]  /*77c0*/  IADD3 R24, R24, c[0x0][0x180], RZ ;  /* 0x0000600018187a10 */ /* 0x000fe20007ffe0ff */
[----:B------:R0:W-:Y:S03]  /*77d0*/  STL [R1+0xfe8], R20 ;  /* 0x000fe81401007387 */ /* 0x0001e60000100800 */
[----:B------:R-:W-:Y:S01]  /*77e0*/  SHF.R.S32.HI R22, RZ, 0x1f, R24 ;  /* 0x0000001fff167819 */ /* 0x000fe20000011418 */
[----:B------:R3:W-:Y:S03]  /*77f0*/  STL [R1+0xfec], R19 ;  /* 0x000fec1301007387 */ /* 0x0007e60000100800 */
[----:B------:R-:W-:Y:S01]  /*7800*/  LEA.HI R22, R22, R24, RZ, 0x7 ;  /* 0x0000001816167211 */ /* 0x000fe200078f38ff */
[----:B------:R-:W4:Y:S01]  /*7810*/  LDL R23, [R1+0xe3c] ;  /* 0x000e3c0001177983 */ /* 0x000f220000100800 */
[----:B0-----:R-:W-:-:S03]  /*7820*/  IMAD R20, R26, 0x110, RZ ;  /* 0x000001101a147824 */ /* 0x001fc600078e02ff */
[----:B------:R-:W4:Y:S02]  /*7830*/  LDL R25, [R1+0xe54] ;  /* 0x000e540001197983 */ /* 0x000f240000100800 */
[C---:B---3--:R-:W-:Y:S02]  /*7840*/  LOP3.LUT R19, R20.reuse, R27, RZ, 0x3c, !PT ;  /* 0x0000001b14137212 */ /* 0x048fe400078e3cff */
[----:B------:R-:W3:Y:S01]  /*7850*/  LDL R26, [R1+0xe58] ;  /* 0x000e5800011a7983 */ /* 0x000ee20000100800 */
[----:B------:R-:W-:-:S03]  /*7860*/  LOP3.LUT R20, R20, 0x30, R3, 0x78, !PT ;  /* 0x0000003014147812 */ /* 0x000fc600078e7803 */
[----:B------:R-:W3:Y:S04]  /*7870*/  LDL R27, [R1+0xe5c] ;  /* 0x000e5c00011b7983 */ /* 0x000ee80000100800 */
[----:B------:R-:W3:Y:S04]  /*7880*/  LDL.LU R24, [R1+0xff8] ;  /* 0x000ff80001187983 */ /* 0x000ee80000300800 */
[----:B------:R-:W3:Y:S04]  /*7890*/  LDL.LU R22, [R1+0xff4] ;  /* 0x000ff40001167983 */ /* 0x000ee80000300800 */
[----:B------:R-:W3:Y:S01]  /*78a0*/  LDL.LU R3, [R1+0xff0] ;  /* 0x000ff00001037983 */ /* 0x000ee20000300800 */
        /* <DEDUP_REMOVED lines=12> */
[----:B------:R-:W3:Y:S01]  /*7970*/  LDL R20, [R1+0xe50] ;  /* 0x000e500001147983 */ /* 0x000ee20000100800 */
[----:B------:R-:W-:Y:S01]  /*7980*/  ISETP.GT.U32.AND P0, PT, R29, R12, PT ;  /* 0x0000000c1d00720c */ /* 0x000fe20003f04070 */
[--C-:B------:R-:W-:Y:S01]  /*7990*/  @!P3 IMAD.IADD R5, R5, 0x1, -R29.reuse ;  /* 0x000000010505b824 */ /* 0x100fe200078e0a1d */
[C---:B------:R-:W-:Y:S01]  /*79a0*/  ISETP.GT.U32.AND P3, PT, R29.reuse, R11, PT ;  /* 0x0000000b1d00720c */ /* 0x040fe20003f64070 */
[--C-:B------:R-:W-:Y:S01]  /*79b0*/  @!P1 IMAD.IADD R4, R4, 0x1, -R29.reuse ;  /* 0x0000000104049824 */ /* 0x100fe200078e0a1d */
[C---:B------:R-:W-:Y:S01]  /*79c0*/  ISETP.GT.U32.AND P1, PT, R29.reuse, R10, PT ;  /* 0x0000000a1d00720c */ /* 0x040fe20003f24070 */
[--C-:B------:R-:W-:Y:S01]  /*79d0*/  @!P2 IMAD.IADD R2, R2, 0x1, -R29.reuse ;  /* 0x000000010202a824 */ /* 0x100fe200078e0a1d */
[C---:B------:R-:W-:Y:S01]  /*79e0*/  ISETP.GT.U32.AND P2, PT, R29.reuse, R9, PT ;  /* 0x000000091d00720c */ /* 0x040fe20003f44070 */
        /* <DEDUP_REMOVED lines=14> */
[----:B------:R-:W-:Y:S01]  /*7ad0*/  @!P4 IMAD.IADD R8, R8, 0x1, -R29 ;  /* 0x000000010808c824 */ /* 0x000fe200078e0a1d */
[----:B------:R-:W-:-:S02]  /*7ae0*/  ISETP.GT.U32.AND P4, PT, R29, R28, PT ;  /* 0x0000001c1d00720c */ /* 0x000fc40003f84070 */
[----:B------:R-:W0:Y:S02]  /*7af0*/  S2R R29, SR_TID.X ;  /* 0x00000000001d7919 */ /* 0x000e240000002100 */
[----:B0-----:R-:W-:-:S05]  /*7b00*/  IMAD.SHL.U32 R29, R29, 0x80, RZ ;  /* 0x000000801d1d7824 */ /* 0x001fca00078e00ff */
[----:B------:R-:W-:Y:S02]  /*7b10*/  LOP3.LUT R19, R19, 0x800, R29, 0xf8, !PT ;  /* 0x0000080013137812 */ /* 0x000fe400078ef81d */
[----:B------:R-:W-:-:S03]  /*7b20*/  IABS R29, c[0x0][0x17c] ;  /* 0x00005f00001d7a13 */ /* 0x000fc60000000000 */
[----:B------:R0:W-:Y:S02]  /*7b30*/  STL [R1+0x384], R19 ;  /* 0x0003841301007387 */ /* 0x0001e40000100800 */
[--C-:B------:R-:W-:Y:S02]  /*7b40*/  @!P5 IMAD.IADD R7, R7, 0x1, -R29.reuse ;  /* 0x000000010707d824 */ /* 0x100fe400078e0a1d */
[--C-:B------:R-:W-:Y:S02]  /*7b50*/  @!P0 IMAD.IADD R6, R6, 0x1, -R29.reuse ;  /* 0x0000000106068824 */ /* 0x100fe400078e0a1d */
[--C-:B------:R-:W-:Y:S02]  /*7b60*/  @!P3 IMAD.IADD R5, R5, 0x1, -R29.reuse ;  /* 0x000000010505b824 */ /* 0x100fe400078e0a1d */
[--C-:B------:R-:W-:Y:S02]  /*7b70*/  @!P1 IMAD.IADD R4, R4, 0x1, -R29.reuse ;  /* 0x0000000104049824 */ /* 0x100fe400078e0a1d */
[----:B------:R-:W-:-:S02]  /*7b80*/  @!P4 IMAD.IADD R28, R28, 0x1, -R29 ;  /* 0x000000011c1cc824 */ /* 0x000fc400078e0a1d */
[--C-:B------:R-:W-:Y:S02]  /*7b90*/  @!P2 IMAD.IADD R2, R2, 0x1, -R29.reuse ;  /* 0x000000010202a824 */ /* 0x100fe400078e0a1d */
[----:B------:R-:W-:Y:S02]  /*7ba0*/  @!P6 IMAD.IADD R0, R0, 0x1, -R29 ;  /* 0x000000010000e824 */ /* 0x000fe400078e0a1d */
[----:B------:R-:W3:Y:S01]  /*7bb0*/  LDL R29, [R1+0xe48] ;  /* 0x000e4800011d7983 */ /* 0x000ee20000100800 */
[----:B--2---:R-:W-:-:S03]  /*7bc0*/  ISETP.GE.AND P3, PT, R21, RZ, PT ;  /* 0x000000ff1500720c */ /* 0x004fc60003f66270 */
[----:B------:R-:W2:Y:S01]  /*7bd0*/  LDL R21, [R1+0xe40] ;  /* 0x000e400001157983 */ /* 0x000ea20000100800 */
[----:B----4-:R-:W-:-:S03]  /*7be0*/  ISETP.GE.AND P1, PT, R23, RZ, PT ;  /* 0x000000ff1700720c */ /* 0x010fc60003f26270 */
[----:B------:R-:W4:Y:S01]  /*7bf0*/  LDL R23, [R1+0xe38] ;  /* 0x000e380001177983 */ /* 0x000f220000100800 */
[----:B------:R-:W-:-:S03]  /*7c00*/  ISETP.GE.AND P4, PT, R25, RZ, PT ;  /* 0x000000ff1900720c */ /* 0x000fc60003f86270 */
[----:B------:R-:W2:Y:S01]  /*7c10*/  LDL R25, [R1+0xe34] ;  /* 0x000e340001197983 */ /* 0x000ea20000100800 */
[----:B---3--:R-:W-:-:S03]  /*7c20*/  ISETP.GE.AND P0, PT, R24, RZ, PT ;  /* 0x000000ff1800720c */ /* 0x008fc60003f06270 */
[----:B------:R-:W3:Y:S01]  /*7c30*/  LDL R24, [R1+0xe44] ;  /* 0x000e440001187983 */ /* 0x000ee20000100800 */
[----:B------:R-:W-:-:S03]  /*7c40*/  ISETP.GE.AND P5, PT, R22, RZ, PT ;  /* 0x000000ff1600720c */ /* 0x000fc60003fa6270 */
[----:B------:R-:W2:Y:S01]  /*7c50*/  LDL R22, [R1+0xe4c] ;  /* 0x000e4c0001167983 */ /* 0x000ea20000100800 */
[----:B0-----:R-:W-:-:S03]  /*7c60*/  IMAD.MOV.U32 R19, RZ, RZ, R3 ;  /* 0x000000ffff137224 */ /* 0x001fc600078e0003 */
[----:B------:R-:W2:Y:S06]  /*7c70*/  LDL.LU R3, [R1+0x78] ;  /* 0x0000780001037983 */ /* 0x000eac0000300800 */
[----:B------:R-:W-:Y:S01]  /*7c80*/  @!P5 IMAD.MOV R19, RZ, RZ, -R19 ;  /* 0x000000ffff13d224 */ /* 0x000fe200078e0a13 */
[----:B------:R-:W-:Y:S02]  /*7c90*/  ISETP.GE.AND P5, PT, R27, RZ, PT ;  /* 0x000000ff1b00720c */ /* 0x000fe40003fa6270 */
[----:B------:R-:W3:Y:S04]  /*7ca0*/  LDL R27, [R1+0xe2c] ;  /* 0x000e2c00011b7983 */ /* 0x000ee80000100800 */
[----:B------:R0:W-:Y:S04]  /*7cb0*/  STL [R1+0x1e8], R19 ;  /* 0x0001e81301007387 */ /* 0x0001e80000100800 */
[----:B0-----:R-:W3:Y:S01]  /*7cc0*/  LDL.LU R19, [R1+0x74] ;  /* 0x0000740001137983 */ /* 0x001ee20000300800 */
[----:B--2---:R-:W-:Y:S01]  /*7cd0*/  @!P0 IMAD.MOV R3, RZ, RZ, -R3 ;  /* 0x000000ffff038224 */ /* 0x004fe200078e0a03 */
[----:B------:R-:W-:-:S02]  /*7ce0*/  ISETP.GE.AND P0, PT, R26, RZ, PT ;  /* 0x000000ff1a00720c */ /* 0x000fc40003f06270 */
[----:B------:R-:W2:Y:S04]  /*7cf0*/  LDL R26, [R1+0xe30] ;  /* 0x000e3000011a7983 */ /* 0x000ea80000100800 */
[----:B------:R0:W-:Y:S04]  /*7d00*/  STL [R1+0x1e4], R3 ;  /* 0x0001e40301007387 */ /* 0x0001e80000100800 */
[----:B0-----:R-:W2:Y:S01]  /*7d10*/  LDL.LU R3, [R1+0x70] ;  /* 0x0000700001037983 */ /* 0x001ea20000300800 */
[----:B---3--:R-:W-:Y:S01]  /*7d20*/  @!P3 IMAD.MOV R19, RZ, RZ, -R19 ;  /* 0x000000ffff13b224 */ /* 0x008fe200078e0a13 */
[----:B------:R-:W-:-:S02]  /*7d30*/  ISETP.GE.AND P3, PT, R20, RZ, PT ;  /* 0x000000ff1400720c */ /* 0x000fc40003f66270 */
        /* <DEDUP_REMOVED lines=8> */
[----:B------:R-:W-:-:S13]  /*7dc0*/  ISETP.GE.AND P2, PT, R29, RZ, PT ;  /* 0x000000ff1d00720c */ /* 0x000fda0003f46270 */
[----:B---3--:R-:W-:Y:S01]  /*7dd0*/  @!P2 IMAD.MOV R19, RZ, RZ, -R19 ;  /* 0x000000ffff13a224 */ /* 0x008fe200078e0a13 */
        /* <DEDUP_REMOVED lines=10> */
[----:B----4-:R-:W-:-:S02]  /*7e80*/  ISETP.GE.AND P5, PT, R23, RZ, PT ;  /* 0x000000ff1700720c */ /* 0x010fc40003fa6270 */
[----:B------:R-:W3:Y:S04]  /*7e90*/  LDL R23, [R1+0xe14] ;  /* 0x000e140001177983 */ /* 0x000ee80000100800 */
[----:B------:R0:W-:Y:S04]  /*7ea0*/  STL [R1+0x1d0], R19 ;  /* 0x0001d01301007387 */ /* 0x0001e80000100800 */
[----:B0-----:R-:W4:Y:S01]  /*7eb0*/  LDL.LU R19, [R1+0x5c] ;  /* 0x00005c0001137983 */ /* 0x001f220000300800 */
[----:B--2---:R-:W-:Y:S01]  /*7ec0*/  @!P0 IMAD.MOV R3, RZ, RZ, -R3 ;  /* 0x000000ffff038224 */ /* 0x004fe200078e0a03 */
[----:B------:R-:W-:-:S02]  /*7ed0*/  ISETP.GE.AND P0, PT, R25, RZ, PT ;  /* 0x000000ff1900720c */ /* 0x000fc40003f06270 */
[----:B------:R-:W2:Y:S04]  /*7ee0*/  LDL R25, [R1+0xe18] ;  /* 0x000e180001197983 */ /* 0x000ea80000100800 */
[----:B------:R0:W-:Y:S04]  /*7ef0*/  STL [R1+0x1c8], R3 ;  /* 0x0001c80301007387 */ /* 0x0001e80000100800 */
[----:B0-----:R-:W2:Y:S01]  /*7f00*/  LDL.LU R3, [R1+0x58] ;  /* 0x0000580001037983 */ /* 0x001ea20000300800 */
[----:B----4-:R-:W-:Y:S01]  /*7f10*/  @!P3 IMAD.MOV R19, RZ, RZ, -R19 ;  /* 0x000000ffff13b224 */ /* 0x010fe200078e0a13 */
[----:B------:R-:W-:-:S02]  /*7f20*/  ISETP.GE.AND P3, PT, R27, RZ, PT ;  /* 0x000000ff1b00720c */ /* 0x000fc40003f66270 */
[----:B------:R-:W4:Y:S04]  /*7f30*/  LDL R27, [R1+0xe0c] ;  /* 0x000e0c00011b7983 */ /* 0x000f280000100800 */
        /* <DEDUP_REMOVED lines=352> */
[----:B--2---:R-:W-:-:S05]  /*9540*/  @!P0 IMAD.MOV R3, RZ, RZ, -R3 ;  /* 0x000000ffff038224 */ /* 0x004fca00078e0a03 */
[----:B------:R0:W-:Y:S04]  /*9550*/  STL [R1+0x54], R3 ;  /* 0x0000540301007387 */ /* 0x0001e80000100800 */
[----:B0-----:R-:W2:Y:S01]  /*9560*/  LDL.LU R3, [R1+0xe8] ;  /* 0x0000e80001037983 */ /* 0x001ea20000300800 */
[----:B------:R-:W-:-:S03]  /*9570*/  ISETP.GE.AND P0, PT, R25, RZ, PT ;  /* 0x000000ff1900720c */ /* 0x000fc60003f06270 */
[----:B------:R-:W4:Y:S01]  /*9580*/  LDL R25, [R1+0xcec] ;  /* 0x000cec0001197983 */ /* 0x000f220000100800 */
[----:B---3--:R-:W-:Y:S01]  /*9590*/  @!P3 IMAD.MOV R19, RZ, RZ, -R19 ;  /* 0x000000ffff13b224 */ /* 0x008fe200078e0a13 */
[----:B------:R-:W-:-:S04]  /*95a0*/  ISETP.GE.AND P3, PT, R27, RZ, PT ;  /* 0x000000ff1b00720c */ /* 0x000fc80003f66270 */
[----:B------:R0:W-:Y:S04]  /*95b0*/  STL [R1+0x50], R19 ;  /* 0x0000501301007387 */ /* 0x0001e80000100800 */
[----:B0-----:R-:W3:Y:S04]  /*95c0*/  LDL.LU R19, [R1+0xec] ;  /* 0x0000ec0001137983 */ /* 0x001ee80000300800 */
[----:B------:R-:W4:Y:S01]  /*95d0*/  LDL R27, [R1+0xce8] ;  /* 0x000ce800011b7983 */ /* 0x000f220000100800 */
[----:B--2---:R-:W-:-:S05]  /*95e0*/  @!P1 IMAD.MOV R3, RZ, RZ, -R3 ;  /* 0x000000ffff039224 */ /* 0x004fca00078e0a03 */
[----:B------:R0:W-:Y:S04]  /*95f0*/  STL [R1+0x4c], R3 ;  /* 0x00004c0301007387 */ /* 0x0001e80000100800 */
[----:B0-----:R-:W2:Y:S01]  /*9600*/  LDL.LU R3, [R1+0xf4] ;  /* 0x0000f40001037983 */ /* 0x001ea20000300800 */
[----:B------:R-:W-:-:S03]  /*9610*/  ISETP.GE.AND P1, PT, R26, RZ, PT ;  /* 0x000000ff1a00720c */ /* 0x000fc60003f26270 */
[----:B------:R-:W4:Y:S01]  /*9620*/  LDL R26, [R1+0xce4] ;  /* 0x000ce400011a7983 */ /* 0x000f220000100800 */
[----:B---3--:R-:W-:Y:S01]  /*9630*/  @!P2 IMAD.MOV R19, RZ, RZ, -R19 ;  /* 0x000000ffff13a224 */ /* 0x008fe200078e0a13 */
[----:B------:R-:W-:Y:S02]  /*9640*/  ISETP.GE.AND P2, PT, R20, RZ, PT ;  /* 0x000000ff1400720c */ /* 0x000fe40003f46270 */
[----:B------:R-:W3:Y:S04]  /*9650*/  LDL.LU R20, [R1+0x114] ;  /* 0x0001140001147983 */ /* 0x000ee80000300800 */
[----:B------:R0:W-:Y:S04]  /*9660*/  STL [R1+0x48], R19 ;  /* 0x0000481301007387 */ /* 0x0001e80000100800 */
[----:B0-----:R-:W4:Y:S01]  /*9670*/  LDL R19, [R1+0xce0] ;  /* 0x000ce00001137983 */ /* 0x001f220000100800 */
[----:B--2---:R-:W-:-:S05]  /*9680*/  @!P4 IMAD.MOV R3, RZ, RZ, -R3 ;  /* 0x000000ffff03c224 */ /* 0x004fca00078e0a03 */
[----:B------:R0:W-:Y:S04]  /*9690*/  STL [R1+0x44], R3 ;  /* 0x0000440301007387 */ /* 0x0001e80000100800 */
[----:B0-----:R-:W2:Y:S01]  /*96a0*/  LDL.LU R3, [R1+0xfc] ;  /* 0x0000fc0001037983 */ /* 0x001ea20000300800 */
[----:B---3--:R-:W-:Y:S01]  /*96b0*/  @!P5 IMAD.MOV R20, RZ, RZ, -R20 ;  /* 0x000000ffff14d224 */ /* 0x008fe200078e0a14 */
[----:B------:R-:W-:Y:S02]  /*96c0*/  ISETP.GE.AND P4, PT, R22, RZ, PT ;  /* 0x000000ff1600720c */ /* 0x000fe40003f86270 */
[----:B------:R-:W-:Y:S02]  /*96d0*/  ISETP.GE.AND P5, PT, R24, RZ, PT ;  /* 0x000000ff1800720c */ /* 0x000fe40003fa6270 */
[----:B------:R0:W-:Y:S04]  /*96e0*/  STL [R1+0x40], R20 ;  /* 0x0000401401007387 */ /* 0x0001e80000100800 */
[----:B0-----:R-:W3:Y:S04]  /*96f0*/  LDL R20, [R1+0xcdc] ;  /* 0x000cdc0001147983 */ /* 0x001ee80000100800 */
[----:B------:R-:W3:Y:S04]  /*9700*/  LDL.LU R22, [R1+0x38] ;  /* 0x0000380001167983 */ /* 0x000ee80000300800 */
[----:B------:R-:W4:Y:S01]  /*9710*/  LDL R24, [R1+0xcd8] ;  /* 0x000cd80001187983 */ /* 0x000f220000100800 */
[----:B--2---:R-:W-:Y:S01]  /*9720*/  @!P0 IMAD.MOV R3, RZ, RZ, -R3 ;  /* 0x000000ffff038224 */ /* 0x004fe200078e0a03 */
[----:B------:R-:W-:-:S02]  /*9730*/  ISETP.GE.AND P0, PT, R21, RZ, PT ;  /* 0x000000ff1500720c */ /* 0x000fc40003f06270 */
[----:B------:R-:W2:Y:S04]  /*9740*/  LDL R21, [R1+0xcd4] ;  /* 0x000cd40001157983 */ /* 0x000ea80000100800 */
[----:B------:R0:W-:Y:S04]  /*9750*/  STL [R1+0x3c], R3 ;  /* 0x00003c0301007387 */ /* 0x0001e80000100800 */
[----:B0-----:R-:W2:Y:S01]  /*9760*/  LDL.LU R3, [R1+0x34] ;  /* 0x0000340001037983 */ /* 0x001ea20000300800 */
[----:B---3--:R-:W-:-:S05]  /*9770*/  @!P3 IMAD.MOV R22, RZ, RZ, -R22 ;  /* 0x000000ffff16b224 */ /* 0x008fca00078e0a16 */
[----:B------:R0:W-:Y:S04]  /*9780*/  STL [R1+0x38], R22 ;  /* 0x0000381601007387 */ /* 0x0001e80000100800 */
[----:B0-----:R-:W3:Y:S04]  /*9790*/  LDL R22, [R1+0xcd0] ;  /* 0x000cd00001167983 */ /* 0x001ee80000100800 */
[----:B------:R-:W3:Y:S01]  /*97a0*/  LDL.LU R29, [R1+0x30] ;  /* 0x00003000011d7983 */ /* 0x000ee20000300800 */
[----:B--2---:R-:W-:Y:S01]  /*97b0*/  @!P1 IMAD.MOV R3, RZ, RZ, -R3 ;  /* 0x000000ffff039224 */ /* 0x004fe200078e0a03 */
[----:B----4-:R-:W-:-:S04]  /*97c0*/  ISETP.GE.AND P1, PT, R25, RZ, PT ;  /* 0x000000ff1900720c */ /* 0x010fc80003f26270 */
[----:B------:R0:W-:Y:S04]  /*97d0*/  STL [R1+0x34], R3 ;  /* 0x0000340301007387 */ /* 0x0001e80000100800 */
[----:B0-----:R-:W2:Y:S04]  /*97e0*/  LDL R3, [R1+0xccc] ;  /* 0x000ccc0001037983 */ /* 0x001ea80000100800 */
[----:B------:R-:W4:Y:S01]  /*97f0*/  LDL.LU R25, [R1+0x2c] ;  /* 0x00002c0001197983 */ /* 0x000f220000300800 */
[----:B------:R-:W-:-:S03]  /*9800*/  ISETP.GE.AND P3, PT, R23, RZ, PT ;  /* 0x000000ff1700720c */ /* 0x000fc60003f66270 */
[----:B------:R-:W2:Y:S01]  /*9810*/  LDL R23, [R1+0xcc8] ;  /* 0x000cc80001177983 */ /* 0x000ea20000100800 */
[----:B---3--:R-:W-:Y:S01]  /*9820*/  @!P2 IMAD.MOV R29, RZ, RZ, -R29 ;  /* 0x000000ffff1da224 */ /* 0x008fe200078e0a1d */
[----:B------:R-:W-:-:S04]  /*9830*/  ISETP.GE.AND P2, PT, R27, RZ, PT ;  /* 0x000000ff1b00720c */ /* 0x000fc80003f46270 */
[----:B------:R0:W-:Y:S04]  /*9840*/  STL [R1+0x30], R29 ;  /* 0x0000301d01007387 */ /* 0x0001e80000100800 */
[----:B0-----:R-:W3:Y:S04]  /*9850*/  LDL.LU R29, [R1+0x28] ;  /* 0x00002800011d7983 */ /* 0x001ee80000300800 */
[----:B------:R-:W2:Y:S01]  /*9860*/  LDL R27, [R1+0xcc4] ;  /* 0x000cc400011b7983 */ /* 0x000ea20000100800 */
[----:B----4-:R-:W-:Y:S01]  /*9870*/  @!P4 IMAD.MOV R25, RZ, RZ, -R25 ;  /* 0x000000ffff19c224 */ /* 0x010fe200078e0a19 */
[----:B------:R-:W-:-:S04]  /*9880*/  ISETP.GE.AND P4, PT, R26, RZ, PT ;  /* 0x000000ff1a00720c */ /* 0x000fc80003f86270 */
[----:B------:R0:W-:Y:S04]  /*9890*/  STL [R1+0x2c], R25 ;  /* 0x00002c1901007387 */ /* 0x0001e80000100800 */
[----:B0-----:R-:W4:Y:S04]  /*98a0*/  LDL R25, [R1+0xcc0] ;  /* 0x000cc00001197983 */ /* 0x001f280000100800 */
[----:B------:R-:W2:Y:S01]  /*98b0*/  LDL.LU R26, [R1+0x24] ;  /* 0x00002400011a7983 */ /* 0x000ea20000300800 */
[----:B---3--:R-:W-:Y:S01]  /*98c0*/  @!P5 IMAD.MOV R29, RZ, RZ, -R29 ;  /* 0x000000ffff1dd224 */ /* 0x008fe200078e0a1d */
[----:B------:R-:W-:-:S04]  /*98d0*/  ISETP.GE.AND P5, PT, R19, RZ, PT ;  /* 0x000000ff1300720c */ /* 0x000fc80003fa6270 */
[----:B------:R0:W-:Y:S04]  /*98e0*/  STL [R1+0x28], R29 ;  /* 0x0000281d01007387 */ /* 0x0001e80000100800 */
[----:B0-----:R-:W3:Y:S04]  /*98f0*/  LDL R29, [R1+0xcbc] ;  /* 0x000cbc00011d7983 */ /* 0x001ee80000100800 */
[----:B------:R-:W3:Y:S01]  /*9900*/  LDL.LU R19, [R1+0x20] ;  /* 0x0000200001137983 */ /* 0x000ee20000300800 */
[----:B--2---:R-:W-:Y:S01]  /*9910*/  @!P0 IMAD.MOV R26, RZ, RZ, -R26 ;  /* 0x000000ffff1a8224 */ /* 0x004fe200078e0a1a */
[----:B------:R-:W-:-:S04]  /*9920*/  ISETP.GE.AND P0, PT, R20, RZ, PT ;  /* 0x000000ff1400720c */ /* 0x000fc80003f06270 */
[----:B------:R0:W-:Y:S04]  /*9930*/  STL [R1+0x24], R26 ;  /* 0x0000241a01007387 */ /* 0x0001e80000100800 */
[----:B0-----:R-:W2:Y:S04]  /*9940*/  LDL R26, [R1+0xcb8] ;  /* 0x000cb800011a7983 */ /* 0x001ea80000100800 */
[----:B------:R-:W2:Y:S01]  /*9950*/  LDL.LU R20, [R1+0x1c] ;  /* 0x00001c0001147983 */ /* 0x000ea20000300800 */
[----:B---3--:R-:W-:Y:S01]  /*9960*/  @!P3 IMAD.MOV R19, RZ, RZ, -R19 ;  /* 0x000000ffff13b224 */ /* 0x008fe200078e0a13 */
[----:B------:R-:W-:-:S04]  /*9970*/  ISETP.GE.AND P3, PT, R24, RZ, PT ;  /* 0x000000ff1800720c */ /* 0x000fc80003f66270 */
[----:B------:R0:W-:Y:S04]  /*9980*/  STL [R1+0x20], R19 ;  /* 0x0000201301007387 */ /* 0x0001e80000100800 */
[----:B0-----:R-:W3:Y:S04]  /*9990*/  LDL.LU R19, [R1+0xfec] ;  /* 0x000fec0001137983 */ /* 0x001ee80000300800 */
[----:B------:R-:W3:Y:S01]  /*99a0*/  LDL.LU R24, [R1+0x18] ;  /* 0x0000180001187983 */ /* 0x000ee20000300800 */
[----:B--2---:R-:W-:Y:S01]  /*99b0*/  @!P1 IMAD.MOV R20, RZ, RZ, -R20 ;  /* 0x000000ffff149224 */ /* 0x004fe200078e0a14 */
[----:B------:R-:W-:-:S04]  /*99c0*/  ISETP.GE.AND P1, PT, R21, RZ, PT ;  /* 0x000000ff1500720c */ /* 0x000fc80003f26270 */
[----:B------:R0:W-:Y:S04]  /*99d0*/  STL [R1+0x1c], R20 ;  /* 0x00001c1401007387 */ /* 0x0001e80000100800 */
[----:B0-----:R-:W2:Y:S04]  /*99e0*/  LDL.LU R20, [R1+0xfe8] ;  /* 0x000fe80001147983 */ /* 0x001ea80000300800 */
        /* <DEDUP_REMOVED lines=19> */
[----:B0-----:R-:W2:Y:S04]  /*9b20*/  LDL R3, [R1+0xca8] ;  /* 0x000ca80001037983 */ /* 0x001ea80000100800 */
[----:B------:R-:W2:Y:S01]  /*9b30*/  LDL.LU R27, [R1+0x4] ;  /* 0x00000400011b7983 */ /* 0x000ea20000300800 */
[----:B---3--:R-:W-:Y:S01]  /*9b40*/  @!P3 IMAD.MOV R23, RZ, RZ, -R23 ;  /* 0x000000ffff17b224 */ /* 0x008fe200078e0a17 */
[----:B----4-:R-:W-:-:S04]  /*9b50*/  ISETP.GE.AND P3, PT, R25, RZ, PT ;  /* 0x000000ff1900720c */ /* 0x010fc80003f66270 */
[----:B------:R0:W-:Y:S04]  /*9b60*/  STL [R1+0x8], R23 ;  /* 0x0000081701007387 */ /* 0x0001e80000100800 */
[----:B0-----:R-:W3:Y:S04]  /*9b70*/  LDL.LU R23, [R1+0xfdc] ;  /* 0x000fdc0001177983 */ /* 0x001ee80000300800 */
[----:B------:R-:W4:Y:S01]  /*9b80*/  LDL.LU R25, [R1] ;  /* 0x0000000001197983 */ /* 0x000f220000300800 */
[----:B--2---:R-:W-:-:S05]  /*9b90*/  @!P1 IMAD.MOV R27, RZ, RZ, -R27 ;  /* 0x000000ffff1b9224 */ /* 0x004fca00078e0a1b */
[----:B------:R0:W-:Y:S04]  /*9ba0*/  STL [R1+0x4], R27 ;  /* 0x0000041b01007387 */ /* 0x0001e80000100800 */
[----:B0-----:R-:W2:Y:S01]  /*9bb0*/  LDL.LU R27, [R1+0xfd8] ;  /* 0x000fd800011b7983 */ /* 0x001ea20000300800 */
[----:B------:R-:W-:Y:S01]  /*9bc0*/  ISETP.GE.AND P1, PT, R29, RZ, PT ;  /* 0x000000ff1d00720c */ /* 0x000fe20003f26270 */
[----:B----4-:R-:W-:Y:S01]  /*9bd0*/  @!P2 IMAD.MOV R25, RZ, RZ, -R25 ;  /* 0x000000ffff19a224 */ /* 0x010fe200078e0a19 */
[----:B------:R-:W-:Y:S01]  /*9be0*/  ISETP.GE.AND P2, PT, R26, RZ, PT ;  /* 0x000000ff1a00720c */ /* 0x000fe20003f46270 */
[----:B--2---:R-:W-:Y:S02]  /*9bf0*/  IMAD.MOV.U32 R29, RZ, RZ, R27 ;  /* 0x000000ffff1d7224 */ /* 0x004fe400078e001b */
[----:B------:R-:W2:Y:S04]  /*9c00*/  LDL R27, [R1+0xcb4] ;  /* 0x000cb400011b7983 */ /* 0x000ea80000100800 */
[----:B------:R0:W-:Y:S04]  /*9c10*/  STL [R1], R25 ;  /* 0x0000001901007387 */ /* 0x0001e80000100800 */
[----:B0-----:R-:W4:Y:S04]  /*9c20*/  LDL.LU R25, [R1+0xfd4] ;  /* 0x000fd40001197983 */ /* 0x001f280000300800 */
[----:B------:R-:W3:Y:S01]  /*9c30*/  LDL.LU R26, [R1+0xfd0] ;  /* 0x000fd000011a7983 */ /* 0x000ee20000300800 */
[----:B------:R-:W-:-:S05]  /*9c40*/  @!P4 IMAD.MOV R29, RZ, RZ, -R29 ;  /* 0x000000ffff1dc224 */ /* 0x000fca00078e0a1d */
[----:B------:R0:W-:Y:S04]  /*9c50*/  STL [R1+0xf3c], R29 ;  /* 0x000f3c1d01007387 */ /* 0x0001e80000100800 */
[----:B0-----:R-:W4:Y:S01]  /*9c60*/  LDL R29, [R1+0xca4] ;  /* 0x000ca400011d7983 */ /* 0x001f220000100800 */
[----:B--2---:R-:W-:-:S03]  /*9c70*/  ISETP.GE.AND P4, PT, R27, RZ, PT ;  /* 0x000000ff1b00720c */ /* 0x004fc60003f86270 */
[----:B------:R-:W2:Y:S01]  /*9c80*/  LDL R27, [R1+0xc98] ;  /* 0x000c9800011b7983 */ /* 0x000ea20000100800 */
[----:B---3--:R-:W-:Y:S01]  /*9c90*/  @!P5 IMAD.MOV R26, RZ, RZ, -R26 ;  /* 0x000000ffff1ad224 */ /* 0x008fe200078e0a1a */
[----:B------:R-:W-:-:S04]  /*9ca0*/  ISETP.GE.AND P5, PT, R24, RZ, PT ;  /* 0x000000ff1800720c */ /* 0x000fc80003fa6270 */
[----:B------:R0:W-:Y:S04]  /*9cb0*/  STL [R1+0xf40], R26 ;  /* 0x000f401a01007387 */ /* 0x0001e80000100800 */
[----:B0-----:R-:W3:Y:S04]  /*9cc0*/  LDL R26, [R1+0xcac] ;  /* 0x000cac00011a7983 */ /* 0x001ee80000100800 */
[----:B------:R-:W2:Y:S01]  /*9cd0*/  LDL.LU R24, [R1+0xfcc] ;  /* 0x000fcc0001187983 */ /* 0x000ea20000300800 */
[----:B----4-:R-:W-:Y:S02]  /*9ce0*/  @!P0 IMAD.MOV R25, RZ, RZ, -R25 ;  /* 0x000000ffff198224 */ /* 0x010fe400078e0a19 */
[----:B------:R-:W-:-:S03]  /*9cf0*/  @!P1 IMAD.MOV R23, RZ, RZ, -R23 ;  /* 0x000000ffff179224 */ /* 0x000fc600078e0a17 */
[----:B------:R0:W-:Y:S04]  /*9d00*/  STL [R1+0xf44], R25 ;  /* 0x000f441901007387 */ /* 0x0001e80000100800 */
[----:B0-----:R-:W4:Y:S01]  /*9d10*/  LDL R25, [R1+0xc94] ;  /* 0x000c940001197983 */ /* 0x001f220000100800 */
[----:B---3--:R-:W-:-:S03]  /*9d20*/  ISETP.GE.AND P0, PT, R26, RZ, PT ;  /* 0x000000ff1a00720c */ /* 0x008fc60003f06270 */
[----:B------:R-:W3:Y:S01]  /*9d30*/  LDL R26, [R1+0xc90] ;  /* 0x000c9000011a7983 */ /* 0x000ee20000100800 */
[----:B--2---:R-:W-:Y:S01]  /*9d40*/  @!P3 IMAD.MOV R24, RZ, RZ, -R24 ;  /* 0x000000ffff18b224 */ /* 0x004fe200078e0a18 */
[----:B------:R-:W-:-:S04]  /*9d50*/  ISETP.GE.AND P3, PT, R3, RZ, PT ;  /* 0x000000ff0300720c */ /* 0x000fc80003f66270 */
[----:B------:R0:W-:Y:S04]  /*9d60*/  STL [R1+0xf48], R24 ;  /* 0x000f481801007387 */ /* 0x0001e80000100800 */
[----:B------:R-:W2:Y:S04]  /*9d70*/  LDL R3, [R1+0xc8c] ;  /* 0x000c8c0001037983 */ /* 0x000ea80000100800 */
[----:B0-----:R-:W2:Y:S04]  /*9d80*/  LDL R24, [R1+0xc9c] ;  /* 0x000c9c0001187983 */ /* 0x001ea80000100800 */
[----:B------:R0:W-:Y:S04]  /*9d90*/  STL [R1+0xf4c], R23 ;  /* 0x000f4c1701007387 */ /* 0x0001e80000100800 */
[----:B0-----:R-:W2:Y:S01]  /*9da0*/  LDL R23, [R1+0xca0] ;  /* 0x000ca00001177983 */ /* 0x001ea20000100800 */
[----:B------:R-:W-:-:S02]  /*9db0*/  @!P2 IMAD.MOV R22, RZ, RZ, -R22 ;  /* 0x000000ffff16a224 */ /* 0x000fc400078e0a16 */
[----:B------:R-:W-:Y:S01]  /*9dc0*/  @!P4 IMAD.MOV R21, RZ, RZ, -R21 ;  /* 0x000000ffff15c224 */ /* 0x000fe200078e0a15 */
[----:B------:R-:W-:Y:S02]  /*9dd0*/  ISETP.GE.AND P1, PT, R29, RZ, PT ;  /* 0x000000ff1d00720c */ /* 0x000fe40003f26270 */
[----:B------:R-:W3:Y:S01]  /*9de0*/  LDL R29, [R1+0xc88] ;  /* 0x000c8800011d7983 */ /* 0x000ee20000100800 */
[----:B------:R-:W-:-:S03]  /*9df0*/  @!P5 IMAD.MOV R20, RZ, RZ, -R20 ;  /* 0x000000ffff14d224 */ /* 0x000fc600078e0a14 */
[----:B------:R0:W-:Y:S04]  /*9e00*/  STL [R1+0xf50], R22 ;  /* 0x000f501601007387 */ /* 0x0001e80000100800 */
[----:B------:R-:W-:Y:S01]  /*9e10*/  STL [R1+0xf54], R21 ;  /* 0x000f541501007387 */ /* 0x000fe20000100800 */
[----:B------:R-:W-:-:S03]  /*9e20*/  ISETP.GE.AND P5, PT, R27, RZ, PT ;  /* 0x000000ff1b00720c */ /* 0x000fc60003fa6270 */
[----:B0-----:R-:W3:Y:S01]  /*9e30*/  LDL R22, [R1+0xc84] ;  /* 0x000c840001167983 */ /* 0x001ee20000100800 */
[----:B------:R-:W-:Y:S02]  /*9e40*/  @!P0 IMAD.MOV R19, RZ, RZ, -R19 ;  /* 0x000000ffff138224 */ /* 0x000fe400078e0a13 */
[----:B------:R-:W-:Y:S01]  /*9e50*/  @!P3 IMAD.MOV R18, RZ, RZ, -R18 ;  /* 0x000000ffff12b224 */ /* 0x000fe200078e0a12 */
[----:B----4-:R-:W-:Y:S01]  /*9e60*/  ISETP.GE.AND P0, PT, R25, RZ, PT ;  /* 0x000000ff1900720c */ /* 0x010fe20003f06270 */
[----:B------:R-:W-:Y:S01]  /*9e70*/  @!P1 IMAD.MOV R17, RZ, RZ, -R17 ;  /* 0x000000ffff119224 */ /* 0x000fe200078e0a11 */
[----:B--2---:R-:W-:Y:S02]  /*9e80*/  ISETP.GE.AND P2, PT, R23, RZ, PT ;  /* 0x000000ff1700720c */ /* 0x004fe40003f46270 */
[----:B------:R-:W2:Y:S04]  /*9e90*/  LDL R23, [R1+0xc80] ;  /* 0x000c800001177983 */ /* 0x000ea80000100800 */
[----:B------:R0:W-:Y:S04]  /*9ea0*/  STL [R1+0xf58], R20 ;  /* 0x000f581401007387 */ /* 0x0001e80000100800 */
[----:B------:R-:W4:Y:S01]  /*9eb0*/  LDL R27, [R1+0xc7c] ;  /* 0x000c7c00011b7983 */ /* 0x000f220000100800 */
[----:B------:R-:W-:-:S03]  /*9ec0*/  ISETP.GE.AND P4, PT, R24, RZ, PT ;  /* 0x000000ff1800720c */ /* 0x000fc60003f86270 */
[----:B------:R-:W-:Y:S04]  /*9ed0*/  STL [R1+0xf5c], R19 ;  /* 0x000f5c1301007387 */ /* 0x000fe80000100800 */
[----:B------:R-:W4:Y:S04]  /*9ee0*/  LDL R24, [R1+0xc78] ;  /* 0x000c780001187983 */ /* 0x000f280000100800 */
[----:B------:R-:W-:Y:S04]  /*9ef0*/  STL [R1+0xf60], R18 ;  /* 0x000f601201007387 */ /* 0x000fe80000100800 */
[----:B------:R-:W4:Y:S01]  /*9f00*/  LDL R25, [R1+0xc74] ;  /* 0x000c740001197983 */ /* 0x000f220000100800 */
[----:B------:R-:W-:-:S03]  /*9f10*/  ISETP.GE.AND P1, PT, R3, RZ, PT ;  /* 0x000000ff0300720c */ /* 0x000fc60003f26270 */
[----:B------:R-:W-:Y:S04]  /*9f20*/  STL [R1+0xf64], R17 ;  /* 0x000f641101007387 */ /* 0x000fe80000100800 */
[----:B------:R-:W4:Y:S01]  /*9f30*/  LDL R3, [R1+0xc70] ;  /* 0x000c700001037983 */ /* 0x000f220000100800 */
[----:B------:R-:W-:Y:S01]  /*9f40*/  @!P2 IMAD.MOV R16, RZ, RZ, -R16 ;  /* 0x000000ffff10a224 */ /* 0x000fe200078e0a10 */
[----:B---3--:R-:W-:Y:S01]  /*9f50*/  ISETP.GE.AND P3, PT, R26, RZ, PT ;  /* 0x000000ff1a00720c */ /* 0x008fe20003f66270 */
[----:B------:R-:W-:Y:S01]  /*9f60*/  @!P4 IMAD.MOV R15, RZ, RZ, -R15 ;  /* 0x000000ffff0fc224 */ /* 0x000fe200078e0a0f */
[----:B------:R-:W-:Y:S01]  /*9f70*/  ISETP.GE.AND P2, PT, R29, RZ, PT ;  /* 0x000000ff1d00720c */ /* 0x000fe20003f46270 */
[----:B------:R-:W-:Y:S01]  /*9f80*/  @!P5 IMAD.MOV R14, RZ, RZ, -R14 ;  /* 0x000000ffff0ed224 */ /* 0x000fe200078e0a0e */
[----:B------:R-:W-:Y:S01]  /*9f90*/  STL [R1+0xf68], R16 ;  /* 0x000f681001007387 */ /* 0x000fe20000100800 */
[----:B------:R-:W-:Y:S01]  /*9fa0*/  ISETP.GE.AND P4, PT, R22, RZ, PT ;  /* 0x000000ff1600720c */ /* 0x000fe20003f86270 */
[----:B------:R-:W-:-:S02]  /*9fb0*/  @!P0 IMAD.MOV R13, RZ, RZ, -R13 ;  /* 0x000000ffff0d8224 */ /* 0x000fc400078e0a0d */
[----:B------:R-:W3:Y:S04]  /*9fc0*/  LDL R26, [R1+0xc64] ;  /* 0x000c6400011a7983 */ /* 0x000ee80000100800 */
[----:B------:R-:W3:Y:S04]  /*9fd0*/  LDL R29, [R1+0xc68] ;  /* 0x000c6800011d7983 */ /* 0x000ee80000100800 */
[----:B------:R-:W-:Y:S04]  /*9fe0*/  STL [R1+0xf6c], R15 ;  /* 0x000f6c0f01007387 */ /* 0x000fe80000100800 */
[----:B------:R-:W-:Y:S04]  /*9ff0*/  STL [R1+0xf70], R14 ;  /* 0x000f700e01007387 */ /* 0x000fe80000100800 */
[----:B------:R-:W-:Y:S01]  /*a000*/  STL [R1+0xf74], R13 ;  /* 0x000f740d01007387 */ /* 0x000fe20000100800 */
[----:B------:R-:W-:-:S02]  /*a010*/  @!P3 IMAD.MOV R12, RZ, RZ, -R12 ;  /* 0x000000ffff0cb224 */ /* 0x000fc400078e0a0c */
[----:B------:R-:W-:Y:S02]  /*a020*/  @!P1 IMAD.MOV R11, RZ, RZ, -R11 ;  /* 0x000000ffff0b9224 */ /* 0x000fe400078e0a0b */
[----:B------:R-:W-:Y:S02]  /*a030*/  @!P2 IMAD.MOV R10, RZ, RZ, -R10 ;  /* 0x000000ffff0aa224 */ /* 0x000fe400078e0a0a */
[----:B------:R-:W-:Y:S01]  /*a040*/  @!P4 IMAD.MOV R9, RZ, RZ, -R9 ;  /* 0x000000ffff09c224 */ /* 0x000fe200078e0a09 */
[----:B--2---:R-:W-:Y:S02]  /*a050*/  ISETP.GE.AND P5, PT, R23, RZ, PT ;  /* 0x000000ff1700720c */ /* 0x004fe40003fa6270 */
[----:B----4-:R-:W-:Y:S02]  /*a060*/  ISETP.GE.AND P0, PT, R27, RZ, PT ;  /* 0x000000ff1b00720c */ /* 0x010fe40003f06270 */
[----:B------:R-:W2:Y:S09]  /*a070*/  LDL R27, [R1+0xc6c] ;  /* 0x000c6c00011b7983 */ /* 0x000eb20000100800 */
[----:B------:R-:W-:Y:S01]  /*a080*/  @!P5 IMAD.MOV R8, RZ, RZ, -R8 ;  /* 0x000000ffff08d224 */ /* 0x000fe200078e0a08 */
[----:B------:R-:W-:Y:S04]  /*a090*/  STL [R1+0xf78], R12 ;  /* 0x000f780c01007387 */ /* 0x000fe80000100800 */
[----:B------:R-:W-:Y:S04]  /*a0a0*/  STL [R1+0xf7c], R11 ;  /* 0x000f7c0b01007387 */ /* 0x000fe80000100800 */
[----:B------:R-:W-:Y:S04]  /*a0b0*/  STL [R1+0xf80], R10 ;  /* 0x000f800a01007387 */ /* 0x000fe80000100800 */
[----:B------:R-:W-:Y:S04]  /*a0c0*/  STL [R1+0xf84], R9 ;  /* 0x000f840901007387 */ /* 0x000fe80000100800 */
[----:B------:R-:W-:Y:S04]  /*a0d0*/  STL [R1+0xf88], R8 ;  /* 0x000f880801007387 */ /* 0x000fe80000100800 */
[----:B0-----:R-:W4:Y:S04]  /*a0e0*/  LDL.LU R20, [R1+0x1e8] ;  /* 0x0001e80001147983 */ /* 0x001f280000300800 */
[----:B------:R-:W4:Y:S04]  /*a0f0*/  LDL.LU R21, [R1+0x1e4] ;  /* 0x0001e40001157983 */ /* 0x000f280000300800 */
[----:B------:R-:W4:Y:S01]  /*a100*/  LDL.LU R22, [R1+0x1e0] ;  /* 0x0001e00001167983 */ /* 0x000f220000300800 */
[----:B------:R-:W-:-:S02]  /*a110*/  ISETP.GE.AND P3, PT, R24, RZ, PT ;  /* 0x000000ff1800720c */ /* 0x000fc40003f66270 */
[----:B------:R-:W-:Y:S01]  /*a120*/  ISETP.GE.AND P1, PT, R25, RZ, PT ;  /* 0x000000ff1900720c */ /* 0x000fe20003f26270 */
[----:B------:R-:W4:Y:S04]  /*a130*/  LDL.LU R23, [R1+0x1dc] ;  /* 0x0001dc0001177983 */ /* 0x000f280000300800 */
[----:B------:R-:W4:Y:S04]  /*a140*/  LDL.LU R24, [R1+0x1d8] ;  /* 0x0001d80001187983 */ /* 0x000f280000300800 */
[----:B------:R-:W4:Y:S01]  /*a150*/  LDL.LU R25, [R1+0x1d4] ;  /* 0x0001d40001197983 */ /* 0x000f220000300800 */
[----:B------:R-:W-:-:S03]  /*a160*/  ISETP.GE.AND P2, PT, R3, RZ, PT ;  /* 0x000000ff0300720c */ /* 0x000fc60003f46270 */
[----:B------:R-:W0:Y:S01]  /*a170*/  S2R R3, SR_TID.X ;  /* 0x0000000000037919 */ /* 0x000e220000002100 */
[----:B---3--:R-:W-:Y:S02]  /*a180*/  ISETP.GE.AND P4, PT, R26, RZ, PT ;  /* 0x000000ff1a00720c */ /* 0x008fe40003f86270 */
[----:B------:R-:W-:Y:S01]  /*a190*/  ISETP.GE.AND P5, PT, R29, RZ, PT ;  /* 0x000000ff1d00720c */ /* 0x000fe20003fa6270 */
[----:B------:R-:W-:Y:S01]  /*a1a0*/  @!P0 IMAD.MOV R7, RZ, RZ, -R7 ;  /* 0x000000ffff078224 */ /* 0x000fe200078e0a07 */
[----:B------:R-:W3:Y:S01]  /*a1b0*/  LDL.LU R26, [R1+0x1d0] ;  /* 0x0001d000011a7983 */ /* 0x000ee20000300800 */
[----:B------:R-:W-:Y:S02]  /*a1c0*/  @!P3 IMAD.MOV R6, RZ, RZ, -R6 ;  /* 0x000000ffff06b224 */ /* 0x000fe400078e0a06 */
[----:B------:R-:W-:Y:S01]  /*a1d0*/  @!P1 IMAD.MOV R5, RZ, RZ, -R5 ;  /* 0x000000ffff059224 */ /* 0x000fe200078e0a05 */
[----:B------:R-:W3:Y:S01]  /*a1e0*/  LDL.LU R29, [R1+0x1c8] ;  /* 0x0001c800011d7983 */ /* 0x000ee20000300800 */
[----:B------:R-:W-:Y:S01]  /*a1f0*/  @!P2 IMAD.MOV R4, RZ, RZ, -R4 ;  /* 0x000000ffff04a224 */ /* 0x000fe200078e0a04 */
[----:B0-----:R-:W-:-:S05]  /*a200*/  LOP3.LUT R3, R3, 0x7f, RZ, 0xc0, !PT ;  /* 0x0000007f03037812 */ /* 0x001fca00078ec0ff */
[----:B------:R-:W-:Y:S01]  /*a210*/  IMAD R3, R3, c[0x0][0x18c], RZ ;  /* 0x0000630003037a24 */ /* 0x000fe200078e02ff */
[----:B------:R-:W-:Y:S01]  /*a220*/  STL [R1+0xf8c], R7 ;  /* 0x000f8c0701007387 */ /* 0x000fe20000100800 */
[----:B------:R-:W-:-:S03]  /*a230*/  @!P4 IMAD.MOV R2, RZ, RZ, -R2 ;  /* 0x000000ffff02c224 */ /* 0x000fc600078e0a02 */
[----:B------:R-:W-:Y:S01]  /*a240*/  LEA R3, P6, R3, c[0x0][0x168], 0x1 ;  /* 0x00005a0003037a11 */ /* 0x000fe200078c08ff */
[----:B------:R-:W-:Y:S01]  /*a250*/  STL [R1+0xf90], R6 ;  /* 0x000f900601007387 */ /* 0x000fe20000100800 */
[----:B------:R-:W-:Y:S01]  /*a260*/  @!P5 IMAD.MOV R0, RZ, RZ, -R0 ;  /* 0x000000ffff00d224 */ /* 0x000fe200078e0a00 */
[----:B------:R-:W-:Y:S02]  /*a270*/  ISETP.NE.AND P3, PT, RZ, c[0x0][0x17c], PT ;  /* 0x00005f00ff007a0c */ /* 0x000fe40003f65270 */
[----:B------:R-:W-:Y:S04]  /*a280*/  STL [R1+0xeac], R3 ;  /* 0x000eac0301007387 */ /* 0x000fe80000100800 */
[----:B------:R-:W-:Y:S04]  /*a290*/  STL [R1+0xf94], R5 ;  /* 0x000f940501007387 */ /* 0x000fe80000100800 */
[----:B------:R-:W-:Y:S04]  /*a2a0*/  STL [R1+0xf98], R4 ;  /* 0x000f980401007387 */ /* 0x000fe80000100800 */
[----:B------:R4:W-:Y:S04]  /*a2b0*/  STL [R1+0xf9c], R2 ;  /* 0x000f9c0201007387 */ /* 0x0009e80000100800 */
[----:B------:R0:W-:Y:S01]  /*a2c0*/  STL [R1+0xfa0], R0 ;  /* 0x000fa00001007387 */ /* 0x0001e20000100800 */
[----:B--2---:R-:W-:-:S02]  /*a2d0*/  ISETP.GE.AND P0, PT, R27, RZ, PT ;  /* 0x000000ff1b00720c */ /* 0x004fc40003f06270 */
[----:B------:R-:W-:-:S11]  /*a2e0*/  LOP3.LUT R27, RZ, c[0x0][0x17c], RZ, 0x33, !PT ;  /* 0x00005f00ff1b7a12 */ /* 0x000fd600078e33ff */
[----:B------:R-:W-:-:S05]  /*a2f0*/  @!P0 IMAD.MOV R28, RZ, RZ, -R28 ;  /* 0x000000ffff1c8224 */ /* 0x000fca00078e0a1c */
[----:B------:R-:W-:Y:S01]  /*a300*/  STL [R1+0xfa4], R28 ;  /* 0x000fa41c01007387 */ /* 0x000fe20000100800 */
[C---:B----4-:R-:W-:Y:S02]  /*a310*/  SEL R2, R27.reuse, R20, !P3 ;  /* 0x000000141b027207 */ /* 0x050fe40005800000 */
[----:B0-----:R-:W-:-:S03]  /*a320*/  SEL R0, R27, R21, !P3 ;  /* 0x000000151b007207 */ /* 0x001fc60005800000 */
[----:B------:R0:W-:Y:S01]  /*a330*/  STL [R1+0x1e8], R2 ;  /* 0x0001e80201007387 */ /* 0x0001e20000100800 */
[----:B------:R-:W-:-:S03]  /*a340*/  SEL R3, R27, R22, !P3 ;  /* 0x000000161b037207 */ /* 0x000fc60005800000 */
[----:B------:R1:W-:Y:S04]  /*a350*/  STL [R1+0x1e4], R0 ;  /* 0x0001e40001007387 */ /* 0x0003e80000100800 */
[----:B------:R2:W-:Y:S01]  /*a360*/  STL [R1+0x1e0], R3 ;  /* 0x0001e00301007387 */ /* 0x0005e20000100800 */
[C---:B0-----:R-:W-:Y:S02]  /*a370*/  SEL R2, R27.reuse, R23, !P3 ;  /* 0x000000171b027207 */ /* 0x041fe40005800000 */
[----:B-1----:R-:W-:-:S03]  /*a380*/  SEL R0, R27, R24, !P3 ;  /* 0x000000181b007207 */ /* 0x002fc60005800000 */
[----:B------:R3:W-:Y:S01]  /*a390*/  STL [R1+0x1dc], R2 ;  /* 0x0001dc0201007387 */ /* 0x0007e20000100800 */
[----:B--2---:R-:W-:-:S03]  /*a3a0*/  SEL R3, R27, R25, !P3 ;  /* 0x000000191b037207 */ /* 0x004fc60005800000 */
[----:B------:R0:W-:Y:S04]  /*a3b0*/  STL [R1+0x1d8], R0 ;  /* 0x0001d80001007387 */ /* 0x0001e80000100800 */
[----:B------:R-:W-:Y:S04]  /*a3c0*/  STL [R1+0x1d4], R3 ;  /* 0x0001d40301007387 */ /* 0x000fe80000100800 */
[----:B------:R-:W2:Y:S01]  /*a3d0*/  LDL.LU R28, [R1+0x1b0] ;  /* 0x0001b000011c7983 */ /* 0x000ea20000300800 */
[C---:B---3--:R-:W-:Y:S02]  /*a3e0*/  SEL R2, R27.reuse, R26, !P3 ;  /* 0x0000001a1b027207 */ /* 0x048fe40005800000 */
[----:B0-----:R-:W-:-:S03]  /*a3f0*/  SEL R0, R27, R29, !P3 ;  /* 0x0000001d1b007207 */ /* 0x001fc60005800000 */
[----:B------:R-:W-:Y:S04]  /*a400*/  STL [R1+0x1cc], R2 ;  /* 0x0001cc0201007387 */ /* 0x000fe80000100800 */
[----:B--2---:R0:W-:Y:S04]  /*a410*/  STL [R1+0xfc0], R28 ;  /* 0x000fc01c01007387 */ /* 0x0041e80000100800 */
[----:B------:R-:W-:Y:S04]  /*a420*/  STL [R1+0x1c8], R0 ;  /* 0x0001c80001007387 */ /* 0x000fe80000100800 */
[----:B0-----:R-:W2:Y:S04]  /*a430*/  LDL.LU R28, [R1+0x1b8] ;  /* 0x0001b800011c7983 */ /* 0x001ea80000300800 */
[----:B--2---:R0:W-:Y:S04]  /*a440*/  STL [R1+0xfc4], R28 ;  /* 0x000fc41c01007387 */ /* 0x0041e80000100800 */
[----:B0-----:R-:W2:Y:S04]  /*a450*/  LDL.LU R28, [R1+0x1bc] ;  /* 0x0001bc00011c7983 */ /* 0x001ea80000300800 */
[----:B--2---:R0:W-:Y:S04]  /*a460*/  STL [R1+0xfc8], R28 ;  /* 0x000fc81c01007387 */ /* 0x0041e80000100800 */
[----:B0-----:R-:W2:Y:S04]  /*a470*/  LDL.LU R28, [R1+0x1c4] ;  /* 0x0001c400011c7983 */ /* 0x001ea80000300800 */
[----:B------:R-:W3:Y:S04]  /*a480*/  LDL.LU R0, [R1+0x1ac] ;  /* 0x0001ac0001007983 */ /* 0x000ee80000300800 */
[----:B------:R-:W4:Y:S04]  /*a490*/  LDL.LU R2, [R1+0x1a4] ;  /* 0x0001a40001027983 */ /* 0x000f280000300800 */
[----:B------:R-:W3:Y:S04]  /*a4a0*/  LDL.LU R4, [R1+0x19c] ;  /* 0x00019c0001047983 */ /* 0x000ee80000300800 */
        /* <DEDUP_REMOVED lines=23> */
[----:B------:R-:W3:Y:S01]  /*a620*/  LDL.LU R29, [R1+0x108] ;  /* 0x00010800011d7983 */ /* 0x000ee20000300800 */
[----:B--2---:R-:W-:-:S05]  /*a630*/  SEL R28, R27, R28, !P3 ;  /* 0x0000001c1b1c7207 */ /* 0x004fca0005800000 */
[----:B------:R0:W-:Y:S04]  /*a640*/  STL [R1+0x1c0], R28 ;  /* 0x0001c01c01007387 */ /* 0x0001e80000100800 */
[----:B0-----:R-:W2:Y:S02]  /*a650*/  LDL.LU R28, [R1+0xfc8] ;  /* 0x000fc800011c7983 */ /* 0x001ea40000300800 */
[----:B--2---:R-:W-:-:S05]  /*a660*/  SEL R28, R27, R28, !P3 ;  /* 0x0000001c1b1c7207 */ /* 0x004fca0005800000 */
[----:B------:R0:W-:Y:S04]  /*a670*/  STL [R1+0x1bc], R28 ;  /* 0x0001bc1c01007387 */ /* 0x0001e80000100800 */
[----:B0-----:R-:W2:Y:S02]  /*a680*/  LDL.LU R28, [R1+0xfc4] ;  /* 0x000fc400011c7983 */ /* 0x001ea40000300800 */
[----:B--2---:R-:W-:-:S05]  /*a690*/  SEL R28, R27, R28, !P3 ;  /* 0x0000001c1b1c7207 */ /* 0x004fca0005800000 */
[----:B------:R0:W-:Y:S04]  /*a6a0*/  STL [R1+0x1b4], R28 ;  /* 0x0001b41c01007387 */ /* 0x0001e80000100800 */
[----:B0-----:R-:W2:Y:S01]  /*a6b0*/  LDL.LU R28, [R1+0xfc0] ;  /* 0x000fc000011c7983 */ /* 0x001ea20000300800 */
[C---:B----4-:R-:W-:Y:S02]  /*a6c0*/  SEL R2, R27.reuse, R2, !P3 ;  /* 0x000000021b027207 */ /* 0x050fe40005800000 */
[----:B--2---:R-:W-:-:S05]  /*a6d0*/  SEL R28, R27, R28, !P3 ;  /* 0x0000001c1b1c7207 */ /* 0x004fca0005800000 */
[----:B------:R3:W-:Y:S02]  /*a6e0*/  STL [R1+0x1b0], R28 ;  /* 0x0001b01c01007387 */ /* 0x0007e40000100800 */
[C---:B---3--:R-:W-:Y:S02]  /*a6f0*/  SEL R28, R27.reuse, R0, !P3 ;  /* 0x000000001b1c7207 */ /* 0x048fe40005800000 */
[C---:B------:R-:W-:Y:S02]  /*a700*/  SEL R0, R27.reuse, R4, !P3 ;  /* 0x000000041b007207 */ /* 0x040fe40005800000 */
[C---:B------:R-:W-:Y:S01]  /*a710*/  SEL R4, R27.reuse, R5, !P3 ;  /* 0x000000051b047207 */ /* 0x040fe20005800000 */
[----:B------:R-:W-:Y:S04]  /*a720*/  STL [R1+0x1a8], R28 ;  /* 0x0001a81c01007387 */ /* 0x000fe80000100800 */
[----:B------:R0:W-:Y:S04]  /*a730*/  STL [R1+0x1a4], R2 ;  /* 0x0001a40201007387 */ /* 0x0001e80000100800 */
[----:B------:R1:W-:Y:S01]  /*a740*/  STL [R1+0x1a0], R0 ;  /* 0x0001a00001007387 */ /* 0x0003e20000100800 */
[----:B0-----:R-:W-:-:S02]  /*a750*/  SEL R2, R27, R3, !P3 ;  /* 0x000000031b027207 */ /* 0x001fc40005800000 */
[C---:B------:R-:W-:Y:S02]  /*a760*/  SEL R3, R27.reuse, R7, !P3 ;  /* 0x000000071b037207 */ /* 0x040fe40005800000 */
[C---:B-1----:R-:W-:Y:S01]  /*a770*/  SEL R0, R27.reuse, R6, !P3 ;  /* 0x000000061b007207 */ /* 0x042fe20005800000 */
[----:B------:R-:W-:Y:S04]  /*a780*/  STL [R1+0xf4], R4 ;  /* 0x0000f40401007387 */ /* 0x000fe80000100800 */
[----:B------:R0:W-:Y:S04]  /*a790*/  STL [R1+0x19c], R2 ;  /* 0x00019c0201007387 */ /* 0x0001e80000100800 */
[----:B------:R1:W-:Y:S04]  /*a7a0*/  STL [R1+0x198], R0 ;  /* 0x0001980001007387 */ /* 0x0003e80000100800 */
[----:B------:R2:W-:Y:S01]  /*a7b0*/  STL [R1+0x12c], R3 ;  /* 0x00012c0301007387 */ /* 0x0005e20000100800 */
[----:B0-----:R-:W-:-:S02]  /*a7c0*/  SEL R2, R27, R8, !P3 ;  /* 0x000000081b027207 */ /* 0x001fc40005800000 */
[----:B-1----:R-:W-:-:S03]  /*a7d0*/  SEL R0, R27, R9, !P3 ;  /* 0x000000091b007207 */ /* 0x002fc60005800000 */
[----:B------:R0:W-:Y:S01]  /*a7e0*/  STL [R1+0x194], R2 ;  /* 0x0001940201007387 */ /* 0x0001e20000100800 */
[----:B--2---:R-:W-:-:S03]  /*a7f0*/  SEL R3, R27, R10, !P3 ;  /* 0x0000000a1b037207 */ /* 0x004fc60005800000 */
[----:B------:R1:W-:Y:S04]  /*a800*/  STL [R1+0x190], R0 ;  /* 0x0001900001007387 */ /* 0x0003e80000100800 */
[----:B------:R2:W-:Y:S01]  /*a810*/  STL [R1+0x16c], R3 ;  /* 0x00016c0301007387 */ /* 0x0005e20000100800 */
[C---:B0-----:R-:W-:Y:S02]  /*a820*/  SEL R2, R27.reuse, R11, !P3 ;  /* 0x0000000b1b027207 */ /* 0x041fe40005800000 */
        /* <DEDUP_REMOVED lines=30> */
[C---:B0-----:R-:W-:Y:S02]  /*aa10*/  SEL R2, R27.reuse, R26, !P3 ;  /* 0x0000001a1b027207 */ /* 0x041fe40005800000 */
[----:B-1----:R-:W-:-:S03]  /*aa20*/  SEL R0, R27, R29, !P3 ;  /* 0x0000001d1b007207 */ /* 0x002fc60005800000 */
        /* <DEDUP_REMOVED lines=133> */
[----:B------:R-:W3:Y:S01]  /*b280*/  LDL.LU R3, [R1] ;  /* 0x0000000001037983 */ /* 0x000ee20000300800 */
        /* <DEDUP_REMOVED lines=9> */
[C---:B---3--:R-:W-:Y:S02]  /*b320*/  SEL R0, R27.reuse, R0, !P3 ;  /* 0x000000001b007207 */ /* 0x048fe40005800000 */
[C---:B----4-:R-:W-:Y:S02]  /*b330*/  SEL R2, R27.reuse, R2, !P3 ;  /* 0x000000021b027207 */ /* 0x050fe40005800000 */
[C---:B------:R-:W-:Y:S02]  /*b340*/  SEL R4, R27.reuse, R4, !P3 ;  /* 0x000000041b047207 */ /* 0x040fe40005800000 */
[----:B------:R-:W-:-:S02]  /*b350*/  SEL R5, R27, R5, !P3 ;  /* 0x000000051b057207 */ /* 0x000fc40005800000 */
[C---:B------:R-:W-:Y:S02]  /*b360*/  SEL R6, R27.reuse, R6, !P3 ;  /* 0x000000061b067207 */ /* 0x040fe40005800000 */
[C---:B------:R-:W-:Y:S02]  /*b370*/  SEL R7, R27.reuse, R7, !P3 ;  /* 0x000000071b077207 */ /* 0x040fe40005800000 */
[C---:B------:R-:W-:Y:S02]  /*b380*/  SEL R8, R27.reuse, R8, !P3 ;  /* 0x000000081b087207 */ /* 0x040fe40005800000 */
[C---:B------:R-:W-:Y:S02]  /*b390*/  SEL R9, R27.reuse, R9, !P3 ;  /* 0x000000091b097207 */ /* 0x040fe40005800000 */
        /* <DEDUP_REMOVED lines=18> */
[----:B--2---:R-:W-:-:S05]  /*b4c0*/  SEL R28, R27, R28, !P3 ;  /* 0x0000001c1b1c7207 */ /* 0x004fca0005800000 */
[----:B------:R0:W-:Y:S04]  /*b4d0*/  STL [R1+0x94], R28 ;  /* 0x0000941c01007387 */ /* 0x0001e80000100800 */
[----:B0-----:R-:W2:Y:S04]  /*b4e0*/  LDL.LU R28, [R1+0xfa4] ;  /* 0x000fa400011c7983 */ /* 0x001ea80000300800 */
[----:B------:R0:W-:Y:S04]  /*b4f0*/  STL [R1+0x90], R0 ;  /* 0x0000900001007387 */ /* 0x0001e80000100800 */
[----:B0-----:R-:W3:Y:S04]  /*b500*/  LDL.LU R0, [R1+0xfa0] ;  /* 0x000fa00001007983 */ /* 0x001ee80000300800 */
[----:B------:R0:W-:Y:S04]  /*b510*/  STL [R1+0x88], R2 ;  /* 0x0000880201007387 */ /* 0x0001e80000100800 */
[----:B0-----:R-:W4:Y:S04]  /*b520*/  LDL.LU R2, [R1+0xf9c] ;  /* 0x000f9c0001027983 */ /* 0x001f280000300800 */
[----:B------:R0:W-:Y:S04]  /*b530*/  STL [R1+0x84], R4 ;  /* 0x0000840401007387 */ /* 0x0001e80000100800 */
[----:B0-----:R-:W2:Y:S04]  /*b540*/  LDL.LU R4, [R1+0xf98] ;  /* 0x000f980001047983 */ /* 0x001ea80000300800 */
        /* <DEDUP_REMOVED lines=17> */
[----:B0-----:R-:W3:Y:S04]  /*b660*/  LDL.LU R13, [R1+0xf74] ;  /* 0x000f7400010d7983 */ /* 0x001ee80000300800 */
[----:B------:R0:W-:Y:S04]  /*b670*/  STL [R1+0x5c], R14 ;  /* 0x00005c0e01007387 */ /* 0x0001e80000100800 */
[----:B0-----:R-:W4:Y:S04]  /*b680*/  LDL.LU R14, [R1+0xf70] ;  /* 0x000f7000010e7983 */ /* 0x001f280000300800 */
        /* <DEDUP_REMOVED lines=25> */
[----:B0-----:R-:W4:Y:S01]  /*b820*/  LDL.LU R29, [R1+0xf3c] ;  /* 0x000f3c00011d7983 */ /* 0x001f220000300800 */
[----:B------:R-:W-:-:S05]  /*b830*/  SEL R3, R27, R3, !P3 ;  /* 0x000000031b037207 */ /* 0x000fca0005800000 */
[----:B------:R0:W-:Y:S01]  /*b840*/  STL [R1+0x24], R3 ;  /* 0x0000240301007387 */ /* 0x0001e20000100800 */
[C---:B--2---:R-:W-:Y:S02]  /*b850*/  SEL R12, R27.reuse, R12, !P3 ;  /* 0x0000000c1b0c7207 */ /* 0x044fe40005800000 */
[C---:B---3--:R-:W-:Y:S02]  /*b860*/  SEL R13, R27.reuse, R13, !P3 ;  /* 0x0000000d1b0d7207 */ /* 0x048fe40005800000 */
[C---:B----4-:R-:W-:Y:S02]  /*b870*/  SEL R14, R27.reuse, R14, !P3 ;  /* 0x0000000e1b0e7207 */ /* 0x050fe40005800000 */
[C---:B------:R-:W-:Y:S02]  /*b880*/  SEL R15, R27.reuse, R15, !P3 ;  /* 0x0000000f1b0f7207 */ /* 0x040fe40005800000 */
[C---:B------:R-:W-:Y:S02]  /*b890*/  SEL R16, R27.reuse, R16, !P3 ;  /* 0x000000101b107207 */ /* 0x040fe40005800000 */
[----:B------:R-:W-:-:S02]  /*b8a0*/  SEL R17, R27, R17, !P3 ;  /* 0x000000111b117207 */ /* 0x000fc40005800000 */
[C---:B------:R-:W-:Y:S02]  /*b8b0*/  SEL R21, R27.reuse, R21, !P3 ;  /* 0x000000151b157207 */ /* 0x040fe40005800000 */
[C---:B------:R-:W-:Y:S02]  /*b8c0*/  SEL R22, R27.reuse, R22, !P3 ;  /* 0x000000161b167207 */ /* 0x040fe40005800000 */
[C---:B------:R-:W-:Y:S02]  /*b8d0*/  SEL R24, R27.reuse, R24, !P3 ;  /* 0x000000181b187207 */ /* 0x040fe40005800000 */
[C---:B------:R-:W-:Y:S02]  /*b8e0*/  SEL R25, R27.reuse, R25, !P3 ;  /* 0x000000191b197207 */ /* 0x040fe40005800000 */
[C---:B0-----:R-:W-:Y:S02]  /*b8f0*/  SEL R3, R27.reuse, R26, !P3 ;  /* 0x0000001a1b037207 */ /* 0x041fe40005800000 */
[----:B------:R-:W-:-:S05]  /*b900*/  SEL R29, R27, R29, !P3 ;  /* 0x0000001d1b1d7207 */ /* 0x000fca0005800000 */
[----:B------:R-:W-:Y:S04]  /*b910*/  STL [R1+0x20], R29 ;  /* 0x0000201d01007387 */ /* 0x000fe80000100800 */
[----:B------:R0:W-:Y:S04]  /*b920*/  STL [R1+0x1c], R3 ;  /* 0x00001c0301007387 */ /* 0x0001e80000100800 */
[----:B------:R-:W-:Y:S01]  /*b930*/  STL [R1+0x18], R25 ;  /* 0x0000181901007387 */ /* 0x000fe20000100800 */
[----:B0-----:R-:W-:-:S03]  /*b940*/  SEL R3, R27, R23, !P3 ;  /* 0x000000171b037207 */ /* 0x001fc60005800000 */
[----:B------:R-:W-:Y:S04]  /*b950*/  STL [R1+0x14], R24 ;  /* 0x0000141801007387 */ /* 0x000fe80000100800 */
[----:B------:R0:W-:Y:S04]  /*b960*/  STL [R1+0x10], R3 ;  /* 0x0000100301007387 */ /* 0x0001e80000100800 */
[----:B------:R-:W-:Y:S01]  /*b970*/  STL [R1+0xc], R22 ;  /* 0x00000c1601007387 */ /* 0x000fe20000100800 */
[----:B0-----:R-:W-:-:S03]  /*b980*/  SEL R3, R27, R20, !P3 ;  /* 0x000000141b037207 */ /* 0x001fc60005800000 */
[----:B------:R-:W2:Y:S04]  /*b990*/  LDL.LU R20, [R1+0x1e0] ;  /* 0x0001e00001147983 */ /* 0x000ea80000300800 */
[----:B------:R0:W-:Y:S01]  /*b9a0*/  STL [R1+0x8], R21 ;  /* 0x0000081501007387 */ /* 0x0001e20000100800 */
[----:B------:R-:W-:-:S03]  /*b9b0*/  SEL R29, R27, R18, !P3 ;  /* 0x000000121b1d7207 */ /* 0x000fc60005800000 */
[----:B0-----:R-:W3:Y:S04]  /*b9c0*/  LDL.LU R21, [R1+0x1dc] ;  /* 0x0001dc0001157983 */ /* 0x001ee80000300800 */
[----:B------:R0:W-:Y:S04]  /*b9d0*/  STL [R1+0x4], R3 ;  /* 0x0000040301007387 */ /* 0x0001e80000100800 */
[----:B------:R-:W4:Y:S04]  /*b9e0*/  LDL.LU R22, [R1+0x1d8] ;  /* 0x0001d80001167983 */ /* 0x000f280000300800 */
[----:B------:R-:W4:Y:S01]  /*b9f0*/  LDL.LU R23, [R1+0x1d4] ;  /* 0x0001d40001177983 */ /* 0x000f220000300800 */
[----:B0-----:R-:W-:-:S03]  /*ba00*/  SEL R3, R27, R19, !P3 ;  /* 0x000000131b037207 */ /* 0x001fc60005800000 */
[----:B------:R-:W4:Y:S04]  /*ba10*/  LDL.LU R24, [R1+0x1cc] ;  /* 0x0001cc0001187983 */ /* 0x000f280000300800 */
[----:B------:R-:W4:Y:S04]  /*ba20*/  LDL.LU R25, [R1+0x1c8] ;  /* 0x0001c80001197983 */ /* 0x000f280000300800 */
[----:B------:R-:W4:Y:S04]  /*ba30*/  LDL.LU R26, [R1+0x1c0] ;  /* 0x0001c000011a7983 */ /* 0x000f280000300800 */
[----:B------:R-:W4:Y:S04]  /*ba40*/  LDL.LU R19, [R1+0x1e4] ;  /* 0x0001e40001137983 */ /* 0x000f280000300800 */
        /* <DEDUP_REMOVED lines=16> */
[----:B------:R-:W0:Y:S01]  /*bb50*/  S2R R18, SR_TID.X ;  /* 0x0000000000127919 */ /* 0x000e220000002100 */
[----:B------:R-:W-:-:S02]  /*bb60*/  SEL R11, R27, R11, !P3 ;  /* 0x0000000b1b0b7207 */ /* 0x000fc40005800000 */
[C---:B------:R-:W-:Y:S02]  /*bb70*/  SEL R10, R27.reuse, R10, !P3 ;  /* 0x0000000a1b0a7207 */ /* 0x040fe40005800000 */
[C---:B------:R-:W-:Y:S02]  /*bb80*/  SEL R9, R27.reuse, R9, !P3 ;  /* 0x000000091b097207 */ /* 0x040fe40005800000 */
[C---:B------:R-:W-:Y:S01]  /*bb90*/  SEL R8, R27.reuse, R8, !P3 ;  /* 0x000000081b087207 */ /* 0x040fe20005800000 */
[----:B------:R-:W-:Y:S01]  /*bba0*/  STL [R1+0xed0], R11 ;  /* 0x000ed00b01007387 */ /* 0x000fe20000100800 */
[C---:B------:R-:W-:Y:S02]  /*bbb0*/  SEL R7, R27.reuse, R7, !P3 ;  /* 0x000000071b077207 */ /* 0x040fe40005800000 */
[C---:B------:R-:W-:Y:S01]  /*bbc0*/  SEL R6, R27.reuse, R6, !P3 ;  /* 0x000000061b067207 */ /* 0x040fe20005800000 */
[----:B------:R-:W-:Y:S01]  /*bbd0*/  STL [R1+0xed4], R10 ;  /* 0x000ed40a01007387 */ /* 0x000fe20000100800 */
[----:B------:R-:W-:-:S02]  /*bbe0*/  SEL R5, R27, R5, !P3 ;  /* 0x000000051b057207 */ /* 0x000fc40005800000 */
[C---:B------:R-:W-:Y:S01]  /*bbf0*/  SEL R4, R27.reuse, R4, !P3 ;  /* 0x000000041b047207 */ /* 0x040fe20005800000 */
[----:B------:R-:W-:Y:S01]  /*bc00*/  STL [R1+0xed8], R9 ;  /* 0x000ed80901007387 */ /* 0x000fe20000100800 */
[C---:B------:R-:W-:Y:S02]  /*bc10*/  SEL R2, R27.reuse, R2, !P3 ;  /* 0x000000021b027207 */ /* 0x040fe40005800000 */
[----:B0-----:R-:W-:Y:S01]  /*bc20*/  LOP3.LUT R18, R18, 0x7f, RZ, 0xc0, !PT ;  /* 0x0000007f12127812 */ /* 0x001fe200078ec0ff */
[----:B------:R-:W-:Y:S01]  /*bc30*/  STL [R1+0xedc], R8 ;  /* 0x000edc0801007387 */ /* 0x000fe20000100800 */
[----:B------:R-:W-:-:S03]  /*bc40*/  SEL R0, R27, R0, !P3 ;  /* 0x000000001b007207 */ /* 0x000fc60005800000 */
[----:B------:R-:W-:Y:S01]  /*bc50*/  IMAD R18, R18, c[0x0][0x18c], RZ ;  /* 0x0000630012127a24 */ /* 0x000fe200078e02ff */
[----:B------:R-:W-:Y:S01]  /*bc60*/  STL [R1+0xee0], R7 ;  /* 0x000ee00701007387 */ /* 0x000fe20000100800 */
[----:B------:R-:W-:-:S03]  /*bc70*/  SEL R27, R27, R28, !P3 ;  /* 0x0000001c1b1b7207 */ /* 0x000fc60005800000 */
[----:B------:R-:W-:Y:S01]  /*bc80*/  STL [R1+0xee4], R6 ;  /* 0x000ee40601007387 */ /* 0x000fe20000100800 */
[----:B------:R-:W-:-:S03]  /*bc90*/  LEA.HI.X.SX32 R18, R18, c[0x0][0x16c], 0x1, P6 ;  /* 0x00005b0012127a11 */ /* 0x000fc600030f0eff */
[----:B------:R-:W-:Y:S04]  /*bca0*/  STL [R1+0xee8], R5 ;  /* 0x000ee80501007387 */ /* 0x000fe80000100800 */
[----:B------:R-:W-:Y:S04]  /*bcb0*/  STL [R1+0xeec], R4 ;  /* 0x000eec0401007387 */ /* 0x000fe80000100800 */
[----:B------:R0:W-:Y:S04]  /*bcc0*/  STL [R1+0xef0], R2 ;  /* 0x000ef00201007387 */ /* 0x0001e80000100800 */
[----:B------:R1:W-:Y:S04]  /*bcd0*/  STL [R1+0xef4], R0 ;  /* 0x000ef40001007387 */ /* 0x0003e80000100800 */
[----:B------:R-:W-:Y:S04]  /*bce0*/  STL [R1+0xef8], R27 ;  /* 0x000ef81b01007387 */ /* 0x000fe80000100800 */
[----:B------:R-:W-:Y:S01]  /*bcf0*/  STL [R1+0xefc], R18 ;  /* 0x000efc1201007387 */ /* 0x000fe20000100800 */
[----:B--2---:R-:W-:-:S02]  /*bd00*/  IMAD R20, R20, c[0x0][0x190], RZ ;  /* 0x0000640014147a24 */ /* 0x004fc400078e02ff */
[----:B---3--:R-:W-:Y:S02]  /*bd10*/  IMAD R21, R21, c[0x0][0x190], RZ ;  /* 0x0000640015157a24 */ /* 0x008fe400078e02ff */
[----:B----4-:R-:W-:Y:S02]  /*bd20*/  IMAD R22, R22, c[0x0][0x190], RZ ;  /* 0x0000640016167a24 */ /* 0x010fe400078e02ff */
[----:B------:R-:W-:Y:S02]  /*bd30*/  IMAD R23, R23, c[0x0][0x190], RZ ;  /* 0x0000640017177a24 */ /* 0x000fe400078e02ff */
[----:B------:R-:W-:Y:S02]  /*bd40*/  IMAD R24, R24, c[0x0][0x190], RZ ;  /* 0x0000640018187a24 */ /* 0x000fe400078e02ff */
[----:B------:R-:W-:Y:S02]  /*bd50*/  IMAD R25, R25, c[0x0][0x190], RZ ;  /* 0x0000640019197a24 */ /* 0x000fe400078e02ff */
[----:B------:R-:W-:-:S02]  /*bd60*/  IMAD R19, R19, c[0x0][0x190], RZ ;  /* 0x0000640013137a24 */ /* 0x000fc400078e02ff */
[----:B------:R-:W-:-:S03]  /*bd70*/  IMAD R26, R26, c[0x0][0x190], RZ ;  /* 0x000064001a1a7a24 */ /* 0x000fc600078e02ff */
[----:B------:R-:W-:Y:S01]  /*bd80*/  STL [R1+0xf00], R19 ;  /* 0x000f001301007387 */ /* 0x000fe20000100800 */
[----:B0-----:R-:W-:Y:S02]  /*bd90*/  IMAD R2, R15, c[0x0][0x190], RZ ;  /* 0x000064000f027a24 */ /* 0x001fe400078e02ff */
[----:B------:R-:W-:Y:S02]  /*bda0*/  IMAD R4, R14, c[0x0][0x190], RZ ;  /* 0x000064000e047a24 */ /* 0x000fe400078e02ff */
[----:B------:R-:W-:Y:S02]  /*bdb0*/  IMAD R28, R13, c[0x0][0x190], RZ ;  /* 0x000064000d1c7a24 */ /* 0x000fe400078e02ff */
[----:B-1----:R-:W-:-:S05]  /*bdc0*/  IMAD R0, R12, c[0x0][0x190], RZ ;  /* 0x000064000c007a24 */ /* 0x002fca00078e02ff */
[----:B------:R0:W-:Y:S04]  /*bdd0*/  STL [R1+0x1ac], R0 ;  /* 0x0001ac0001007387 */ /* 0x0001e80000100800 */
[----:B------:R-:W-:Y:S04]  /*bde0*/  STL [R1+0xf04], R20 ;  /* 0x000f041401007387 */ /* 0x000fe80000100800 */
[----:B------:R-:W-:Y:S04]  /*bdf0*/  STL [R1+0xf08], R21 ;  /* 0x000f081501007387 */ /* 0x000fe80000100800 */
[----:B------:R-:W-:Y:S04]  /*be00*/  STL [R1+0xf0c], R22 ;  /* 0x000f0c1601007387 */ /* 0x000fe80000100800 */
[----:B------:R-:W-:Y:S04]  /*be10*/  STL [R1+0xf10], R23 ;  /* 0x000f101701007387 */ /* 0x000fe80000100800 */
[----:B------:R-:W-:Y:S01]  /*be20*/  STL [R1+0xf14], R24 ;  /* 0x000f141801007387 */ /* 0x000fe20000100800 */
[----:B0-----:R-:W-:-:S03]  /*be30*/  IMAD R0, R16, c[0x0][0x190], RZ ;  /* 0x0000640010007a24 */ /* 0x001fc600078e02ff */
[----:B------:R-:W-:Y:S04]  /*be40*/  STL [R1+0xf18], R25 ;  /* 0x000f181901007387 */ /* 0x000fe80000100800 */
[----:B------:R-:W-:Y:S04]  /*be50*/  STL [R1+0xf1c], R26 ;  /* 0x000f1c1a01007387 */ /* 0x000fe80000100800 */
[----:B------:R-:W-:Y:S04]  /*be60*/  STL [R1+0xf20], R28 ;  /* 0x000f201c01007387 */ /* 0x000fe80000100800 */
[----:B------:R0:W-:Y:S04]  /*be70*/  STL [R1+0x8c], R4 ;  /* 0x00008c0401007387 */ /* 0x0001e80000100800 */
[----:B------:R1:W-:Y:S01]  /*be80*/  STL [R1+0xa0], R2 ;  /* 0x0000a00201007387 */ /* 0x0003e20000100800 */
[----:B0-----:R-:W-:-:S03]  /*be90*/  IMAD R4, R17, c[0x0][0x190], RZ ;  /* 0x0000640011047a24 */ /* 0x001fc600078e02ff */
[----:B------:R0:W-:Y:S04]  /*bea0*/  STL [R1+0xb4], R0 ;  /* 0x0000b40001007387 */ /* 0x0001e80000100800 */
[----:B------:R-:W-:Y:S04]  /*beb0*/  STL [R1+0xcc], R4 ;  /* 0x0000cc0401007387 */ /* 0x000fe80000100800 */
[----:B------:R-:W2:Y:S01]  /*bec0*/  LDL.LU R28, [R1+0x12c] ;  /* 0x00012c00011c7983 */ /* 0x000ea20000300800 */
[----:B-1----:R-:W-:Y:S02]  /*bed0*/  IMAD R2, R29, c[0x0][0x190], RZ ;  /* 0x000064001d027a24 */ /* 0x002fe400078e02ff */
[----:B0-----:R-:W-:-:S03]  /*bee0*/  IMAD R0, R3, c[0x0][0x190], RZ ;  /* 0x0000640003007a24 */ /* 0x001fc600078e02ff */
[----:B------:R-:W-:Y:S04]  /*bef0*/  STL [R1+0xdc], R2 ;  /* 0x0000dc0201007387 */ /* 0x000fe80000100800 */
[----:B--2---:R0:W-:Y:S04]  /*bf00*/  STL [R1+0xf34], R28 ;  /* 0x000f341c01007387 */ /* 0x0041e80000100800 */
[----:B------:R-:W-:Y:S04]  /*bf10*/  STL [R1+0xf4], R0 ;  /* 0x0000f40001007387 */ /* 0x000fe80000100800 */
        /* <DEDUP_REMOVED lines=31> */
[----:B--2---:R-:W-:-:S05]  /*c110*/  IMAD R28, R28, c[0x0][0x190], RZ ;  /* 0x000064001c1c7a24 */ /* 0x004fca00078e02ff */
[----:B------:R0:W-:Y:S04]  /*c120*/  STL [R1+0x104], R28 ;  /* 0x0001041c01007387 */ /* 0x0001e80000100800 */
[----:B0-----:R-:W2:Y:S02]  /*c130*/  LDL.LU R28, [R1+0xf38] ;  /* 0x000f3800011c7983 */ /* 0x001ea40000300800 */
[----:B--2---:R-:W-:-:S05]  /*c140*/  IMAD R28, R28, c[0x0][0x190], RZ ;  /* 0x000064001c1c7a24 */ /* 0x004fca00078e02ff */
[----:B------:R0:W-:Y:S04]  /*c150*/  STL [R1+0x11c], R28 ;  /* 0x00011c1c01007387 */ /* 0x0001e80000100800 */
[----:B0-----:R-:W2:Y:S01]  /*c160*/  LDL.LU R28, [R1+0xf34] ;  /* 0x000f3400011c7983 */ /* 0x001ea20000300800 */
[----:B---3--:R-:W-:Y:S02]  /*c170*/  IMAD R26, R26, c[0x0][0x190], RZ ;  /* 0x000064001a1a7a24 */ /* 0x008fe400078e02ff */
[----:B------:R-:W-:Y:S02]  /*c180*/  IMAD R2, R2, c[0x0][0x190], RZ ;  /* 0x0000640002027a24 */ /* 0x000fe400078e02ff */
[----:B--2---:R-:W-:-:S05]  /*c190*/  IMAD R28, R28, c[0x0][0x190], RZ ;  /* 0x000064001c1c7a24 */ /* 0x004fca00078e02ff */
[----:B------:R4:W-:Y:S04]  /*c1a0*/  STL [R1+0x12c], R28 ;  /* 0x00012c1c01007387 */ /* 0x0009e80000100800 */
[----:B------:R0:W-:Y:S01]  /*c1b0*/  STL [R1+0x144], R26 ;  /* 0x0001441a01007387 */ /* 0x0001e20000100800 */
[----:B----4-:R-:W-:Y:S02]  /*c1c0*/  IMAD R28, R25, c[0x0][0x190], RZ ;  /* 0x00006400191c7a24 */ /* 0x010fe400078e02ff */
[----:B------:R-:W-:Y:S02]  /*c1d0*/  IMAD R25, R23, c[0x0][0x190], RZ ;  /* 0x0000640017197a24 */ /* 0x000fe400078e02ff */
[----:B0-----:R-:W-:Y:S02]  /*c1e0*/  IMAD R26, R24, c[0x0][0x190], RZ ;  /* 0x00006400181a7a24 */ /* 0x001fe400078e02ff */
[----:B------:R-:W-:Y:S01]  /*c1f0*/  IMAD R24, R22, c[0x0][0x190], RZ ;  /* 0x0000640016187a24 */ /* 0x000fe200078e02ff */
[----:B------:R-:W-:Y:S01]  /*c200*/  STL [R1+0x158], R28 ;  /* 0x0001581c01007387 */ /* 0x000fe20000100800 */
[----:B------:R-:W-:-:S02]  /*c210*/  IMAD R23, R21, c[0x0][0x190], RZ ;  /* 0x0000640015177a24 */ /* 0x000fc400078e02ff */
[----:B------:R-:W-:Y:S01]  /*c220*/  IMAD R22, R20, c[0x0][0x190], RZ ;  /* 0x0000640014167a24 */ /* 0x000fe200078e02ff */
[----:B------:R-:W-:Y:S01]  /*c230*/  STL [R1+0x16c], R26 ;  /* 0x00016c1a01007387 */ /* 0x000fe20000100800 */
[----:B------:R-:W-:Y:S02]  /*c240*/  IMAD R21, R19, c[0x0][0x190], RZ ;  /* 0x0000640013157a24 */ /* 0x000fe400078e02ff */
[----:B------:R-:W-:Y:S01]  /*c250*/  IMAD R20, R18, c[0x0][0x190], RZ ;  /* 0x0000640012147a24 */ /* 0x000fe200078e02ff */
[----:B------:R-:W-:Y:S01]  /*c260*/  STL [R1+0x184], R25 ;  /* 0x0001841901007387 */ /* 0x000fe20000100800 */
[----:B------:R-:W-:Y:S02]  /*c270*/  IMAD R19, R27, c[0x0][0x190], RZ ;  /* 0x000064001b137a24 */ /* 0x000fe400078e02ff */
[----:B------:R-:W-:Y:S01]  /*c280*/  IMAD R18, R0, c[0x0][0x190], RZ ;  /* 0x0000640000127a24 */ /* 0x000fe200078e02ff */
[----:B------:R-:W-:Y:S01]  /*c290*/  STL [R1+0x18c], R24 ;  /* 0x00018c1801007387 */ /* 0x000fe20000100800 */
[----:B------:R-:W-:-:S03]  /*c2a0*/  IMAD R0, R4, c[0x0][0x190], RZ ;  /* 0x0000640004007a24 */ /* 0x000fc600078e02ff */
[----:B------:R-:W-:Y:S01]  /*c2b0*/  STL [R1+0x188], R23 ;  /* 0x0001881701007387 */ /* 0x000fe20000100800 */
[----:B------:R-:W-:-:S03]  /*c2c0*/  IMAD R4, R5, c[0x0][0x190], RZ ;  /* 0x0000640005047a24 */ /* 0x000fc600078e02ff */
[----:B------:R-:W-:Y:S04]  /*c2d0*/  STL [R1+0x180], R22 ;  /* 0x0001801601007387 */ /* 0x000fe80000100800 */
[----:B------:R-:W-:Y:S04]  /*c2e0*/  STL [R1+0x17c], R21 ;  /* 0x00017c1501007387 */ /* 0x000fe80000100800 */
[----:B------:R-:W-:Y:S04]  /*c2f0*/  STL [R1+0x178], R20 ;  /* 0x0001781401007387 */ /* 0x000fe80000100800 */
[----:B------:R-:W-:Y:S04]  /*c300*/  STL [R1+0x174], R19 ;  /* 0x0001741301007387 */ /* 0x000fe80000100800 */
[----:B------:R-:W-:Y:S04]  /*c310*/  STL [R1+0x170], R18 ;  /* 0x0001701201007387 */ /* 0x000fe80000100800 */
[----:B------:R0:W-:Y:S04]  /*c320*/  STL [R1+0x168], R2 ;  /* 0x0001680201007387 */ /* 0x0001e80000100800 */
[----:B------:R1:W-:Y:S04]  /*c330*/  STL [R1+0x164], R0 ;  /* 0x0001640001007387 */ /* 0x0003e80000100800 */
[----:B------:R2:W-:Y:S01]  /*c340*/  STL [R1+0x160], R4 ;  /* 0x0001600401007387 */ /* 0x0005e20000100800 */
[----:B0-----:R-:W-:-:S02]  /*c350*/  IMAD R2, R6, c[0x0][0x190], RZ ;  /* 0x0000640006027a24 */ /* 0x001fc400078e02ff */
[----:B-1----:R-:W-:-:S03]  /*c360*/  IMAD R0, R7, c[0x0][0x190], RZ ;  /* 0x0000640007007a24 */ /* 0x002fc600078e02ff */
[----:B------:R0:W-:Y:S01]  /*c370*/  STL [R1+0x15c], R2 ;  /* 0x00015c0201007387 */ /* 0x0001e20000100800 */
[----:B--2---:R-:W-:-:S03]  /*c380*/  IMAD R4, R8, c[0x0][0x190], RZ ;  /* 0x0000640008047a24 */ /* 0x004fc600078e02ff */
[----:B------:R1:W-:Y:S04]  /*c390*/  STL [R1+0x154], R0 ;  /* 0x0001540001007387 */ /* 0x0003e80000100800 */
[----:B------:R2:W-:Y:S01]  /*c3a0*/  STL [R1+0x150], R4 ;  /* 0x0001500401007387 */ /* 0x0005e20000100800 */
[----:B0-----:R-:W-:Y:S02]  /*c3b0*/  IMAD R2, R9, c[0x0][0x190], RZ ;  /* 0x0000640009027a24 */ /* 0x001fe400078e02ff */
        /* <DEDUP_REMOVED lines=16> */
[----:B------:R-:W-:Y:S04]  /*c4c0*/  STL [R1+0x124], R4 ;  /* 0x0001240401007387 */ /* 0x000fe80000100800 */
[----:B------:R-:W2:Y:S01]  /*c4d0*/  LDL.LU R28, [R1+0x10c] ;  /* 0x00010c00011c7983 */ /* 0x000ea20000300800 */
[----:B0-----:R-:W-:Y:S02]  /*c4e0*/  IMAD R2, R29, c[0x0][0x190], RZ ;  /* 0x000064001d027a24 */ /* 0x001fe400078e02ff */
[----:B-1----:R-:W-:-:S03]  /*c4f0*/  IMAD R0, R3, c[0x0][0x190], RZ ;  /* 0x0000640003007a24 */ /* 0x002fc600078e02ff */
        /* <DEDUP_REMOVED lines=138> */
[----:B----4-:R-:W-:Y:S02]  /*cda0*/  IMAD R25, R25, c[0x0][0x190], RZ ;  /* 0x0000640019197a24 */ /* 0x010fe400078e02ff */
[----:B------:R-:W-:Y:S02]  /*cdb0*/  IMAD R24, R24, c[0x0][0x190], RZ ;  /* 0x0000640018187a24 */ /* 0x000fe400078e02ff */
[----:B------:R-:W-:-:S02]  /*cdc0*/  IMAD R23, R23, c[0x0][0x190], RZ ;  /* 0x0000640017177a24 */ /* 0x000fc400078e02ff */
[----:B------:R-:W-:Y:S02]  /*cdd0*/  IMAD R22, R22, c[0x0][0x190], RZ ;  /* 0x0000640016167a24 */ /* 0x000fe400078e02ff */
[----:B------:R-:W-:Y:S02]  /*cde0*/  IMAD R21, R21, c[0x0][0x190], RZ ;  /* 0x0000640015157a24 */ /* 0x000fe400078e02ff */
[----:B------:R-:W-:Y:S02]  /*cdf0*/  IMAD R20, R20, c[0x0][0x190], RZ ;  /* 0x0000640014147a24 */ /* 0x000fe400078e02ff */
[----:B------:R-:W-:Y:S02]  /*ce00*/  IMAD R19, R19, c[0x0][0x190], RZ ;  /* 0x0000640013137a24 */ /* 0x000fe400078e02ff */
        /* <DEDUP_REMOVED lines=20> */
[----:B--2---:R-:W-:-:S05]  /*cf50*/  IMAD R28, R28, c[0x0][0x190], RZ ;  /* 0x000064001c1c7a24 */ /* 0x004fca00078e02ff */
        /* <DEDUP_REMOVED lines=57> */
[----:B0-----:R-:W2:Y:S02]  /*d2f0*/  LDL.LU R3, [R1+0xeb0] ;  /* 0x000eb00001037983 */ /* 0x001ea40000300800 */
[----:B--2---:R-:W-:-:S05]  /*d300*/  IMAD R3, R3, c[0x0][0x190], RZ ;  /* 0x0000640003037a24 */ /* 0x004fca00078e02ff */
[----:B------:R0:W-:Y:S04]  /*d310*/  STL [R1], R3 ;  /* 0x0000000301007387 */ /* 0x0001e80000100800 */
[----:B0-----:R-:W2:Y:S01]  /*d320*/  LDL.LU R3, [R1+0xeac] ;  /* 0x000eac0001037983 */ /* 0x001ea20000300800 */
[----:B------:R-:W-:Y:S02]  /*d330*/  IMAD R29, R29, c[0x0][0x190], RZ ;  /* 0x000064001d1d7a24 */ /* 0x000fe400078e02ff */
[----:B------:R-:W-:Y:S02]  /*d340*/  IMAD R17, R17, c[0x0][0x190], RZ ;  /* 0x0000640011117a24 */ /* 0x000fe400078e02ff */
[----:B------:R-:W-:Y:S01]  /*d350*/  IMAD R16, R16, c[0x0][0x190], RZ ;  /* 0x0000640010107a24 */ /* 0x000fe200078e02ff */
[----:B------:R0:W-:Y:S04]  /*d360*/  STL [R1+0xe74], R29 ;  /* 0x000e741d01007387 */ /* 0x0001e80000100800 */
[----:B0-----:R-:W3:Y:S04]  /*d370*/  LDL.LU R29, [R1+0xb4] ;  /* 0x0000b400011d7983 */ /* 0x001ee80000300800 */
[----:B------:R0:W-:Y:S04]  /*d380*/  STL [R1+0xe78], R17 ;  /* 0x000e781101007387 */ /* 0x0001e80000100800 */
[----:B0-----:R-:W3:Y:S04]  /*d390*/  LDL.LU R17, [R1+0xa0] ;  /* 0x0000a00001117983 */ /* 0x001ee80000300800 */
[----:B------:R0:W-:Y:S04]  /*d3a0*/  STL [R1+0xe7c], R16 ;  /* 0x000e7c1001007387 */ /* 0x0001e80000100800 */
[----:B0-----:R-:W3:Y:S01]  /*d3b0*/  LDL.LU R16, [R1+0x8c] ;  /* 0x00008c0001107983 */ /* 0x001ee20000300800 */
[----:B------:R-:W-:-:S02]  /*d3c0*/  IMAD R15, R15, c[0x0][0x190], RZ ;  /* 0x000064000f0f7a24 */ /* 0x000fc400078e02ff */
[----:B------:R-:W-:Y:S02]  /*d3d0*/  IMAD R14, R14, c[0x0][0x190], RZ ;  /* 0x000064000e0e7a24 */ /* 0x000fe400078e02ff */
[----:B------:R-:W-:Y:S02]  /*d3e0*/  IMAD R13, R13, c[0x0][0x190], RZ ;  /* 0x000064000d0d7a24 */ /* 0x000fe400078e02ff */
[----:B------:R-:W-:Y:S01]  /*d3f0*/  IMAD R12, R12, c[0x0][0x190], RZ ;  /* 0x000064000c0c7a24 */ /* 0x000fe200078e02ff */
[----:B------:R-:W-:Y:S01]  /*d400*/  STL [R1+0xe80], R15 ;  /* 0x000e800f01007387 */ /* 0x000fe20000100800 */
[----:B------:R-:W-:Y:S02]  /*d410*/  IMAD R11, R11, c[0x0][0x190], RZ ;  /* 0x000064000b0b7a24 */ /* 0x000fe400078e02ff */
        /* <DEDUP_REMOVED lines=15> */
[----:B------:R0:W-:Y:S01]  /*d510*/  STL [R1+0xea8], R5 ;  /* 0x000ea80501007387 */ /* 0x0001e20000100800 */
[----:B--2---:R-:W-:-:S02]  /*d520*/  LEA R6, P3, R19, R3, 0x1 ;  /* 0x0000000313067211 */ /* 0x004fc400078608ff */
[-C--:B0-----:R-:W-:Y:S02]  /*d530*/  LEA R5, P2, R20, R3.reuse, 0x1 ;  /* 0x0000000314057211 */ /* 0x081fe400078408ff */
[-C--:B------:R-:W-:Y:S01]  /*d540*/  LEA R7, P1, R21, R3.reuse, 0x1 ;  /* 0x0000000315077211 */ /* 0x080fe200078208ff */
[----:B------:R0:W-:Y:S04]  /*d550*/  STL [R1+0xc1c], R6 ;  /* 0x000c1c0601007387 */ /* 0x0001e80000100800 */
[----:B------:R1:W-:Y:S01]  /*d560*/  STL [R1+0xc20], R5 ;  /* 0x000c200501007387 */ /* 0x0003e20000100800 */
[-C--:B------:R-:W-:Y:S02]  /*d570*/  LEA R8, P5, R24, R3.reuse, 0x1 ;  /* 0x0000000318087211 */ /* 0x080fe400078a08ff */
[-C--:B0-----:R-:W-:Y:S01]  /*d580*/  LEA R6, P0, R22, R3.reuse, 0x1 ;  /* 0x0000000316067211 */ /* 0x081fe200078008ff */
[----:B-1----:R-:W2:Y:S04]  /*d590*/  LDL.LU R5, [R1+0x104] ;  /* 0x0001040001057983 */ /* 0x002ea80000300800 */
[----:B------:R0:W-:Y:S04]  /*d5a0*/  STL [R1+0xc24], R7 ;  /* 0x000c240701007387 */ /* 0x0001e80000100800 */
[----:B------:R1:W-:Y:S01]  /*d5b0*/  STL [R1+0xc28], R6 ;  /* 0x000c280601007387 */ /* 0x0003e20000100800 */
[----:B0-----:R-:W-:-:S03]  /*d5c0*/  LEA R7, P6, R23, R3, 0x1 ;  /* 0x0000000317077211 */ /* 0x001fc600078c08ff */
[----:B-1----:R-:W2:Y:S04]  /*d5d0*/  LDL.LU R6, [R1+0x11c] ;  /* 0x00011c0001067983 */ /* 0x002ea80000300800 */
[----:B------:R4:W-:Y:S04]  /*d5e0*/  STL [R1+0xc2c], R7 ;  /* 0x000c2c0701007387 */ /* 0x0009e80000100800 */
[----:B------:R0:W-:Y:S01]  /*d5f0*/  STL [R1+0xc30], R8 ;  /* 0x000c300801007387 */ /* 0x0001e20000100800 */
[----:B----4-:R-:W-:Y:S02]  /*d600*/  LEA R7, P4, R25, R3, 0x1 ;  /* 0x0000000319077211 */ /* 0x010fe400078808ff */
[----:B0-----:R-:W-:-:S02]  /*d610*/  LEA.HI.X.SX32 R8, R19, R18, 0x1, P3 ;  /* 0x0000001213087211 */ /* 0x001fc400018f0eff */
[----:B------:R-:W4:Y:S04]  /*d620*/  LDL.LU R19, [R1+0xf4] ;  /* 0x0000f40001137983 */ /* 0x000f280000300800 */
[----:B------:R0:W-:Y:S01]  /*d630*/  STL [R1+0xc34], R7 ;  /* 0x000c340701007387 */ /* 0x0001e20000100800 */
[----:B------:R-:W-:-:S03]  /*d640*/  LEA.HI.X.SX32 R9, R20, R18, 0x1, P2 ;  /* 0x0000001214097211 */ /* 0x000fc600010f0eff */
[----:B0-----:R-:W2:Y:S04]  /*d650*/  LDL.LU R7, [R1+0x12c] ;  /* 0x00012c0001077983 */ /* 0x001ea80000300800 */
[----:B------:R3:W-:Y:S01]  /*d660*/  STL [R1+0xc14], R8 ;  /* 0x000c140801007387 */ /* 0x0007e20000100800 */
[----:B------:R-:W-:-:S03]  /*d670*/  LEA.HI.X.SX32 R10, R21, R18, 0x1, P1 ;  /* 0x00000012150a7211 */ /* 0x000fc600008f0eff */
[----:B------:R-:W2:Y:S01]  /*d680*/  LDL.LU R20, [R1+0xdc] ;  /* 0x0000dc0001147983 */ /* 0x000ea20000300800 */
[----:B---3--:R-:W-:-:S05]  /*d690*/  LEA R8, P3, R26, R3, 0x1 ;  /* 0x000000031a087211 */ /* 0x008fca00078608ff */
[----:B------:R0:W-:Y:S04]  /*d6a0*/  STL [R1+0xc18], R8 ;  /* 0x000c180801007387 */ /* 0x0001e80000100800 */
[----:B0-----:R-:W3:Y:S04]  /*d6b0*/  LDL.LU R8, [R1+0x144] ;  /* 0x0001440001087983 */ /* 0x001ee80000300800 */
[----:B------:R0:W-:Y:S04]  /*d6c0*/  STL [R1+0xc0c], R9 ;  /* 0x000c0c0901007387 */ /* 0x0001e80000100800 */
[----:B------:R-:W3:Y:S01]  /*d6d0*/  LDL.LU R21, [R1+0xcc] ;  /* 0x0000cc0001157983 */ /* 0x000ee20000300800 */
[----:B0-----:R-:W-:-:S05]  /*d6e0*/  LEA R9, P2, R28, R3, 0x1 ;  /* 0x000000031c097211 */ /* 0x001fca00078408ff */
[----:B------:R0:W-:Y:S04]  /*d6f0*/  STL [R1+0xc10], R9 ;  /* 0x000c100901007387 */ /* 0x0001e80000100800 */
[----:B0-----:R-:W4:Y:S01]  /*d700*/  LDL.LU R9, [R1+0x158] ;  /* 0x0001580001097983 */ /* 0x001f220000300800 */
[-C--:B------:R-:W-:Y:S02]  /*d710*/  LEA R12, P1, R16, R3.reuse, 0x1 ;  /* 0x00000003100c7211 */ /* 0x080fe400078208ff */
[----:B------:R-:W-:Y:S01]  /*d720*/  LEA.HI.X.SX32 R11, R22, R18, 0x1, P0 ;  /* 0x00000012160b7211 */ /* 0x000fe200000f0eff */
[----:B------:R0:W-:Y:S04]  /*d730*/  STL [R1+0xc04], R10 ;  /* 0x000c040a01007387 */ /* 0x0001e80000100800 */
[----:B0-----:R-:W4:Y:S04]  /*d740*/  LDL.LU R10, [R1+0x16c] ;  /* 0x00016c00010a7983 */ /* 0x001f280000300800 */
[----:B------:R-:W-:Y:S04]  /*d750*/  STL [R1+0xc08], R12 ;  /* 0x000c080c01007387 */ /* 0x000fe80000100800 */
[----:B------:R0:W-:Y:S04]  /*d760*/  STL [R1+0xbfc], R11 ;  /* 0x000bfc0b01007387 */ /* 0x0001e80000100800 */
[----:B0-----:R-:W4:Y:S01]  /*d770*/  LDL.LU R11, [R1+0x184] ;  /* 0x00018400010b7983 */ /* 0x001f220000300800 */
[----:B------:R-:W-:-:S02]  /*d780*/  LEA R13, P0, R17, R3, 0x1 ;  /* 0x00000003110d7211 */ /* 0x000fc400078008ff */
[-C--:B------:R-:W-:Y:S02]  /*d790*/  LEA.HI.X.SX32 R12, R23, R18.reuse, 0x1, P6 ;  /* 0x00000012170c7211 */ /* 0x080fe400030f0eff */
[----:B------:R-:W-:Y:S01]  /*d7a0*/  LEA R14, P6, R29, R3, 0x1 ;  /* 0x000000031d0e7211 */ /* 0x000fe200078c08ff */
[----:B------:R0:W-:Y:S04]  /*d7b0*/  STL [R1+0xc00], R13 ;  /* 0x000c000d01007387 */ /* 0x0001e80000100800 */
[----:B------:R1:W-:Y:S01]  /*d7c0*/  STL [R1+0xbf4], R12 ;  /* 0x000bf40c01007387 */ /* 0x0003e20000100800 */
[----:B0-----:R-:W-:-:S03]  /*d7d0*/  LEA.HI.X.SX32 R13, R24, R18, 0x1, P5 ;  /* 0x00000012180d7211 */ /* 0x001fc600028f0eff */
[----:B-1----:R-:W4:Y:S04]  /*d7e0*/  LDL.LU R12, [R1+0x18c] ;  /* 0x00018c00010c7983 */ /* 0x002f280000300800 */
[----:B------:R0:W-:Y:S04]  /*d7f0*/  STL [R1+0xbf8], R14 ;  /* 0x000bf80e01007387 */ /* 0x0001e80000100800 */
[----:B------:R1:W-:Y:S01]  /*d800*/  STL [R1+0xbec], R13 ;  /* 0x000bec0d01007387 */ /* 0x0003e20000100800 */
[----:B0-----:R-:W-:-:S03]  /*d810*/  LEA.HI.X.SX32 R14, R25, R18, 0x1, P4 ;  /* 0x00000012190e7211 */ /* 0x001fc600020f0eff */
[----:B-1----:R-:W4:Y:S01]  /*d820*/  LDL.LU R13, [R1+0x188] ;  /* 0x00018800010d7983 */ /* 0x002f220000300800 */
[-C--:B--2---:R-:W-:Y:S02]  /*d830*/  LEA R22, P4, R20, R3.reuse, 0x1 ;  /* 0x0000000314167211 */ /* 0x084fe400078808ff */
[----:B---3--:R-:W-:-:S05]  /*d840*/  LEA R15, P5, R21, R3, 0x1 ;  /* 0x00000003150f7211 */ /* 0x008fca00078a08ff */
[----:B------:R0:W-:Y:S04]  /*d850*/  STL [R1+0xbf0], R15 ;  /* 0x000bf00f01007387 */ /* 0x0001e80000100800 */
[----:B------:R1:W-:Y:S01]  /*d860*/  STL [R1+0xbe4], R14 ;  /* 0x000be40e01007387 */ /* 0x0003e20000100800 */
[----:B0-----:R-:W-:-:S03]  /*d870*/  LEA.HI.X.SX32 R15, R26, R18, 0x1, P3 ;  /* 0x000000121a0f7211 */ /* 0x001fc600018f0eff */
[----:B-1----:R-:W2:Y:S04]  /*d880*/  LDL.LU R14, [R1+0x180] ;  /* 0x00018000010e7983 */ /* 0x002ea80000300800 */
[----:B------:R-:W-:Y:S04]  /*d890*/  STL [R1+0xbe8], R22 ;  /* 0x000be81601007387 */ /* 0x000fe80000100800 */
[----:B------:R0:W-:Y:S01]  /*d8a0*/  STL [R1+0x858], R15 ;  /* 0x0008580f01007387 */ /* 0x0001e20000100800 */
[----:B----4-:R-:W-:-:S03]  /*d8b0*/  LEA R23, P3, R19, R3, 0x1 ;  /* 0x0000000313177211 */ /* 0x010fc600078608ff */
[----:B0-----:R-:W3:Y:S01]  /*d8c0*/  LDL.LU R15, [R1+0x17c] ;  /* 0x00017c00010f7983 */ /* 0x001ee20000300800 */
[----:B------:R-:W-:-:S03]  /*d8d0*/  LEA.HI.X.SX32 R22, R28, R18, 0x1, P2 ;  /* 0x000000121c167211 */ /* 0x000fc600010f0eff */
[----:B------:R0:W-:Y:S04]  /*d8e0*/  STL [R1+0x878], R23 ;  /* 0x0008781701007387 */ /* 0x0001e80000100800 */
[----:B------:R1:W-:Y:S01]  /*d8f0*/  STL [R1+0x85c], R22 ;  /* 0x00085c1601007387 */ /* 0x0003e20000100800 */
[-C--:B0-----:R-:W-:Y:S02]  /*d900*/  LEA R23, P2, R5, R3.reuse, 0x1 ;  /* 0x0000000305177211 */ /* 0x081fe400078408ff */
[----:B-1----:R-:W-:Y:S02]  /*d910*/  LEA.HI.X.SX32 R22, R16, R18, 0x1, P1 ;  /* 0x0000001210167211 */ /* 0x002fe400008f0eff */
[----:B------:R-:W4:Y:S04]  /*d920*/  LDL.LU R16, [R1+0x178] ;  /* 0x0001780001107983 */ /* 0x000f280000300800 */
[----:B------:R0:W-:Y:S04]  /*d930*/  STL [R1+0x880], R23 ;  /* 0x0008801701007387 */ /* 0x0001e80000100800 */
[----:B------:R1:W-:Y:S01]  /*d940*/  STL [R1+0x860], R22 ;  /* 0x0008601601007387 */ /* 0x0003e20000100800 */
[----:B0-----:R-:W-:-:S02]  /*d950*/  LEA R23, P1, R6, R3, 0x1 ;  /* 0x0000000306177211 */ /* 0x001fc400078208ff */
[-C--:B-1----:R-:W-:Y:S02]  /*d960*/  LEA.HI.X.SX32 R22, R17, R18.reuse, 0x1, P0 ;  /* 0x0000001211167211 */ /* 0x082fe400000f0eff */
[----:B------:R-:W4:Y:S04]  /*d970*/  LDL.LU R17, [R1+0x174] ;  /* 0x0001740001117983 */ /* 0x000f280000300800 */
[----:B------:R-:W-:Y:S04]  /*d980*/  STL [R1+0x888], R23 ;  /* 0x0008881701007387 */ /* 0x000fe80000100800 */
[----:B------:R0:W-:Y:S02]  /*d990*/  STL [R1+0x864], R22 ;  /* 0x0008641601007387 */ /* 0x0001e40000100800 */
[----:B0-----:R-:W-:-:S02]  /*d9a0*/  LEA.HI.X.SX32 R22, R29, R18, 0x1, P6 ;  /* 0x000000121d167211 */ /* 0x001fc400030f0eff */
[----:B------:R-:W4:Y:S01]  /*d9b0*/  LDL.LU R29, [R1+0x170] ;  /* 0x00017000011d7983 */ /* 0x000f220000300800 */
[----:B------:R-:W-:-:S05]  /*d9c0*/  LEA R23, P0, R7, R3, 0x1 ;  /* 0x0000000307177211 */ /* 0x000fca00078008ff */
[----:B------:R-:W-:Y:S04]  /*d9d0*/  STL [R1+0x890], R23 ;  /* 0x0008901701007387 */ /* 0x000fe80000100800 */
[----:B------:R0:W-:Y:S02]  /*d9e0*/  STL [R1+0x868], R22 ;  /* 0x0008681601007387 */ /* 0x0001e40000100800 */
[----:B0-----:R-:W-:Y:S02]  /*d9f0*/  LEA.HI.X.SX32 R22, R21, R18, 0x1, P5 ;  /* 0x0000001215167211 */ /* 0x001fe400028f0eff */
        /* <DEDUP_REMOVED lines=12> */
[----:B------:R0:W-:Y:S04]  /*dac0*/  STL [R1+0x8a8], R23 ;  /* 0x0008a81701007387 */ /* 0x0001e80000100800 */
[----:B------:R1:W-:Y:S01]  /*dad0*/  STL [R1+0x874], R22 ;  /* 0x0008741601007387 */ /* 0x0003e20000100800 */
[----:B0-----:R-:W-:Y:S02]  /*dae0*/  LEA R23, P3, R11, R3, 0x1 ;  /* 0x000000030b177211 */ /* 0x001fe400078608ff */
[-C--:B-1----:R-:W-:Y:S02]  /*daf0*/  LEA.HI.X.SX32 R22, R5, R18.reuse, 0x1, P2 ;  /* 0x0000001205167211 */ /* 0x082fe400010f0eff */
[----:B------:R-:W4:Y:S04]  /*db00*/  LDL.LU R5, [R1+0x15c] ;  /* 0x00015c0001057983 */ /* 0x000f280000300800 */
[----:B------:R-:W-:Y:S04]  /*db10*/  STL [R1+0x8b0], R23 ;  /* 0x0008b01701007387 */ /* 0x000fe80000100800 */
[----:B------:R0:W-:Y:S02]  /*db20*/  STL [R1+0x87c], R22 ;  /* 0x00087c1601007387 */ /* 0x0001e40000100800 */
[----:B0-----:R-:W-:-:S02]  /*db30*/  LEA.HI.X.SX32 R22, R6, R18, 0x1, P1 ;  /* 0x0000001206167211 */ /* 0x001fc400008f0eff */
        /* <DEDUP_REMOVED lines=11> */
[----:B--2---:R-:W-:-:S05]  /*dbf0*/  LEA R23, P0, R14, R3, 0x1 ;  /* 0x000000030e177211 */ /* 0x004fca00078008ff */
[----:B------:R-:W-:Y:S04]  /*dc00*/  STL [R1+0x8c8], R23 ;  /* 0x0008c81701007387 */ /* 0x000fe80000100800 */
[----:B------:R0:W-:Y:S02]  /*dc10*/  STL [R1+0x894], R22 ;  /* 0x0008941601007387 */ /* 0x0001e40000100800 */
[----:B0-----:R-:W-:Y:S02]  /*dc20*/  LEA.HI.X.SX32 R22, R9, R18, 0x1, P5 ;  /* 0x0000001209167211 */ /* 0x001fe400028f0eff */
[----:B------:R-:W2:Y:S01]  /*dc30*/  LDL.LU R9, [R1+0x148] ;  /* 0x0001480001097983 */ /* 0x000ea20000300800 */
[----:B---3--:R-:W-:-:S05]  /*dc40*/  LEA R23, P6, R15, R3, 0x1 ;  /* 0x000000030f177211 */ /* 0x008fca00078c08ff */
[----:B------:R-:W-:Y:S04]  /*dc50*/  STL [R1+0x8d0], R23 ;  /* 0x0008d01701007387 */ /* 0x000fe80000100800 */
[----:B------:R0:W-:Y:S02]  /*dc60*/  STL [R1+0x89c], R22 ;  /* 0x00089c1601007387 */ /* 0x0001e40000100800 */
[----:B0-----:R-:W-:Y:S02]  /*dc70*/  LEA.HI.X.SX32 R22, R10, R18, 0x1, P4 ;  /* 0x000000120a167211 */ /* 0x001fe400020f0eff */
[----:B------:R-:W3:Y:S01]  /*dc80*/  LDL.LU R10, [R1+0x140] ;  /* 0x00014000010a7983 */ /* 0x000ee20000300800 */
[----:B----4-:R-:W-:-:S05]  /*dc90*/  LEA R23, P5, R16, R3, 0x1 ;  /* 0x0000000310177211 */ /* 0x010fca00078a08ff */
        /* <DEDUP_REMOVED lines=49> */
[-C--:B------:R-:W-:Y:S02]  /*dfb0*/  LEA.HI.X.SX32 R19, R19, R18.reuse, 0x1, P0 ;  /* 0x0000001213137211 */ /* 0x080fe400000f0eff */
[-C--:B------:R-:W-:Y:S02]  /*dfc0*/  LEA.HI.X.SX32 R5, R5, R18.reuse, 0x1, P6 ;  /* 0x0000001205057211 */ /* 0x080fe400030f0eff */
[-C--:B------:R-:W-:Y:S02]  /*dfd0*/  LEA.HI.X.SX32 R6, R6, R18.reuse, 0x1, P5 ;  /* 0x0000001206067211 */ /* 0x080fe400028f0eff */
[----:B------:R-:W-:Y:S02]  /*dfe0*/  LEA.HI.X.SX32 R7, R7, R18, 0x1, P4 ;  /* 0x0000001207077211 */ /* 0x000fe400020f0eff */
[----:B--2---:R-:W-:-:S05]  /*dff0*/  LEA R23, P2, R9, R3, 0x1 ;  /* 0x0000000309177211 */ /* 0x004fca00078408ff */
[----:B------:R-:W-:Y:S04]  /*e000*/  STL [R1+0x928], R23 ;  /* 0x0009281701007387 */ /* 0x000fe80000100800 */
[----:B------:R0:W-:Y:S04]  /*e010*/  STL [R1+0x8f4], R22 ;  /* 0x0008f41601007387 */ /* 0x0001e80000100800 */
[----:B0-----:R-:W2:Y:S01]  /*e020*/  LDL.LU R22, [R1+0x10c] ;  /* 0x00010c0001167983 */ /* 0x001ea20000300800 */
[----:B---3--:R-:W-:-:S05]  /*e030*/  LEA R23, P1, R10, R3, 0x1 ;  /* 0x000000030a177211 */ /* 0x008fca00078208ff */
[----:B------:R-:W-:Y:S04]  /*e040*/  STL [R1+0x930], R23 ;  /* 0x0009301701007387 */ /* 0x000fe80000100800 */
[----:B------:R0:W-:Y:S04]  /*e050*/  STL [R1+0x8fc], R19 ;  /* 0x0008fc1301007387 */ /* 0x0001e80000100800 */
[----:B0-----:R-:W3:Y:S01]  /*e060*/  LDL.LU R19, [R1+0x108] ;  /* 0x0001080001137983 */ /* 0x001ee20000300800 */
[----:B----4-:R-:W-:-:S05]  /*e070*/  LEA R23, P0, R11, R3, 0x1 ;  /* 0x000000030b177211 */ /* 0x010fca00078008ff */
[----:B------:R-:W-:Y:S04]  /*e080*/  STL [R1+0x938], R23 ;  /* 0x0009381701007387 */ /* 0x000fe80000100800 */
[----:B------:R0:W-:Y:S04]  /*e090*/  STL [R1+0x904], R5 ;  /* 0x0009040501007387 */ /* 0x0001e80000100800 */
[----:B0-----:R-:W4:Y:S01]  /*e0a0*/  LDL.LU R5, [R1+0x100] ;  /* 0x0001000001057983 */ /* 0x001f220000300800 */
[----:B------:R-:W-:-:S05]  /*e0b0*/  LEA R23, P6, R12, R3, 0x1 ;  /* 0x000000030c177211 */ /* 0x000fca00078c08ff */
[----:B------:R-:W-:Y:S04]  /*e0c0*/  STL [R1+0x940], R23 ;  /* 0x0009401701007387 */ /* 0x000fe80000100800 */
[----:B------:R0:W-:Y:S04]  /*e0d0*/  STL [R1+0x90c], R6 ;  /* 0x00090c0601007387 */ /* 0x0001e80000100800 */
[----:B0-----:R-:W4:Y:S01]  /*e0e0*/  LDL.LU R6, [R1+0xfc] ;  /* 0x0000fc0001067983 */ /* 0x001f220000300800 */
[----:B------:R-:W-:-:S05]  /*e0f0*/  LEA R23, P5, R13, R3, 0x1 ;  /* 0x000000030d177211 */ /* 0x000fca00078a08ff */
[----:B------:R-:W-:Y:S04]  /*e100*/  STL [R1+0x948], R23 ;  /* 0x0009481701007387 */ /* 0x000fe80000100800 */
[----:B------:R0:W-:Y:S01]  /*e110*/  STL [R1+0x914], R7 ;  /* 0x0009140701007387 */ /* 0x0001e20000100800 */
[----:B------:R-:W-:-:S03]  /*e120*/  LEA.HI.X.SX32 R8, R8, R18, 0x1, P3 ;  /* 0x0000001208087211 */ /* 0x000fc600018f0eff */
        /* <DEDUP_REMOVED lines=16> */
[----:B------:R-:W-:Y:S02]  /*e230*/  LEA R23, P1, R17, R3, 0x1 ;  /* 0x0000000311177211 */ /* 0x000fe400078208ff */
[----:B------:R-:W-:-:S03]  /*e240*/  LEA.HI.X.SX32 R12, R12, R18, 0x1, P6 ;  /* 0x000000120c0c7211 */ /* 0x000fc600030f0eff */
[----:B------:R-:W-:Y:S04]  /*e250*/  STL [R1+0x968], R23 ;  /* 0x0009681701007387 */ /* 0x000fe80000100800 */
[----:B------:R0:W-:Y:S04]  /*e260*/  STL [R1+0x934], R11 ;  /* 0x0009340b01007387 */ /* 0x0001e80000100800 */
[----:B0-----:R-:W4:Y:S01]  /*e270*/  LDL.LU R11, [R1+0xe4] ;  /* 0x0000e400010b7983 */ /* 0x001f220000300800 */
[----:B------:R-:W-:-:S05]  /*e280*/  LEA R23, P0, R29, R3, 0x1 ;  /* 0x000000031d177211 */ /* 0x000fca00078008ff */
[----:B------:R-:W-:Y:S04]  /*e290*/  STL [R1+0x970], R23 ;  /* 0x0009701701007387 */ /* 0x000fe80000100800 */
[----:B------:R0:W-:Y:S04]  /*e2a0*/  STL [R1+0x93c], R12 ;  /* 0x00093c0c01007387 */ /* 0x0001e80000100800 */
[----:B0-----:R-:W4:Y:S01]  /*e2b0*/  LDL.LU R12, [R1+0xe0] ;  /* 0x0000e000010c7983 */ /* 0x001f220000300800 */
[----:B------:R-:W-:Y:S02]  /*e2c0*/  LEA.HI.X.SX32 R13, R13, R18, 0x1, P5 ;  /* 0x000000120d0d7211 */ /* 0x000fe400028f0eff */
[----:B------:R-:W-:-:S05]  /*e2d0*/  LEA R23, P6, R21, R3, 0x1 ;  /* 0x0000000315177211 */ /* 0x000fca00078c08ff */
[----:B------:R-:W-:Y:S01]  /*e2e0*/  STL [R1+0x978], R23 ;  /* 0x0009781701007387 */ /* 0x000fe20000100800 */
[----:B------:R-:W-:-:S03]  /*e2f0*/  LEA.HI.X.SX32 R14, R14, R18, 0x1, P4 ;  /* 0x000000120e0e7211 */ /* 0x000fc600020f0eff */
        /* <DEDUP_REMOVED lines=18> */
[----:B------:R0:W-:Y:S04]  /*e420*/  STL [R1+0x998], R23 ;  /* 0x0009981701007387 */ /* 0x0001e80000100800 */
[----:B------:R-:W4:Y:S04]  /*e430*/  LDL.LU R17, [R1+0xc4] ;  /* 0x0000c40001117983 */ /* 0x000f280000300800 */
[----:B------:R1:W-:Y:S01]  /*e440*/  STL [R1+0x964], R24 ;  /* 0x0009641801007387 */ /* 0x0003e20000100800 */
[----:B0-----:R-:W-:Y:S02]  /*e450*/  LEA R23, P1, R6, R3, 0x1 ;  /* 0x0000000306177211 */ /* 0x001fe400078208ff */
[----:B-1----:R-:W-:-:S03]  /*e460*/  LEA.HI.X.SX32 R24, R29, R18, 0x1, P0 ;  /* 0x000000121d187211 */ /* 0x002fc600000f0eff */
        /* <DEDUP_REMOVED lines=16> */
[----:B------:R-:W-:Y:S01]  /*e570*/  STL [R1+0x984], R24 ;  /* 0x0009841801007387 */ /* 0x000fe20000100800 */
[----:B0-----:R-:W-:-:S03]  /*e580*/  LEA.HI.X.SX32 R23, R19, R18, 0x1, P3 ;  /* 0x0000001213177211 */ /* 0x001fc600018f0eff */
[----:B------:R-:W4:Y:S01]  /*e590*/  LDL.LU R19, [R1+0xb0] ;  /* 0x0000b00001137983 */ /* 0x000f220000300800 */
        /* <DEDUP_REMOVED lines=16> */
[----:B------:R0:W-:Y:S04]  /*e6a0*/  STL [R1+0x9d8], R22 ;  /* 0x0009d81601007387 */ /* 0x0001e80000100800 */
[----:B------:R1:W-:Y:S01]  /*e6b0*/  STL [R1+0x9a4], R7 ;  /* 0x0009a40701007387 */ /* 0x0003e20000100800 */
[----:B0-----:R-:W-:-:S03]  /*e6c0*/  LEA.HI.X.SX32 R22, R8, R18, 0x1, P6 ;  /* 0x0000001208167211 */ /* 0x001fc600030f0eff */
[----:B-1----:R-:W4:Y:S01]  /*e6d0*/  LDL.LU R7, [R1+0x9c] ;  /* 0x00009c0001077983 */ /* 0x002f220000300800 */
[----:B------:R-:W-:-:S05]  /*e6e0*/  LEA R24, P0, R14, R3, 0x1 ;  /* 0x000000030e187211 */ /* 0x000fca00078008ff */
[----:B------:R-:W-:Y:S04]  /*e6f0*/  STL [R1+0x9e0], R24 ;  /* 0x0009e01801007387 */ /* 0x000fe80000100800 */
[----:B------:R0:W-:Y:S02]  /*e700*/  STL [R1+0x9ac], R22 ;  /* 0x0009ac1601007387 */ /* 0x0001e40000100800 */
[----:B0-----:R-:W-:Y:S02]  /*e710*/  LEA.HI.X.SX32 R22, R9, R18, 0x1, P5 ;  /* 0x0000001209167211 */ /* 0x001fe400028f0eff */
[----:B--2---:R-:W-:-:S05]  /*e720*/  LEA R8, P6, R15, R3, 0x1 ;  /* 0x000000030f087211 */ /* 0x004fca00078c08ff */
[----:B------:R0:W-:Y:S04]  /*e730*/  STL [R1+0x9e8], R8 ;  /* 0x0009e80801007387 */ /* 0x0001e80000100800 */
[----:B0-----:R-:W2:Y:S01]  /*e740*/  LDL.LU R8, [R1+0x98] ;  /* 0x0000980001087983 */ /* 0x001ea20000300800 */
[----:B---3--:R-:W-:-:S03]  /*e750*/  LEA R9, P5, R16, R3, 0x1 ;  /* 0x0000000310097211 */ /* 0x008fc600078a08ff */
[----:B------:R-:W-:Y:S04]  /*e760*/  STL [R1+0x9b4], R22 ;  /* 0x0009b41601007387 */ /* 0x000fe80000100800 */
[----:B------:R0:W-:Y:S04]  /*e770*/  STL [R1+0x9f0], R9 ;  /* 0x0009f00901007387 */ /* 0x0001e80000100800 */
[----:B0-----:R-:W3:Y:S01]  /*e780*/  LDL.LU R9, [R1+0x94] ;  /* 0x0000940001097983 */ /* 0x001ee20000300800 */
[----:B------:R-:W-:Y:S02]  /*e790*/  LEA.HI.X.SX32 R22, R10, R18, 0x1, P4 ;  /* 0x000000120a167211 */ /* 0x000fe400020f0eff */
[----:B----4-:R-:W-:-:S03]  /*e7a0*/  LEA R10, P4, R17, R3, 0x1 ;  /* 0x00000003110a7211 */ /* 0x010fc600078808ff */
[----:B------:R0:W-:Y:S04]  /*e7b0*/  STL [R1+0x9bc], R22 ;  /* 0x0009bc1601007387 */ /* 0x0001e80000100800 */
[----:B------:R1:W-:Y:S01]  /*e7c0*/  STL [R1+0x9f8], R10 ;  /* 0x0009f80a01007387 */ /* 0x0003e20000100800 */
[----:B0-----:R-:W-:-:S03]  /*e7d0*/  LEA.HI.X.SX32 R22, R11, R18, 0x1, P3 ;  /* 0x000000120b167211 */ /* 0x001fc600018f0eff */
[----:B-1----:R-:W4:Y:S01]  /*e7e0*/  LDL.LU R10, [R1+0x90] ;  /* 0x00009000010a7983 */ /* 0x002f220000300800 */
[----:B------:R-:W-:-:S03]  /*e7f0*/  LEA R11, P3, R29, R3, 0x1 ;  /* 0x000000031d0b7211 */ /* 0x000fc600078608ff */
[----:B------:R0:W-:Y:S04]  /*e800*/  STL [R1+0x9c4], R22 ;  /* 0x0009c41601007387 */ /* 0x0001e80000100800 */
[----:B------:R1:W-:Y:S01]  /*e810*/  STL [R1+0xa00], R11 ;  /* 0x000a000b01007387 */ /* 0x0003e20000100800 */
[-C--:B0-----:R-:W-:Y:S02]  /*e820*/  LEA.HI.X.SX32 R22, R12, R18.reuse, 0x1, P2 ;  /* 0x000000120c167211 */ /* 0x081fe400010f0eff */
[----:B------:R-:W-:Y:S01]  /*e830*/  LEA R12, P2, R21, R3, 0x1 ;  /* 0x00000003150c7211 */ /* 0x000fe200078408ff */
[----:B-1----:R-:W4:Y:S04]  /*e840*/  LDL.LU R11, [R1+0x88] ;  /* 0x00008800010b7983 */ /* 0x002f280000300800 */
[----:B------:R-:W-:Y:S04]  /*e850*/  STL [R1+0x9cc], R22 ;  /* 0x0009cc1601007387 */ /* 0x000fe80000100800 */
[----:B------:R0:W-:Y:S04]  /*e860*/  STL [R1+0xa08], R12 ;  /* 0x000a080c01007387 */ /* 0x0001e80000100800 */
[----:B0-----:R-:W4:Y:S01]  /*e870*/  LDL.LU R12, [R1+0x84] ;  /* 0x00008400010c7983 */ /* 0x001f220000300800 */
[----:B------:R-:W-:-:S02]  /*e880*/  LEA.HI.X.SX32 R22, R13, R18, 0x1, P1 ;  /* 0x000000120d167211 */ /* 0x000fc400008f0eff */
[----:B------:R-:W-:-:S03]  /*e890*/  LEA R13, P1, R20, R3, 0x1 ;  /* 0x00000003140d7211 */ /* 0x000fc600078208ff */
[----:B------:R-:W-:Y:S04]  /*e8a0*/  STL [R1+0x9d4], R22 ;  /* 0x0009d41601007387 */ /* 0x000fe80000100800 */
[----:B------:R0:W-:Y:S01]  /*e8b0*/  STL [R1+0xa10], R13 ;  /* 0x000a100d01007387 */ /* 0x0001e20000100800 */
[----:B------:R-:W-:-:S03]  /*e8c0*/  LEA.HI.X.SX32 R14, R14, R18, 0x1, P0 ;  /* 0x000000120e0e7211 */ /* 0x000fc600000f0eff */
[----:B0-----:R-:W4:Y:S01]  /*e8d0*/  LDL.LU R13, [R1+0x80] ;  /* 0x00008000010d7983 */ /* 0x001f220000300800 */
[----:B------:R-:W-:-:S03]  /*e8e0*/  LEA.HI.X.SX32 R15, R15, R18, 0x1, P6 ;  /* 0x000000120f0f7211 */ /* 0x000fc600030f0eff */
[----:B------:R0:W-:Y:S01]  /*e8f0*/  STL [R1+0x9dc], R14 ;  /* 0x0009dc0e01007387 */ /* 0x0001e20000100800 */
[----:B------:R-:W-:-:S03]  /*e900*/  LEA R22, P0, R19, R3, 0x1 ;  /* 0x0000000313167211 */ /* 0x000fc600078008ff */
[----:B0-----:R-:W4:Y:S04]  /*e910*/  LDL.LU R14, [R1+0x7c] ;  /* 0x00007c00010e7983 */ /* 0x001f280000300800 */
[----:B------:R-:W-:Y:S04]  /*e920*/  STL [R1+0xa18], R22 ;  /* 0x000a181601007387 */ /* 0x000fe80000100800 */
[----:B------:R0:W-:Y:S01]  /*e930*/  STL [R1+0x9e4], R15 ;  /* 0x0009e40f01007387 */ /* 0x0001e20000100800 */
[----:B------:R-:W-:-:S03]  /*e940*/  LEA.HI.X.SX32 R16, R16, R18, 0x1, P5 ;  /* 0x0000001210107211 */ /* 0x000fc600028f0eff */
[----:B0-----:R-:W4:Y:S01]  /*e950*/  LDL.LU R15, [R1+0x78] ;  /* 0x00007800010f7983 */ /* 0x001f220000300800 */
[----:B------:R-:W-:-:S05]  /*e960*/  LEA R22, P6, R23, R3, 0x1 ;  /* 0x0000000317167211 */ /* 0x000fca00078c08ff */
[----:B------:R-:W-:Y:S04]  /*e970*/  STL [R1+0xa20], R22 ;  /* 0x000a201601007387 */ /* 0x000fe80000100800 */
[----:B------:R0:W-:Y:S04]  /*e980*/  STL [R1+0x9ec], R16 ;  /* 0x0009ec1001007387 */ /* 0x0001e80000100800 */
[----:B0-----:R-:W4:Y:S01]  /*e990*/  LDL.LU R16, [R1+0x74] ;  /* 0x0000740001107983 */ /* 0x001f220000300800 */
[----:B------:R-:W-:Y:S02]  /*e9a0*/  LEA R22, P5, R5, R3, 0x1 ;  /* 0x0000000305167211 */ /* 0x000fe400078a08ff */
[----:B------:R-:W-:-:S03]  /*e9b0*/  LEA.HI.X.SX32 R24, R17, R18, 0x1, P4 ;  /* 0x0000001211187211 */ /* 0x000fc600020f0eff */
[----:B------:R0:W-:Y:S04]  /*e9c0*/  STL [R1+0xa28], R22 ;  /* 0x000a281601007387 */ /* 0x0001e80000100800 */
[----:B------:R-:W4:Y:S04]  /*e9d0*/  LDL.LU R17, [R1+0x70] ;  /* 0x0000700001117983 */ /* 0x000f280000300800 */
[----:B------:R1:W-:Y:S01]  /*e9e0*/  STL [R1+0x9f4], R24 ;  /* 0x0009f41801007387 */ /* 0x0003e20000100800 */
[----:B0-----:R-:W-:Y:S02]  /*e9f0*/  LEA R22, P4, R6, R3, 0x1 ;  /* 0x0000000306167211 */ /* 0x001fe400078808ff */
[----:B-1----:R-:W-:-:S03]  /*ea00*/  LEA.HI.X.SX32 R24, R29, R18, 0x1, P3 ;  /* 0x000000121d187211 */ /* 0x002fc600018f0eff */
[----:B------:R0:W-:Y:S04]  /*ea10*/  STL [R1+0xa30], R22 ;  /* 0x000a301601007387 */ /* 0x0001e80000100800 */
[----:B------:R-:W4:Y:S01]  /*ea20*/  LDL.LU R29, [R1+0x6c] ;  /* 0x00006c00011d7983 */ /* 0x000f220000300800 */
[----:B------:R-:W-:-:S03]  /*ea30*/  LEA.HI.X.SX32 R21, R21, R18, 0x1, P2 ;  /* 0x0000001215157211 */ /* 0x000fc600010f0eff */
[----:B------:R-:W-:Y:S01]  /*ea40*/  STL [R1+0x9fc], R24 ;  /* 0x0009fc1801007387 */ /* 0x000fe20000100800 */
[----:B0-----:R-:W-:-:S05]  /*ea50*/  LEA R22, P3, R7, R3, 0x1 ;  /* 0x0000000307167211 */ /* 0x001fca00078608ff */
[----:B------:R0:W-:Y:S01]  /*ea60*/  STL [R1+0xa38], R22 ;  /* 0x000a381601007387 */ /* 0x0001e20000100800 */
[----:B------:R-:W-:-:S03]  /*ea70*/  LEA.HI.X.SX32 R20, R20, R18, 0x1, P1 ;  /* 0x0000001214147211 */ /* 0x000fc600008f0eff */
[----:B0-----:R-:W4:Y:S04]  /*ea80*/  LDL.LU R22, [R1+0x68] ;  /* 0x0000680001167983 */ /* 0x001f280000300800 */
[----:B------:R0:W-:Y:S04]  /*ea90*/  STL [R1+0xa04], R21 ;  /* 0x000a041501007387 */ /* 0x0001e80000100800 */
[----:B0-----:R-:W4:Y:S01]  /*eaa0*/  LDL.LU R21, [R1+0x64] ;  /* 0x0000640001157983 */ /* 0x001f220000300800 */
[-C--:B------:R-:W-:Y:S02]  /*eab0*/  LEA.HI.X.SX32 R25, R23, R18.reuse, 0x1, P6 ;  /* 0x0000001217197211 */ /* 0x080fe400030f0eff */
[----:B------:R-:W-:-:S02]  /*eac0*/  LEA.HI.X.SX32 R23, R5, R18, 0x1, P5 ;  /* 0x0000001205177211 */ /* 0x000fc400028f0eff */
[----:B------:R-:W-:Y:S02]  /*ead0*/  LEA.HI.X.SX32 R7, R7, R18, 0x1, P3 ;  /* 0x0000001207077211 */ /* 0x000fe400018f0eff */
[----:B--2---:R-:W-:-:S05]  /*eae0*/  LEA R24, P2, R8, R3, 0x1 ;  /* 0x0000000308187211 */ /* 0x004fca00078408ff */
[----:B------:R-:W-:Y:S04]  /*eaf0*/  STL [R1+0xa40], R24 ;  /* 0x000a401801007387 */ /* 0x000fe80000100800 */
[----:B------:R0:W-:Y:S02]  /*eb00*/  STL [R1+0xa0c], R20 ;  /* 0x000a0c1401007387 */ /* 0x0001e40000100800 */
[----:B0-----:R-:W-:Y:S02]  /*eb10*/  LEA.HI.X.SX32 R20, R19, R18, 0x1, P0 ;  /* 0x0000001213147211 */ /* 0x001fe400000f0eff */
[----:B------:R-:W2:Y:S01]  /*eb20*/  LDL.LU R19, [R1+0x60] ;  /* 0x0000600001137983 */ /* 0x000ea20000300800 */
[----:B---3--:R-:W-:-:S05]  /*eb30*/  LEA R24, P1, R9, R3, 0x1 ;  /* 0x0000000309187211 */ /* 0x008fca00078208ff */
[----:B------:R-:W-:Y:S04]  /*eb40*/  STL [R1+0xa48], R24 ;  /* 0x000a481801007387 */ /* 0x000fe80000100800 */
[----:B------:R0:W-:Y:S04]  /*eb50*/  STL [R1+0xa14], R20 ;  /* 0x000a141401007387 */ /* 0x0001e80000100800 */
[----:B0-----:R-:W3:Y:S01]  /*eb60*/  LDL.LU R20, [R1+0x5c] ;  /* 0x00005c0001147983 */ /* 0x001ee20000300800 */
[----:B----4-:R-:W-:-:S05]  /*eb70*/  LEA R24, P0, R10, R3, 0x1 ;  /* 0x000000030a187211 */ /* 0x010fca00078008ff */
[----:B------:R0:W-:Y:S04]  /*eb80*/  STL [R1+0xa50], R24 ;  /* 0x000a501801007387 */ /* 0x0001e80000100800 */
[----:B------:R1:W-:Y:S04]  /*eb90*/  STL [R1+0xa1c], R25 ;  /* 0x000a1c1901007387 */ /* 0x0003e80000100800 */
[----:B------:R-:W4:Y:S01]  /*eba0*/  LDL.LU R5, [R1+0x58] ;  /* 0x0000580001057983 */ /* 0x000f220000300800 */
[----:B0-----:R-:W-:-:S05]  /*ebb0*/  LEA R24, P6, R11, R3, 0x1 ;  /* 0x000000030b187211 */ /* 0x001fca00078c08ff */
[----:B------:R0:W-:Y:S04]  /*ebc0*/  STL [R1+0xa58], R24 ;  /* 0x000a581801007387 */ /* 0x0001e80000100800 */
[----:B------:R0:W-:Y:S01]  /*ebd0*/  STL [R1+0xa24], R23 ;  /* 0x000a241701007387 */ /* 0x0001e20000100800 */
[----:B-1----:R-:W-:Y:S02]  /*ebe0*/  LEA R25, P5, R12, R3, 0x1 ;  /* 0x000000030c197211 */ /* 0x002fe400078a08ff */
[----:B0-----:R-:W-:-:S03]  /*ebf0*/  LEA.HI.X.SX32 R24, R6, R18, 0x1, P4 ;  /* 0x0000001206187211 */ /* 0x001fc600020f0eff */
[----:B------:R-:W-:Y:S04]  /*ec00*/  STL [R1+0xa60], R25 ;  /* 0x000a601901007387 */ /* 0x000fe80000100800 */
[----:B------:R-:W4:Y:S04]  /*ec10*/  LDL.LU R6, [R1+0x54] ;  /* 0x0000540001067983 */ /* 0x000f280000300800 */
[----:B------:R-:W-:Y:S01]  /*ec20*/  STL [R1+0xa2c], R24 ;  /* 0x000a2c1801007387 */ /* 0x000fe20000100800 */
[----:B------:R-:W-:-:S05]  /*ec30*/  LEA R23, P4, R13, R3, 0x1 ;  /* 0x000000030d177211 */ /* 0x000fca00078808ff */
[----:B------:R-:W-:Y:S04]  /*ec40*/  STL [R1+0xa68], R23 ;  /* 0x000a681701007387 */ /* 0x000fe80000100800 */
[----:B------:R0:W-:Y:S04]  /*ec50*/  STL [R1+0xa34], R7 ;  /* 0x000a340701007387 */ /* 0x0001e80000100800 */
[----:B0-----:R-:W4:Y:S01]  /*ec60*/  LDL.LU R7, [R1+0x50] ;  /* 0x0000500001077983 */ /* 0x001f220000300800 */
[----:B------:R-:W-:Y:S02]  /*ec70*/  LEA R24, P3, R14, R3, 0x1 ;  /* 0x000000030e187211 */ /* 0x000fe400078608ff */
[----:B------:R-:W-:-:S03]  /*ec80*/  LEA.HI.X.SX32 R23, R8, R18, 0x1, P2 ;  /* 0x0000001208177211 */ /* 0x000fc600010f0eff */
[----:B------:R-:W-:Y:S01]  /*ec90*/  STL [R1+0xa70], R24 ;  /* 0x000a701801007387 */ /* 0x000fe20000100800 */
[----:B------:R-:W-:-:S03]  /*eca0*/  LEA R8, P2, R15, R3, 0x1 ;  /* 0x000000030f087211 */ /* 0x000fc600078408ff */
[----:B------:R-:W-:Y:S04]  /*ecb0*/  STL [R1+0xa3c], R23 ;  /* 0x000a3c1701007387 */ /* 0x000fe80000100800 */
[----:B------:R0:W-:Y:S01]  /*ecc0*/  STL [R1+0xa78], R8 ;  /* 0x000a780801007387 */ /* 0x0001e20000100800 */
[----:B------:R-:W-:-:S03]  /*ecd0*/  LEA.HI.X.SX32 R9, R9, R18, 0x1, P1 ;  /* 0x0000001209097211 */ /* 0x000fc600008f0eff */
[----:B0-----:R-:W4:Y:S04]  /*ece0*/  LDL.LU R8, [R1+0x4c] ;  /* 0x00004c0001087983 */ /* 0x001f280000300800 */
[----:B------:R0:W-:Y:S01]  /*ecf0*/  STL [R1+0xa44], R9 ;  /* 0x000a440901007387 */ /* 0x0001e20000100800 */
[----:B------:R-:W-:Y:S02]  /*ed00*/  LEA R23, P1, R16, R3, 0x1 ;  /* 0x0000000310177211 */ /* 0x000fe400078208ff */
[----:B0-----:R-:W-:-:S03]  /*ed10*/  LEA.HI.X.SX32 R9, R10, R18, 0x1, P0 ;  /* 0x000000120a097211 */ /* 0x001fc600000f0eff */
[----:B------:R-:W-:Y:S04]  /*ed20*/  STL [R1+0xa80], R23 ;  /* 0x000a801701007387 */ /* 0x000fe80000100800 */
[----:B------:R0:W-:Y:S01]  /*ed30*/  STL [R1+0xa4c], R9 ;  /* 0x000a4c0901007387 */ /* 0x0001e20000100800 */
[----:B------:R-:W-:-:S03]  /*ed40*/  LEA R10, P0, R17, R3, 0x1 ;  /* 0x00000003110a7211 */ /* 0x000fc600078008ff */
[----:B0-----:R-:W4:Y:S01]  /*ed50*/  LDL.LU R9, [R1+0x48] ;  /* 0x0000480001097983 */ /* 0x001f220000300800 */
[----:B------:R-:W-:-:S03]  /*ed60*/  LEA.HI.X.SX32 R11, R11, R18, 0x1, P6 ;  /* 0x000000120b0b7211 */ /* 0x000fc600030f0eff */
[----:B------:R0:W-:Y:S04]  /*ed70*/  STL [R1+0xa88], R10 ;  /* 0x000a880a01007387 */ /* 0x0001e80000100800 */
[----:B------:R-:W-:Y:S01]  /*ed80*/  STL [R1+0xa54], R11 ;  /* 0x000a540b01007387 */ /* 0x000fe20000100800 */
[----:B0-----:R-:W-:-:S05]  /*ed90*/  LEA R10, P6, R29, R3, 0x1 ;  /* 0x000000031d0a7211 */ /* 0x001fca00078c08ff */
[----:B------:R0:W-:Y:S04]  /*eda0*/  STL [R1+0xa90], R10 ;  /* 0x000a900a01007387 */ /* 0x0001e80000100800 */
[----:B0-----:R-:W4:Y:S01]  /*edb0*/  LDL.LU R10, [R1+0x44] ;  /* 0x00004400010a7983 */ /* 0x001f220000300800 */
[----:B------:R-:W-:-:S05]  /*edc0*/  LEA.HI.X.SX32 R11, R12, R18, 0x1, P5 ;  /* 0x000000120c0b7211 */ /* 0x000fca00028f0eff */
[----:B------:R0:W-:Y:S01]  /*edd0*/  STL [R1+0xa5c], R11 ;  /* 0x000a5c0b01007387 */ /* 0x0001e20000100800 */
[----:B------:R-:W-:Y:S02]  /*ede0*/  LEA R12, P5, R22, R3, 0x1 ;  /* 0x00000003160c7211 */ /* 0x000fe400078a08ff */
[----:B0-----:R-:W-:-:S03]  /*edf0*/  LEA.HI.X.SX32 R11, R13, R18, 0x1, P4 ;  /* 0x000000120d0b7211 */ /* 0x001fc600020f0eff */
[----:B------:R0:W-:Y:S01]  /*ee00*/  STL [R1+0xa98], R12 ;  /* 0x000a980c01007387 */ /* 0x0001e20000100800 */
[----:B------:R-:W-:-:S03]  /*ee10*/  LEA.HI.X.SX32 R13, R14, R18, 0x1, P3 ;  /* 0x000000120e0d7211 */ /* 0x000fc600018f0eff */
[----:B------:R1:W-:Y:S01]  /*ee20*/  STL [R1+0xa64], R11 ;  /* 0x000a640b01007387 */ /* 0x0003e20000100800 */
[----:B0-----:R-:W-:-:S03]  /*ee30*/  LEA R12, P4, R21, R3, 0x1 ;  /* 0x00000003150c7211 */ /* 0x001fc600078808ff */
[----:B-1----:R-:W4:Y:S04]  /*ee40*/  LDL.LU R11, [R1+0x40] ;  /* 0x00004000010b7983 */ /* 0x002f280000300800 */
[----:B------:R2:W-:Y:S01]  /*ee50*/  STL [R1+0xaa0], R12 ;  /* 0x000aa00c01007387 */ /* 0x0005e20000100800 */
[----:B------:R-:W-:-:S03]  /*ee60*/  LEA.HI.X.SX32 R14, R15, R18, 0x1, P2 ;  /* 0x000000120f0e7211 */ /* 0x000fc600010f0eff */
[----:B------:R-:W-:Y:S01]  /*ee70*/  STL [R1+0xa6c], R13 ;  /* 0x000a6c0d01007387 */ /* 0x000fe20000100800 */
[----:B------:R-:W-:Y:S02]  /*ee80*/  LEA.HI.X.SX32 R23, R29, R18, 0x1, P6 ;  /* 0x000000121d177211 */ /* 0x000fe400030f0eff */
[----:B--2---:R-:W-:-:S05]  /*ee90*/  LEA R12, P3, R19, R3, 0x1 ;  /* 0x00000003130c7211 */ /* 0x004fca00078608ff */
[----:B------:R0:W-:Y:S04]  /*eea0*/  STL [R1+0xaa8], R12 ;  /* 0x000aa80c01007387 */ /* 0x0001e80000100800 */
[----:B0-----:R-:W2:Y:S01]  /*eeb0*/  LDL.LU R12, [R1+0x3c] ;  /* 0x00003c00010c7983 */ /* 0x001ea20000300800 */
[----:B---3--:R-:W-:-:S03]  /*eec0*/  LEA R13, P2, R20, R3, 0x1 ;  /* 0x00000003140d7211 */ /* 0x008fc600078408ff */
[----:B------:R0:W-:Y:S04]  /*eed0*/  STL [R1+0xa74], R14 ;  /* 0x000a740e01007387 */ /* 0x0001e80000100800 */
[----:B------:R1:W-:Y:S01]  /*eee0*/  STL [R1+0xab0], R13 ;  /* 0x000ab00d01007387 */ /* 0x0003e20000100800 */
[----:B0-----:R-:W-:-:S03]  /*eef0*/  LEA.HI.X.SX32 R14, R16, R18, 0x1, P1 ;  /* 0x00000012100e7211 */ /* 0x001fc600008f0eff */
[----:B-1----:R-:W3:Y:S01]  /*ef00*/  LDL.LU R13, [R1+0x38] ;  /* 0x00003800010d7983 */ /* 0x002ee20000300800 */
[----:B----4-:R-:W-:-:S03]  /*ef10*/  LEA R15, P1, R5, R3, 0x1 ;  /* 0x00000003050f7211 */ /* 0x010fc600078208ff */
[----:B------:R0:W-:Y:S04]  /*ef20*/  STL [R1+0xa7c], R14 ;  /* 0x000a7c0e01007387 */ /* 0x0001e80000100800 */
[----:B0-----:R-:W4:Y:S01]  /*ef30*/  LDL.LU R14, [R1+0x34] ;  /* 0x00003400010e7983 */ /* 0x001f220000300800 */
[----:B------:R-:W-:-:S03]  /*ef40*/  LEA.HI.X.SX32 R16, R17, R18, 0x1, P0 ;  /* 0x0000001211107211 */ /* 0x000fc600000f0eff */
[----:B------:R0:W-:Y:S04]  /*ef50*/  STL [R1+0xab8], R15 ;  /* 0x000ab80f01007387 */ /* 0x0001e80000100800 */
[----:B0-----:R-:W4:Y:S04]  /*ef60*/  LDL.LU R15, [R1+0x30] ;  /* 0x00003000010f7983 */ /* 0x001f280000300800 */
[----:B------:R0:W-:Y:S01]  /*ef70*/  STL [R1+0xa84], R16 ;  /* 0x000a841001007387 */ /* 0x0001e20000100800 */
[----:B------:R-:W-:-:S03]  /*ef80*/  LEA R17, P0, R6, R3, 0x1 ;  /* 0x0000000306117211 */ /* 0x000fc600078008ff */
[----:B0-----:R-:W4:Y:S04]  /*ef90*/  LDL.LU R16, [R1+0x2c] ;  /* 0x00002c0001107983 */ /* 0x001f280000300800 */
[----:B------:R0:W-:Y:S04]  /*efa0*/  STL [R1+0xac0], R17 ;  /* 0x000ac01101007387 */ /* 0x0001e80000100800 */
[----:B0-----:R-:W4:Y:S04]  /*efb0*/  LDL.LU R17, [R1+0x28] ;  /* 0x0000280001117983 */ /* 0x001f280000300800 */
[----:B------:R0:W-:Y:S01]  /*efc0*/  STL [R1+0xa8c], R23 ;  /* 0x000a8c1701007387 */ /* 0x0001e20000100800 */
[----:B------:R-:W-:-:S03]  /*efd0*/  LEA R24, P6, R7, R3, 0x1 ;  /* 0x0000000307187211 */ /* 0x000fc600078c08ff */
[----:B------:R-:W4:Y:S04]  /*efe0*/  LDL.LU R29, [R1+0x24] ;  /* 0x00002400011d7983 */ /* 0x000f280000300800 */
[----:B------:R1:W-:Y:S01]  /*eff0*/  STL [R1+0xac8], R24 ;  /* 0x000ac81801007387 */ /* 0x0003e20000100800 */
[----:B0-----:R-:W-:-:S03]  /*f000*/  LEA.HI.X.SX32 R23, R22, R18, 0x1, P5 ;  /* 0x0000001216177211 */ /* 0x001fc600028f0eff */
[----:B------:R-:W4:Y:S04]  /*f010*/  LDL.LU R28, [R1+0x20] ;  /* 0x00002000011c7983 */ /* 0x000f280000300800 */
[----:B------:R-:W-:Y:S04]  /*f020*/  STL [R1+0xa94], R23 ;  /* 0x000a941701007387 */ /* 0x000fe80000100800 */
[----:B------:R-:W4:Y:S01]  /*f030*/  LDL.LU R26, [R1+0x1c] ;  /* 0x00001c00011a7983 */ /* 0x000f220000300800 */
[----:B------:R-:W-:Y:S02]  /*f040*/  LEA.HI.X.SX32 R21, R21, R18, 0x1, P4 ;  /* 0x0000001215157211 */ /* 0x000fe400020f0eff */
[----:B------:R-:W-:-:S05]  /*f050*/  LEA R22, P5, R8, R3, 0x1 ;  /* 0x0000000308167211 */ /* 0x000fca00078a08ff */
[----:B------:R-:W-:Y:S04]  /*f060*/  STL [R1+0xad0], R22 ;  /* 0x000ad01601007387 */ /* 0x000fe80000100800 */
[----:B------:R-:W4:Y:S04]  /*f070*/  LDL.LU R25, [R1+0x18] ;  /* 0x0000180001197983 */ /* 0x000f280000300800 */
[----:B------:R0:W-:Y:S04]  /*f080*/  STL [R1+0xa9c], R21 ;  /* 0x000a9c1501007387 */ /* 0x0001e80000100800 */
[----:B-1----:R-:W4:Y:S01]  /*f090*/  LDL.LU R24, [R1+0x14] ;  /* 0x0000140001187983 */ /* 0x002f220000300800 */
[----:B0-----:R-:W-:-:S02]  /*f0a0*/  LEA.HI.X.SX32 R21, R19, R18, 0x1, P3 ;  /* 0x0000001213157211 */ /* 0x001fc400018f0eff */
[----:B------:R-:W-:-:S05]  /*f0b0*/  LEA R22, P4, R9, R3, 0x1 ;  /* 0x0000000309167211 */ /* 0x000fca00078808ff */
[----:B------:R0:W-:Y:S04]  /*f0c0*/  STL [R1+0xad8], R22 ;  /* 0x000ad81601007387 */ /* 0x0001e80000100800 */
[----:B------:R-:W4:Y:S04]  /*f0d0*/  LDL.LU R19, [R1+0x10] ;  /* 0x0000100001137983 */ /* 0x000f280000300800 */
[----:B------:R-:W-:Y:S04]  /*f0e0*/  STL [R1+0xaa4], R21 ;  /* 0x000aa41501007387 */ /* 0x000fe80000100800 */
[----:B------:R-:W4:Y:S01]  /*f0f0*/  LDL.LU R23, [R1+0xc] ;  /* 0x00000c0001177983 */ /* 0x000f220000300800 */
[----:B0-----:R-:W-:-:S05]  /*f100*/  LEA R22, P3, R10, R3, 0x1 ;  /* 0x000000030a167211 */ /* 0x001fca00078608ff */
[----:B------:R0:W-:Y:S04]  /*f110*/  STL [R1+0xae0], R22 ;  /* 0x000ae01601007387 */ /* 0x0001e80000100800 */
[----:B0-----:R-:W4:Y:S01]  /*f120*/  LDL.LU R22, [R1+0x8] ;  /* 0x0000080001167983 */ /* 0x001f220000300800 */
[-C--:B------:R-:W-:Y:S02]  /*f130*/  LEA.HI.X.SX32 R21, R20, R18.reuse, 0x1, P2 ;  /* 0x0000001214157211 */ /* 0x080fe400010f0eff */
[----:B------:R-:W-:-:S03]  /*f140*/  LEA.HI.X.SX32 R5, R5, R18, 0x1, P1 ;  /* 0x0000001205057211 */ /* 0x000fc600008f0eff */
[----:B------:R0:W-:Y:S01]  /*f150*/  STL [R1+0xaac], R21 ;  /* 0x000aac1501007387 */ /* 0x0001e20000100800 */
[----:B------:R-:W-:-:S03]  /*f160*/  LEA R20, P2, R11, R3, 0x1 ;  /* 0x000000030b147211 */ /* 0x000fc600078408ff */
[----:B0-----:R-:W4:Y:S04]  /*f170*/  LDL.LU R21, [R1+0x4] ;  /* 0x0000040001157983 */ /* 0x001f280000300800 */
[----:B------:R0:W-:Y:S01]  /*f180*/  STL [R1+0xae8], R20 ;  /* 0x000ae81401007387 */ /* 0x0001e20000100800 */
[----:B------:R-:W-:-:S03]  /*f190*/  LEA.HI.X.SX32 R6, R6, R18, 0x1, P0 ;  /* 0x0000001206067211 */ /* 0x000fc600000f0eff */
[----:B0-----:R-:W4:Y:S04]  /*f1a0*/  LDL.LU R20, [R1] ;  /* 0x0000000001147983 */ /* 0x001f280000300800 */
[----:B------:R2:W-:Y:S01]  /*f1b0*/  STL [R1+0xab4], R5 ;  /* 0x000ab40501007387 */ /* 0x0005e20000100800 */
[-C--:B------:R-:W-:Y:S02]  /*f1c0*/  LEA.HI.X.SX32 R7, R7, R18.reuse, 0x1, P6 ;  /* 0x0000001207077211 */ /* 0x080fe400030f0eff */
[-C--:B------:R-:W-:Y:S02]  /*f1d0*/  LEA.HI.X.SX32 R8, R8, R18.reuse, 0x1, P5 ;  /* 0x0000001208087211 */ /* 0x080fe400028f0eff */
[-C--:B------:R-:W-:Y:S02]  /*f1e0*/  LEA.HI.X.SX32 R9, R9, R18.reuse, 0x1, P4 ;  /* 0x0000001209097211 */ /* 0x080fe400020f0eff */
[----:B------:R-:W-:-:S02]  /*f1f0*/  LEA.HI.X.SX32 R10, R10, R18, 0x1, P3 ;  /* 0x000000120a0a7211 */ /* 0x000fc400018f0eff */
[----:B------:R-:W-:Y:S02]  /*f200*/  LEA.HI.X.SX32 R11, R11, R18, 0x1, P2 ;  /* 0x000000120b0b7211 */ /* 0x000fe400010f0eff */
[----:B--2---:R-:W-:-:S05]  /*f210*/  LEA R5, P1, R12, R3, 0x1 ;  /* 0x000000030c057211 */ /* 0x004fca00078208ff */
[----:B------:R0:W-:Y:S04]  /*f220*/  STL [R1+0xaf0], R5 ;  /* 0x000af00501007387 */ /* 0x0001e80000100800 */
[----:B0-----:R-:W2:Y:S04]  /*f230*/  LDL.LU R5, [R1+0xea8] ;  /* 0x000ea80001057983 */ /* 0x001ea80000300800 */
[----:B------:R3:W-:Y:S02]  /*f240*/  STL [R1+0xabc], R6 ;  /* 0x000abc0601007387 */ /* 0x0007e40000100800 */
[----:B---3--:R-:W-:-:S05]  /*f250*/  LEA R6, P0, R13, R3, 0x1 ;  /* 0x000000030d067211 */ /* 0x008fca00078008ff */
[----:B------:R0:W-:Y:S04]  /*f260*/  STL [R1+0xaf8], R6 ;  /* 0x000af80601007387 */ /* 0x0001e80000100800 */
[----:B0-----:R-:W3:Y:S04]  /*f270*/  LDL.LU R6, [R1+0xea4] ;  /* 0x000ea40001067983 */ /* 0x001ee80000300800 */
[----:B------:R4:W-:Y:S02]  /*f280*/  STL [R1+0xac4], R7 ;  /* 0x000ac40701007387 */ /* 0x0009e40000100800 */
[----:B----4-:R-:W-:-:S05]  /*f290*/  LEA R7, P6, R14, R3, 0x1 ;  /* 0x000000030e077211 */ /* 0x010fca00078c08ff */
[----:B------:R0:W-:Y:S04]  /*f2a0*/  STL [R1+0xb00], R7 ;  /* 0x000b000701007387 */ /* 0x0001e80000100800 */
[----:B0-----:R-:W4:Y:S04]  /*f2b0*/  LDL.LU R7, [R1+0xea0] ;  /* 0x000ea00001077983 */ /* 0x001f280000300800 */
[----:B------:R0:W-:Y:S02]  /*f2c0*/  STL [R1+0xacc], R8 ;  /* 0x000acc0801007387 */ /* 0x0001e40000100800 */
[----:B0-----:R-:W-:-:S05]  /*f2d0*/  LEA R8, P5, R15, R3, 0x1 ;  /* 0x000000030f087211 */ /* 0x001fca00078a08ff */
[----:B------:R0:W-:Y:S04]  /*f2e0*/  STL [R1+0xb08], R8 ;  /* 0x000b080801007387 */ /* 0x0001e80000100800 */
[----:B0-----:R-:W2:Y:S04]  /*f2f0*/  LDL.LU R8, [R1+0xe9c] ;  /* 0x000e9c0001087983 */ /* 0x001ea80000300800 */
[----:B------:R0:W-:Y:S02]  /*f300*/  STL [R1+0xad4], R9 ;  /* 0x000ad40901007387 */ /* 0x0001e40000100800 */
[----:B0-----:R-:W-:-:S05]  /*f310*/  LEA R9, P4, R16, R3, 0x1 ;  /* 0x0000000310097211 */ /* 0x001fca00078808ff */
[----:B------:R0:W-:Y:S04]  /*f320*/  STL [R1+0xb10], R9 ;  /* 0x000b100901007387 */ /* 0x0001e80000100800 */
[----:B0-----:R-:W2:Y:S04]  /*f330*/  LDL.LU R9, [R1+0xe98] ;  /* 0x000e980001097983 */ /* 0x001ea80000300800 */
[----:B------:R0:W-:Y:S02]  /*f340*/  STL [R1+0xadc], R10 ;  /* 0x000adc0a01007387 */ /* 0x0001e40000100800 */
[----:B0-----:R-:W-:-:S05]  /*f350*/  LEA R10, P3, R17, R3, 0x1 ;  /* 0x00000003110a7211 */ /* 0x001fca00078608ff */
[----:B------:R0:W-:Y:S01]  /*f360*/  STL [R1+0xb18], R10 ;  /* 0x000b180a01007387 */ /* 0x0001e20000100800 */
[----:B------:R-:W-:-:S03]  /*f370*/  LEA.HI.X.SX32 R12, R12, R18, 0x1, P1 ;  /* 0x000000120c0c7211 */ /* 0x000fc600008f0eff */
        /* <DEDUP_REMOVED lines=33> */
[----:B------:R0:W-:Y:S04]  /*f590*/  STL [R1+0xb50], R17 ;  /* 0x000b501101007387 */ /* 0x0001e80000100800 */
[----:B0-----:R-:W2:Y:S04]  /*f5a0*/  LDL.LU R17, [R1+0xe78] ;  /* 0x000e780001117983 */ /* 0x001ea80000300800 */
[----:B------:R0:W-:Y:S02]  /*f5b0*/  STL [R1+0xb1c], R29 ;  /* 0x000b1c1d01007387 */ /* 0x0001e40000100800 */
[----:B0-----:R-:W-:-:S05]  /*f5c0*/  LEA R29, P2, R22, R3, 0x1 ;  /* 0x00000003161d7211 */ /* 0x001fca00078408ff */
[----:B------:R0:W-:Y:S04]  /*f5d0*/  STL [R1+0xb58], R29 ;  /* 0x000b581d01007387 */ /* 0x0001e80000100800 */
[----:B0-----:R-:W3:Y:S01]  /*f5e0*/  LDL.LU R29, [R1+0xe74] ;  /* 0x000e7400011d7983 */ /* 0x001ee20000300800 */
[-C--:B------:R-:W-:Y:S02]  /*f5f0*/  LEA.HI.X.SX32 R28, R28, R18.reuse, 0x1, P1 ;  /* 0x000000121c1c7211 */ /* 0x080fe400008f0eff */
[----:B------:R-:W-:-:S03]  /*f600*/  LEA.HI.X.SX32 R26, R26, R18, 0x1, P0 ;  /* 0x000000121a1a7211 */ /* 0x000fc600000f0eff */
[----:B------:R0:W-:Y:S02]  /*f610*/  STL [R1+0xb24], R28 ;  /* 0x000b241c01007387 */ /* 0x0001e40000100800 */
[----:B0-----:R-:W-:-:S05]  /*f620*/  LEA R28, P1, R21, R3, 0x1 ;  /* 0x00000003151c7211 */ /* 0x001fca00078208ff */
[----:B------:R0:W-:Y:S04]  /*f630*/  STL [R1+0xb60], R28 ;  /* 0x000b601c01007387 */ /* 0x0001e80000100800 */
[----:B------:R1:W-:Y:S01]  /*f640*/  STL [R1+0xb2c], R26 ;  /* 0x000b2c1a01007387 */ /* 0x0003e20000100800 */
[----:B0-----:R-:W-:Y:S02]  /*f650*/  LEA R28, P0, R20, R3, 0x1 ;  /* 0x00000003141c7211 */ /* 0x001fe400078008ff */
[----:B-1----:R-:W-:-:S03]  /*f660*/  LEA.HI.X.SX32 R26, R25, R18, 0x1, P6 ;  /* 0x00000012191a7211 */ /* 0x002fc600030f0eff */
[----:B------:R-:W-:Y:S01]  /*f670*/  STL [R1+0xb68], R28 ;  /* 0x000b681c01007387 */ /* 0x000fe20000100800 */
[----:B------:R-:W-:-:S03]  /*f680*/  LEA.HI.X.SX32 R25, R24, R18, 0x1, P5 ;  /* 0x0000001218197211 */ /* 0x000fc600028f0eff */
[----:B------:R2:W-:Y:S01]  /*f690*/  STL [R1+0xb34], R26 ;  /* 0x000b341a01007387 */ /* 0x0005e20000100800 */
[----:B------:R-:W-:Y:S02]  /*f6a0*/  LEA.HI.X.SX32 R24, R19, R18, 0x1, P4 ;  /* 0x0000001213187211 */ /* 0x000fe400020f0eff */
[-C--:B--2---:R-:W-:Y:S02]  /*f6b0*/  LEA R26, P5, R17, R3.reuse, 0x1 ;  /* 0x00000003111a7211 */ /* 0x084fe400078a08ff */
[----:B---3--:R-:W-:-:S05]  /*f6c0*/  LEA R28, P6, R29, R3, 0x1 ;  /* 0x000000031d1c7211 */ /* 0x008fca00078c08ff */
[----:B------:R-:W-:Y:S04]  /*f6d0*/  STL [R1+0xb70], R28 ;  /* 0x000b701c01007387 */ /* 0x000fe80000100800 */
[----:B------:R0:W-:Y:S04]  /*f6e0*/  STL [R1+0xb3c], R25 ;  /* 0x000b3c1901007387 */ /* 0x0001e80000100800 */
[----:B------:R-:W-:Y:S04]  /*f6f0*/  STL [R1+0xb78], R26 ;  /* 0x000b781a01007387 */ /* 0x000fe80000100800 */
[----:B------:R-:W2:Y:S01]  /*f700*/  LDL.LU R19, [R1+0x1ac] ;  /* 0x0001ac0001137983 */ /* 0x000ea20000300800 */
[----:B0-----:R-:W-:-:S03]  /*f710*/  LEA R25, P4, R16, R3, 0x1 ;  /* 0x0000000310197211 */ /* 0x001fc600078808ff */
[----:B------:R0:W-:Y:S04]  /*f720*/  STL [R1+0xb44], R24 ;  /* 0x000b441801007387 */ /* 0x0001e80000100800 */
[----:B------:R1:W-:Y:S01]  /*f730*/  STL [R1+0xb80], R25 ;  /* 0x000b801901007387 */ /* 0x0003e20000100800 */
[-C--:B0-----:R-:W-:Y:S02]  /*f740*/  LEA.HI.X.SX32 R24, R23, R18.reuse, 0x1, P3 ;  /* 0x0000001217187211 */ /* 0x081fe400018f0eff */
[-C--:B------:R-:W-:Y:S02]  /*f750*/  LEA.HI.X.SX32 R23, R22, R18.reuse, 0x1, P2 ;  /* 0x0000001216177211 */ /* 0x080fe400010f0eff */
[----:B-1----:R-:W-:Y:S01]  /*f760*/  LEA R25, P3, R15, R3, 0x1 ;  /* 0x000000030f197211 */ /* 0x002fe200078608ff */
[----:B------:R0:W-:Y:S01]  /*f770*/  STL [R1+0xb4c], R24 ;  /* 0x000b4c1801007387 */ /* 0x0001e20000100800 */
[----:B------:R-:W-:-:S03]  /*f780*/  LEA.HI.X.SX32 R22, R21, R18, 0x1, P1 ;  /* 0x0000001215167211 */ /* 0x000fc600008f0eff */
[----:B------:R-:W-:Y:S01]  /*f790*/  STL [R1+0xb88], R25 ;  /* 0x000b881901007387 */ /* 0x000fe20000100800 */
[----:B------:R-:W-:-:S03]  /*f7a0*/  LEA.HI.X.SX32 R21, R20, R18, 0x1, P0 ;  /* 0x0000001214157211 */ /* 0x000fc600000f0eff */
[----:B------:R1:W-:Y:S01]  /*f7b0*/  STL [R1+0xb54], R23 ;  /* 0x000b541701007387 */ /* 0x0003e20000100800 */
[----:B0-----:R-:W-:Y:S02]  /*f7c0*/  LEA R24, P2, R14, R3, 0x1 ;  /* 0x000000030e187211 */ /* 0x001fe400078408ff */
[----:B------:R-:W-:-:S03]  /*f7d0*/  LEA.HI.X.SX32 R20, R29, R18, 0x1, P6 ;  /* 0x000000121d147211 */ /* 0x000fc600030f0eff */
[----:B------:R-:W-:Y:S01]  /*f7e0*/  STL [R1+0xb90], R24 ;  /* 0x000b901801007387 */ /* 0x000fe20000100800 */
[----:B-1----:R-:W-:-:S03]  /*f7f0*/  LEA R23, P1, R13, R3, 0x1 ;  /* 0x000000030d177211 */ /* 0x002fc600078208ff */
[----:B------:R0:W-:Y:S01]  /*f800*/  STL [R1+0xb5c], R22 ;  /* 0x000b5c1601007387 */ /* 0x0001e20000100800 */
[----:B------:R-:W-:-:S03]  /*f810*/  LEA.HI.X.SX32 R17, R17, R18, 0x1, P5 ;  /* 0x0000001211117211 */ /* 0x000fc600028f0eff */
[----:B------:R-:W-:Y:S04]  /*f820*/  STL [R1+0xb98], R23 ;  /* 0x000b981701007387 */ /* 0x000fe80000100800 */
[----:B------:R1:W-:Y:S01]  /*f830*/  STL [R1+0xb64], R21 ;  /* 0x000b641501007387 */ /* 0x0003e20000100800 */
[----:B0-----:R-:W-:-:S05]  /*f840*/  LEA R22, P0, R12, R3, 0x1 ;  /* 0x000000030c167211 */ /* 0x001fca00078008ff */
[----:B------:R-:W-:Y:S01]  /*f850*/  STL [R1+0xba0], R22 ;  /* 0x000ba01601007387 */ /* 0x000fe20000100800 */
[----:B-1----:R-:W-:-:S03]  /*f860*/  LEA R21, P6, R11, R3, 0x1 ;  /* 0x000000030b157211 */ /* 0x002fc600078c08ff */
[----:B------:R0:W-:Y:S01]  /*f870*/  STL [R1+0xb6c], R20 ;  /* 0x000b6c1401007387 */ /* 0x0001e20000100800 */
[----:B------:R-:W-:-:S03]  /*f880*/  LEA.HI.X.SX32 R15, R15, R18, 0x1, P3 ;  /* 0x000000120f0f7211 */ /* 0x000fc600018f0eff */
[----:B0-----:R-:W3:Y:S04]  /*f890*/  LDL R20, [R1+0xc60] ;  /* 0x000c600001147983 */ /* 0x001ee80000100800 */
[----:B------:R0:W-:Y:S04]  /*f8a0*/  STL [R1+0xba8], R21 ;  /* 0x000ba81501007387 */ /* 0x0001e80000100800 */
[----:B------:R1:W-:Y:S01]  /*f8b0*/  STL [R1+0xb74], R17 ;  /* 0x000b741101007387 */ /* 0x0003e20000100800 */
[----:B0-----:R-:W-:Y:S02]  /*f8c0*/  LEA R21, P5, R10, R3, 0x1 ;  /* 0x000000030a157211 */ /* 0x001fe400078a08ff */
[----:B-1----:R-:W-:-:S02]  /*f8d0*/  LEA.HI.X.SX32 R17, R16, R18, 0x1, P4 ;  /* 0x0000001210117211 */ /* 0x002fc400020f0eff */
[-C--:B------:R-:W-:Y:S01]  /*f8e0*/  LEA R16, P4, R9, R3.reuse, 0x1 ;  /* 0x0000000309107211 */ /* 0x080fe200078808ff */
[----:B------:R-:W-:Y:S04]  /*f8f0*/  STL [R1+0xbb0], R21 ;  /* 0x000bb01501007387 */ /* 0x000fe80000100800 */
[----:B------:R0:W-:Y:S04]  /*f900*/  STL [R1+0xb7c], R17 ;  /* 0x000b7c1101007387 */ /* 0x0001e80000100800 */
[----:B------:R1:W-:Y:S04]  /*f910*/  STL [R1+0xbb8], R16 ;  /* 0x000bb81001007387 */ /* 0x0003e80000100800 */
[----:B------:R4:W-:Y:S01]  /*f920*/  STL [R1+0xb84], R15 ;  /* 0x000b840f01007387 */ /* 0x0009e20000100800 */
[----:B0-----:R-:W-:-:S02]  /*f930*/  LEA R17, P3, R8, R3, 0x1 ;  /* 0x0000000308117211 */ /* 0x001fc400078608ff */
[-C--:B-1----:R-:W-:Y:S02]  /*f940*/  LEA.HI.X.SX32 R16, R14, R18.reuse, 0x1, P2 ;  /* 0x000000120e107211 */ /* 0x082fe400010f0eff */
[-C--:B------:R-:W-:Y:S02]  /*f950*/  LEA.HI.X.SX32 R14, R13, R18.reuse, 0x1, P1 ;  /* 0x000000120d0e7211 */ /* 0x080fe400008f0eff */
[-C--:B----4-:R-:W-:Y:S01]  /*f960*/  LEA R15, P2, R7, R3.reuse, 0x1 ;  /* 0x00000003070f7211 */ /* 0x090fe200078408ff */
[----:B------:R-:W-:Y:S01]  /*f970*/  STL [R1+0xbc0], R17 ;  /* 0x000bc01101007387 */ /* 0x000fe20000100800 */
[----:B------:R-:W-:Y:S01]  /*f980*/  LEA R13, P1, R6, R3, 0x1 ;  /* 0x00000003060d7211 */ /* 0x000fe200078208ff */
[----:B------:R-:W-:Y:S01]  /*f990*/  IMAD R4, R4, c[0x0][0x190], RZ ;  /* 0x0000640004047a24 */ /* 0x000fe200078e02ff */
[----:B------:R-:W-:Y:S01]  /*f9a0*/  LEA.HI.X.SX32 R12, R12, R18, 0x1, P0 ;  /* 0x000000120c0c7211 */ /* 0x000fe200000f0eff */
[----:B------:R-:W-:Y:S01]  /*f9b0*/  STL [R1+0xb8c], R16 ;  /* 0x000b8c1001007387 */ /* 0x000fe20000100800 */
[----:B------:R-:W-:-:S03]  /*f9c0*/  IMAD R2, R2, c[0x0][0x190], RZ ;  /* 0x0000640002027a24 */ /* 0x000fc600078e02ff */
[----:B------:R-:W-:Y:S04]  /*f9d0*/  STL [R1+0xbc8], R15 ;  /* 0x000bc80f01007387 */ /* 0x000fe80000100800 */
[----:B------:R0:W-:Y:S04]  /*f9e0*/  STL [R1+0xb94], R14 ;  /* 0x000b940e01007387 */ /* 0x0001e80000100800 */
[----:B------:R1:W-:Y:S01]  /*f9f0*/  STL [R1+0xbcc], R13 ;  /* 0x000bcc0d01007387 */ /* 0x0003e20000100800 */
[----:B------:R-:W-:-:S03]  /*fa00*/  IMAD R0, R0, c[0x0][0x190], RZ ;  /* 0x0000640000007a24 */ /* 0x000fc600078e02ff */
[----:B------:R4:W-:Y:S01]  /*fa10*/  STL [R1+0xb9c], R12 ;  /* 0x000b9c0c01007387 */ /* 0x0009e20000100800 */
[-C--:B0-----:R-:W-:Y:S02]  /*fa20*/  LEA R14, P0, R5, R3.reuse, 0x1 ;  /* 0x00000003050e7211 */ /* 0x081fe400078008ff */
[-C--:B-1----:R-:W-:Y:S02]  /*fa30*/  LEA.HI.X.SX32 R13, R11, R18.reuse, 0x1, P6 ;  /* 0x000000120b0d7211 */ /* 0x082fe400030f0eff */
[-C--:B------:R-:W-:Y:S02]  /*fa40*/  LEA.HI.X.SX32 R11, R10, R18.reuse, 0x1, P5 ;  /* 0x000000120a0b7211 */ /* 0x080fe400028f0eff */
[-C--:B----4-:R-:W-:Y:S01]  /*fa50*/  LEA R12, P6, R4, R3.reuse, 0x1 ;  /* 0x00000003040c7211 */ /* 0x090fe200078c08ff */
[----:B------:R-:W-:Y:S01]  /*fa60*/  STL [R1+0xbd0], R14 ;  /* 0x000bd00e01007387 */ /* 0x000fe20000100800 */
[----:B------:R-:W-:Y:S02]  /*fa70*/  LEA R10, P5, R2, R3, 0x1 ;  /* 0x00000003020a7211 */ /* 0x000fe400078a08ff */
[----:B------:R-:W-:Y:S01]  /*fa80*/  LEA.HI.X.SX32 R9, R9, R18, 0x1, P4 ;  /* 0x0000001209097211 */ /* 0x000fe200020f0eff */
[----:B------:R-:W-:Y:S01]  /*fa90*/  STL [R1+0xba4], R13 ;  /* 0x000ba40d01007387 */ /* 0x000fe20000100800 */
[----:B------:R-:W-:-:S03]  /*faa0*/  IMAD R27, R27, c[0x0][0x190], RZ ;  /* 0x000064001b1b7a24 */ /* 0x000fc600078e02ff */
[----:B------:R-:W-:Y:S04]  /*fab0*/  STL [R1+0xbd4], R12 ;  /* 0x000bd40c01007387 */ /* 0x000fe80000100800 */
[----:B------:R0:W-:Y:S04]  /*fac0*/  STL [R1+0xbac], R11 ;  /* 0x000bac0b01007387 */ /* 0x0001e80000100800 */
[----:B------:R1:W-:Y:S04]  /*fad0*/  STL [R1+0xbd8], R10 ;  /* 0x000bd80a01007387 */ /* 0x0003e80000100800 */
[----:B------:R2:W-:Y:S01]  /*fae0*/  STL [R1+0xbb4], R9 ;  /* 0x000bb40901007387 */ /* 0x0005e20000100800 */
[----:B0-----:R-:W-:-:S02]  /*faf0*/  LEA R11, P4, R0, R3, 0x1 ;  /* 0x00000003000b7211 */ /* 0x001fc400078808ff */
[-C--:B-1----:R-:W-:Y:S02]  /*fb00*/  LEA.HI.X.SX32 R10, R8, R18.reuse, 0x1, P3 ;  /* 0x00000012080a7211 */ /* 0x082fe400018f0eff */
[-C--:B------:R-:W-:Y:S01]  /*fb10*/  LEA.HI.X.SX32 R8, R7, R18.reuse, 0x1, P2 ;  /* 0x0000001207087211 */ /* 0x080fe200010f0eff */
[----:B------:R-:W-:Y:S01]  /*fb20*/  STL [R1+0xbdc], R11 ;  /* 0x000bdc0b01007387 */ /* 0x000fe20000100800 */
[-C--:B------:R-:W-:Y:S02]  /*fb30*/  LEA R7, P2, R27, R3.reuse, 0x1 ;  /* 0x000000031b077211 */ /* 0x080fe400078408ff */
[-C--:B------:R-:W-:Y:S01]  /*fb40*/  LEA.HI.X.SX32 R6, R6, R18.reuse, 0x1, P1 ;  /* 0x0000001206067211 */ /* 0x080fe200008f0eff */
[----:B------:R-:W-:Y:S01]  /*fb50*/  STL [R1+0xbbc], R10 ;  /* 0x000bbc0a01007387 */ /* 0x000fe20000100800 */
[----:B--2---:R-:W-:Y:S02]  /*fb60*/  LEA R9, P3, R19, R3, 0x1 ;  /* 0x0000000313097211 */ /* 0x004fe400078608ff */
[----:B------:R-:W-:-:S03]  /*fb70*/  LEA.HI.X.SX32 R3, R5, R18, 0x1, P0 ;  /* 0x0000001205037211 */ /* 0x000fc600000f0eff */
[----:B------:R-:W-:Y:S01]  /*fb80*/  STL [R1+0xbe0], R9 ;  /* 0x000be00901007387 */ /* 0x000fe20000100800 */
[----:B------:R-:W-:-:S03]  /*fb90*/  LEA.HI.X.SX32 R5, R4, R18, 0x1, P6 ;  /* 0x0000001204057211 */ /* 0x000fc600030f0eff */
[----:B------:R-:W-:Y:S01]  /*fba0*/  STL [R1+0xbc4], R8 ;  /* 0x000bc40801007387 */ /* 0x000fe20000100800 */
[----:B------:R-:W-:-:S03]  /*fbb0*/  LEA.HI.X.SX32 R4, R2, R18, 0x1, P5 ;  /* 0x0000001202047211 */ /* 0x000fc600028f0eff */
[----:B------:R-:W-:Y:S01]  /*fbc0*/  STL [R1+0x850], R7 ;  /* 0x0008500701007387 */ /* 0x000fe20000100800 */
[----:B------:R-:W-:-:S03]  /*fbd0*/  LEA.HI.X.SX32 R2, R19, R18, 0x1, P3 ;  /* 0x0000001213027211 */ /* 0x000fc600018f0eff */
[----:B------:R-:W-:Y:S04]  /*fbe0*/  STL [R1+0x83c], R6 ;  /* 0x00083c0601007387 */ /* 0x000fe80000100800 */
[----:B------:R0:W-:Y:S04]  /*fbf0*/  STL [R1+0x840], R3 ;  /* 0x0008400301007387 */ /* 0x0001e80000100800 */
[----:B------:R-:W-:Y:S01]  /*fc00*/  STL [R1+0x844], R5 ;  /* 0x0008440501007387 */ /* 0x000fe20000100800 */
[-C--:B0-----:R-:W-:Y:S02]  /*fc10*/  LEA.HI.X.SX32 R3, R0, R18.reuse, 0x1, P4 ;  /* 0x0000001200037211 */ /* 0x081fe400020f0eff */
[----:B------:R-:W-:Y:S01]  /*fc20*/  LEA.HI.X.SX32 R0, R27, R18, 0x1, P2 ;  /* 0x000000121b007211 */ /* 0x000fe200010f0eff */
[----:B------:R-:W-:Y:S04]  /*fc30*/  STL [R1+0x848], R4 ;  /* 0x0008480401007387 */ /* 0x000fe80000100800 */
[----:B------:R-:W-:Y:S04]  /*fc40*/  STL [R1+0x84c], R3 ;  /* 0x00084c0301007387 */ /* 0x000fe80000100800 */
[----:B------:R0:W-:Y:S04]  /*fc50*/  STL [R1+0x854], R2 ;  /* 0x0008540201007387 */ /* 0x0001e80000100800 */
[----:B------:R1:W-:Y:S04]  /*fc60*/  STL [R1+0x440], R0 ;  /* 0x0004400001007387 */ /* 0x0003e80000100800 */
[----:B------:R-:W-:Y:S04]  /*fc70*/  STL [R1+0x43c], RZ ;  /* 0x00043cff01007387 */ /* 0x000fe80000100800 */
        /* <DEDUP_REMOVED lines=59> */
[----:B------:R-:W1:Y:S04]  /*10030*/  S2R R19, SR_TID.X ;  /* 0x0000000000137919 */ /* 0x000e680000002100 */
        /* <DEDUP_REMOVED lines=20> */
[----:B------:R-:W-:Y:S01]  /*10180*/  STL [R1+0x1ec], RZ ;  /* 0x0001ecff01007387 */ /* 0x000fe20000100800 */
[----:B0-----:R-:W-:-:S03]  /*10190*/  IMAD.MOV.U32 R2, RZ, RZ, c[0x0][0x188] ;  /* 0x00006200ff027624 */ /* 0x001fc600078e00ff */
[----:B------:R-:W-:Y:S01]  /*101a0*/  STL [R1+0x1d0], RZ ;  /* 0x0001d0ff01007387 */ /* 0x000fe20000100800 */
[----:B-1----:R-:W-:-:S03]  /*101b0*/  IMAD.SHL.U32 R0, R19, 0x40, RZ ;  /* 0x0000004013007824 */ /* 0x002fc600078e00ff */
[----:B------:R-:W-:Y:S04]  /*101c0*/  STL [R1+0x1d4], RZ ;  /* 0x0001d4ff01007387 */ /* 0x000fe80000100800 */
[----:B------:R-:W-:Y:S04]  /*101d0*/  STL [R1+0x1d8], RZ ;  /* 0x0001d8ff01007387 */ /* 0x000fe80000100800 */
[----:B------:R-:W-:Y:S01]  /*101e0*/  STL [R1+0x1dc], RZ ;  /* 0x0001dcff01007387 */ /* 0x000fe20000100800 */
[----:B------:R-:W-:-:S03]  /*101f0*/  IMAD R27, R2, 0x5f, RZ ;  /* 0x0000005f021b7824 */ /* 0x000fc600078e02ff */
[----:B------:R-:W-:Y:S01]  /*10200*/  STL [R1+0x1c0], RZ ;  /* 0x0001c0ff01007387 */ /* 0x000fe20000100800 */
[----:B------:R-:W-:-:S03]  /*10210*/  LOP3.LUT R0, R0, 0x800, RZ, 0xc0, !PT ;  /* 0x0000080000007812 */ /* 0x000fc600078ec0ff */
[----:B------:R-:W-:Y:S01]  /*10220*/  STL [R1+0x1c4], RZ ;  /* 0x0001c4ff01007387 */ /* 0x000fe20000100800 */
[----:B------:R-:W-:-:S03]  /*10230*/  IMAD R24, R2, 0x5b, RZ ;  /* 0x0000005b02187824 */ /* 0x000fc600078e02ff */
[----:B------:R-:W-:Y:S01]  /*10240*/  STL [R1+0x1c8], RZ ;  /* 0x0001c8ff01007387 */ /* 0x000fe20000100800 */
[----:B------:R-:W-:-:S03]  /*10250*/  IMAD R21, R2, 0x57, RZ ;  /* 0x0000005702157824 */ /* 0x000fc600078e02ff */
[----:B------:R-:W-:Y:S04]  /*10260*/  STL [R1+0x1cc], RZ ;  /* 0x0001ccff01007387 */ /* 0x000fe80000100800 */
[----:B------:R-:W-:Y:S04]  /*10270*/  STL [R1+0x170], RZ ;  /* 0x000170ff01007387 */ /* 0x000fe80000100800 */
[----:B------:R-:W-:Y:S04]  /*10280*/  STL [R1+0x174], RZ ;  /* 0x000174ff01007387 */ /* 0x000fe80000100800 */
[----:B------:R-:W-:Y:S04]  /*10290*/  STL [R1+0x178], RZ ;  /* 0x000178ff01007387 */ /* 0x000fe80000100800 */
[----:B------:R-:W-:Y:S04]  /*102a0*/  STL [R1+0x17c], RZ ;  /* 0x00017cff01007387 */ /* 0x000fe80000100800 */
[----:B------:R-:W-:Y:S04]  /*102b0*/  STL [R1+0xe68], R27 ;  /* 0x000e681b01007387 */ /* 0x000fe80000100800 */
[----:B------:R0:W-:Y:S04]  /*102c0*/  STL [R1+0xc5c], R0 ;  /* 0x000c5c0001007387 */ /* 0x0001e80000100800 */
[----:B------:R-:W-:Y:S04]  /*102d0*/  STL [R1+0xe6c], R24 ;  /* 0x000e6c1801007387 */ /* 0x000fe80000100800 */
[----:B------:R1:W-:Y:S04]  /*102e0*/  STL [R1+0xe70], R21 ;  /* 0x000e701501007387 */ /* 0x0003e80000100800 */
[----:B0-----:R-:W2:Y:S01]  /*102f0*/  LDL.LU R0, [R1+0x250] ;  /* 0x0002500001007983 */ /* 0x001ea20000300800 */
[----:B-1----:R-:W-:-:S05]  /*10300*/  IMAD.MOV.U32 R21, RZ, RZ, 0x7f ;  /* 0x0000007fff157424 */ /* 0x002fca00078e00ff */
[----:B------:R-:W-:-:S04]  /*10310*/  IADD3 R21, R21, c[0x0][0x180], RZ ;  /* 0x0000600015157a10 */ /* 0x000fc80007ffe0ff */
[----:B------:R-:W-:-:S04]  /*10320*/  SHF.R.S32.HI R24, RZ, 0x1f, R21 ;  /* 0x0000001fff187819 */ /* 0x000fc80000011415 */
[----:B------:R-:W-:Y:S02]  /*10330*/  LEA.HI R21, R24, R21, RZ, 0x7 ;  /* 0x0000001518157211 */ /* 0x000fe400078f38ff */
[----:B---3--:R-:W-:Y:S01]  /*10340*/  ISETP.GE.AND P1, PT, R20, RZ, PT ;  /* 0x000000ff1400720c */ /* 0x008fe20003f26270 */
[----:B------:R-:W0:Y:S01]  /*10350*/  S2R R24, SR_TID.X ;  /* 0x0000000000187919 */ /* 0x000e220000002100 */
[----:B------:R-:W-:Y:S02]  /*10360*/  SHF.R.S32.HI R21, RZ, 0x7, R21 ;  /* 0x00000007ff157819 */ /* 0x000fe40000011415 */
[----:B------:R-:W-:-:S04]  /*10370*/  ISETP.NE.AND P0, PT, RZ, c[0x0][0x178], PT ;  /* 0x00005e00ff007a0c */ /* 0x000fc80003f05270 */
[----:B------:R-:W1:Y:S01]  /*10380*/  S2R R21, SR_TID.X ;  /* 0x0000000000157919 */ /* 0x000e620000002100 */
[C---:B------:R-:W-:Y:S02]  /*10390*/  IMAD.SHL.U32 R4, R2.reuse, 0x80, RZ ;  /* 0x0000008002047824 */ /* 0x040fe400078e00ff */
[C---:B------:R-:W-:Y:S02]  /*103a0*/  IMAD R27, R2.reuse, 0xae, RZ ;  /* 0x000000ae021b7824 */ /* 0x040fe400078e02ff */
[----:B------:R-:W-:Y:S01]  /*103b0*/  IMAD R29, R2, 0xaa, RZ ;  /* 0x000000aa021d7824 */ /* 0x000fe200078e02ff */
[----:B0-----:R-:W-:-:S05]  /*103c0*/  LOP3.LUT R24, R24, 0x7, RZ, 0xc0, !PT ;  /* 0x0000000718187812 */ /* 0x001fca00078ec0ff */
[----:B------:R-:W-:Y:S02]  /*103d0*/  IMAD R24, R24, 0x110, RZ ;  /* 0x0000011018187824 */ /* 0x000fe400078e02ff */
[C---:B------:R-:W-:Y:S02]  /*103e0*/  IMAD R18, R2.reuse, 0x53, RZ ;  /* 0x0000005302127824 */ /* 0x040fe400078e02ff */
[C---:B------:R-:W-:Y:S02]  /*103f0*/  IMAD R28, R2.reuse, 0xa6, RZ ;  /* 0x000000a6021c7824 */ /* 0x040fe400078e02ff */
[C---:B------:R-:W-:Y:S02]  /*10400*/  IMAD R26, R2.reuse, 0xa2, RZ ;  /* 0x000000a2021a7824 */ /* 0x040fe400078e02ff */
[C---:B------:R-:W-:Y:S02]  /*10410*/  IMAD R15, R2.reuse, 0x4f, RZ ;  /* 0x0000004f020f7824 */ /* 0x040fe400078e02ff */
[----:B------:R-:W-:-:S02]  /*10420*/  IMAD R25, R2, 0x9e, RZ ;  /* 0x0000009e02197824 */ /* 0x000fc400078e02ff */
[C---:B------:R-:W-:Y:S02]  /*10430*/  IMAD R23, R2.reuse, 0x9a, RZ ;  /* 0x0000009a02177824 */ /* 0x040fe400078e02ff */
        /* <DEDUP_REMOVED lines=14> */
[----:B------:R-:W-:Y:S02]  /*10520*/  IMAD R7, R2, 0xd4, RZ ;  /* 0x000000d402077824 */ /* 0x000fe400078e02ff */
[----:B--2---:R-:W-:Y:S01]  /*10530*/  @!P1 IMAD.MOV R0, RZ, RZ, -R0 ;  /* 0x000000ffff009224 */ /* 0x004fe200078e0a00 */
[----:B------:R-:W-:-:S05]  /*10540*/  @!P0 LOP3.LUT R0, RZ, c[0x0][0x178], RZ, 0x33, !PT ;  /* 0x00005e00ff008a12 */ /* 0x000fca00078e33ff */
[----:B------:R-:W-:Y:S01]  /*10550*/  IMAD R3, R0, c[0x0][0x184], RZ ;  /* 0x0000610000037a24 */ /* 0x000fe200078e02ff */
[----:B------:R-:W-:-:S04]  /*10560*/  SHF.R.S32.HI R0, RZ, 0x1f, R4 ;  /* 0x0000001fff007819 */ /* 0x000fc80000011404 */
[----:B------:R-:W-:-:S05]  /*10570*/  SHF.L.U64.HI R0, R4, 0x1, R0 ;  /* 0x0000000104007819 */ /* 0x000fca0000010200 */
[----:B------:R1:W-:Y:S01]  /*10580*/  STL [R1+0xe60], R0 ;  /* 0x000e600001007387 */ /* 0x0003e20000100800 */
[----:B------:R-:W-:Y:S02]  /*10590*/  IMAD R4, R2, 0xfe, RZ ;  /* 0x000000fe02047824 */ /* 0x000fe400078e02ff */
[----:B-1----:R-:W-:-:S05]  /*105a0*/  IMAD.SHL.U32 R0, R21, 0x2, RZ ;  /* 0x0000000215007824 */ /* 0x002fca00078e00ff */
[----:B------:R-:W-:Y:S01]  /*105b0*/  LOP3.LUT R0, R24, 0x30, R0, 0x78, !PT ;  /* 0x0000003018007812 */ /* 0x000fe200078e7800 */
[----:B------:R-:W-:Y:S02]  /*105c0*/  IMAD R24, R2, 0xfa, RZ ;  /* 0x000000fa02187824 */ /* 0x000fe400078e02ff */
[----:B------:R-:W2:Y:S01]  /*105d0*/  LDL R2, [R1+0xc5c] ;  /* 0x000c5c0001027983 */ /* 0x000ea20000100800 */
[----:B------:R-:W-:-:S04]  /*105e0*/  LEA R21, P0, R3, c[0x0][0x160], 0x1 ;  /* 0x0000580003157a11 */ /* 0x000fc800078008ff */
[-C--:B------:R-:W-:Y:S01]  /*105f0*/  IADD3 R4, P2, R4, R21.reuse, RZ ;  /* 0x0000001504047210 */ /* 0x080fe20007f5e0ff */
[----:B------:R-:W-:Y:S04]  /*10600*/  STL [R1+0x398], R21 ;  /* 0x0003981501007387 */ /* 0x000fe80000100800 */
[----:B------:R0:W-:Y:S02]  /*10610*/  STL [R1+0x448], R4 ;  /* 0x0004480401007387 */ /* 0x0001e40000100800 */
[----:B0-----:R-:W-:Y:S02]  /*10620*/  IADD3 R4, P4, R24, R21, RZ ;  /* 0x0000001518047210 */ /* 0x001fe40007f9e0ff */
[----:B--2---:R-:W-:-:S05]  /*10630*/  LOP3.LUT R0, R0, R2, RZ, 0xfc, !PT ;  /* 0x0000000200007212 */ /* 0x004fca00078efcff */
[----:B------:R-:W-:Y:S04]  /*10640*/  STL [R1+0x388], R0 ;  /* 0x0003880001007387 */ /* 0x000fe80000100800 */
[----:B------:R0:W-:Y:S04]  /*10650*/  STL [R1+0xe64], R0 ;  /* 0x000e640001007387 */ /* 0x0001e80000100800 */
[----:B------:R1:W-:Y:S04]  /*10660*/  STL [R1+0x458], R4 ;  /* 0x0004580401007387 */ /* 0x0003e80000100800 */
[----:B0-----:R-:W2:Y:S01]  /*10670*/  LDL R0, [R1+0x398] ;  /* 0x0003980001007983 */ /* 0x001ea20000100800 */
[----:B------:R-:W-:-:S04]  /*10680*/  IMAD.MOV.U32 R2, RZ, RZ, c[0x0][0x188] ;  /* 0x00006200ff027624 */ /* 0x000fc800078e00ff */
[C---:B-1----:R-:W-:Y:S02]  /*10690*/  IMAD R4, R2.reuse, 0xf2, RZ ;  /* 0x000000f202047824 */ /* 0x042fe400078e02ff */
[C---:B------:R-:W-:Y:S02]  /*106a0*/  IMAD R21, R2.reuse, 0xee, RZ ;  /* 0x000000ee02157824 */ /* 0x040fe400078e02ff */
[C---:B------:R-:W-:Y:S02]  /*106b0*/  IMAD R24, R2.reuse, 0xea, RZ ;  /* 0x000000ea02187824 */ /* 0x040fe400078e02ff */
[----:B------:R-:W-:Y:S01]  /*106c0*/  IMAD R2, R2, 0xf6, RZ ;  /* 0x000000f602027824 */ /* 0x000fe200078e02ff */
[----:B------:R-:W-:-:S05]  /*106d0*/  LEA.HI.X.SX32 R3, R3, c[0x0][0x164], 0x1, P0 ;  /* 0x0000590003037a11 */ /* 0x000fca00000f0eff */
[----:B------:R-:W-:Y:S01]  /*106e0*/  STL [R1+0x394], R3 ;  /* 0x0003940301007387 */ /* 0x000fe20000100800 */
[-C--:B--2---:R-:W-:Y:S02]  /*106f0*/  IADD3 R2, P5, R2, R0.reuse, RZ ;  /* 0x0000000002027210 */ /* 0x084fe40007fbe0ff */
[-C--:B------:R-:W-:Y:S02]  /*10700*/  IADD3 R4, P6, R4, R0.reuse, RZ ;  /* 0x0000000004047210 */ /* 0x080fe40007fde0ff */
[-C--:B------:R-:W-:Y:S01]  /*10710*/  IADD3 R21, P0, R21, R0.reuse, RZ ;  /* 0x0000000015157210 */ /* 0x080fe20007f1e0ff */
[----:B------:R0:W-:Y:S01]  /*10720*/  STL [R1+0x468], R2 ;  /* 0x0004680201007387 */ /* 0x0001e20000100800 */
[----:B------:R-:W-:-:S03]  /*10730*/  IADD3 R24, P3, R24, R0, RZ ;  /* 0x0000000018187210 */ /* 0x000fc60007f7e0ff */
[----:B------:R1:W-:Y:S04]  /*10740*/  STL [R1+0x478], R4 ;  /* 0x0004780401007387 */ /* 0x0003e80000100800 */
[----:B------:R2:W-:Y:S01]  /*10750*/  STL [R1+0x488], R21 ;  /* 0x0004881501007387 */ /* 0x0005e20000100800 */
[----:B0-----:R-:W-:-:S03]  /*10760*/  IMAD.MOV.U32 R2, RZ, RZ, c[0x0][0x188] ;  /* 0x00006200ff027624 */ /* 0x001fc600078e00ff */
[----:B------:R0:W-:Y:S01]  /*10770*/  STL [R1+0x498], R24 ;  /* 0x0004981801007387 */ /* 0x0001e20000100800 */
[C---:B-1----:R-:W-:Y:S02]  /*10780*/  IMAD R4, R2.reuse, 0x7f, RZ ;  /* 0x0000007f02047824 */ /* 0x042fe400078e02ff */
[C---:B--2---:R-:W-:Y:S02]  /*10790*/  IMAD R21, R2.reuse, 0xe2, RZ ;  /* 0x000000e202157824 */ /* 0x044fe400078e02ff */
[C---:B0-----:R-:W-:Y:S02]  /*107a0*/  IMAD R24, R2.reuse, 0x7d, RZ ;  /* 0x0000007d02187824 */ /* 0x041fe400078e02ff */
[----:B------:R-:W-:Y:S01]  /*107b0*/  IMAD R2, R2, 0xe6, RZ ;  /* 0x000000e602027824 */ /* 0x000fe200078e02ff */
[----:B------:R-:W-:-:S04]  /*107c0*/  LEA.HI.X.SX32 R4, R4, R3, 0x1, P2 ;  /* 0x0000000304047211 */ /* 0x000fc800010f0eff */
[-C--:B------:R-:W-:Y:S02]  /*107d0*/  IADD3 R2, P1, R2, R0.reuse, RZ ;  /* 0x0000000002027210 */ /* 0x080fe40007f3e0ff */
[----:B------:R-:W-:Y:S02]  /*107e0*/  IADD3 R21, P2, R21, R0, RZ ;  /* 0x0000000015157210 */ /* 0x000fe40007f5e0ff */
[----:B------:R-:W-:Y:S01]  /*107f0*/  LEA.HI.X.SX32 R24, R24, R3, 0x1, P4 ;  /* 0x0000000318187211 */ /* 0x000fe200020f0eff */
[----:B------:R0:W-:Y:S04]  /*10800*/  STL [R1+0x4a8], R2 ;  /* 0x0004a80201007387 */ /* 0x0001e80000100800 */
        /* <DEDUP_REMOVED lines=61> */
[----:B------:R-:W-:-:S05]  /*10be0*/  IADD3 R2, P5, R2, R0, RZ ;  /* 0x0000000002027210 */ /* 0x000fca0007fbe0ff */
[----:B------:R-:W-:Y:S04]  /*10bf0*/  STL [R1+0x548], R2 ;  /* 0x0005480201007387 */ /* 0x000fe80000100800 */
[----:B------:R0:W-:Y:S02]  /*10c00*/  STL [R1+0x4e4], R4 ;  /* 0x0004e40401007387 */ /* 0x0001e40000100800 */
[----:B0-----:R-:W-:Y:S02]  /*10c10*/  IADD3 R4, P6, R21, R0, RZ ;  /* 0x0000000015047210 */ /* 0x001fe40007fde0ff */
[----:B------:R-:W-:-:S03]  /*10c20*/  LEA.HI.X.SX32 R21, R24, R3, 0x1, P0 ;  /* 0x0000000318157211 */ /* 0x000fc600000f0eff */
[----:B------:R-:W-:Y:S01]  /*10c30*/  STL [R1+0x558], R4 ;  /* 0x0005580401007387 */ /* 0x000fe20000100800 */
[----:B------:R-:W-:-:S03]  /*10c40*/  IMAD.MOV.U32 R24, RZ, RZ, c[0x0][0x188] ;  /* 0x00006200ff187624 */ /* 0x000fc600078e00ff */
[----:B------:R0:W-:Y:S01]  /*10c50*/  STL [R1+0x4f4], R21 ;  /* 0x0004f41501007387 */ /* 0x0001e20000100800 */
[----:B------:R-:W-:Y:S02]  /*10c60*/  IMAD.MOV.U32 R2, RZ, RZ, c[0x0][0x188] ;  /* 0x00006200ff027624 */ /* 0x000fe400078e00ff */
[----:B------:R-:W-:Y:S02]  /*10c70*/  IMAD R24, R24, 0x67, RZ ;  /* 0x0000006718187824 */ /* 0x000fe400078e02ff */
[----:B0-----:R-:W-:-:S04]  /*10c80*/  IMAD.MOV.U32 R21, RZ, RZ, c[0x0][0x188] ;  /* 0x00006200ff157624 */ /* 0x001fc800078e00ff */
[----:B------:R-:W-:Y:S02]  /*10c90*/  IMAD R21, R21, 0xb6, RZ ;  /* 0x000000b615157824 */ /* 0x000fe400078e02ff */
[C---:B------:R-:W-:Y:S02]  /*10ca0*/  IMAD R4, R2.reuse, 0x65, RZ ;  /* 0x0000006502047824 */ /* 0x040fe400078e02ff */
[----:B------:R-:W-:Y:S01]  /*10cb0*/  IMAD R2, R2, 0xb2, RZ ;  /* 0x000000b202027824 */ /* 0x000fe200078e02ff */
[-C--:B------:R-:W-:Y:S02]  /*10cc0*/  IADD3 R21, P0, R21, R0.reuse, RZ ;  /* 0x0000000015157210 */ /* 0x080fe40007f1e0ff */
[-C--:B------:R-:W-:Y:S02]  /*10cd0*/  LEA.HI.X.SX32 R24, R24, R3.reuse, 0x1, P3 ;  /* 0x0000000318187211 */ /* 0x080fe400018f0eff */
[----:B------:R-:W-:Y:S01]  /*10ce0*/  IADD3 R2, P3, R2, R0, RZ ;  /* 0x0000000002027210 */ /* 0x000fe20007f7e0ff */
[----:B------:R0:W-:Y:S01]  /*10cf0*/  STL [R1+0x568], R21 ;  /* 0x0005681501007387 */ /* 0x0001e20000100800 */
[----:B------:R-:W-:-:S02]  /*10d00*/  LEA.HI.X.SX32 R4, R4, R3, 0x1, P1 ;  /* 0x0000000304047211 */ /* 0x000fc400008f0eff */
[----:B------:R-:W-:Y:S01]  /*10d10*/  IADD3 R27, P1, R27, R0, RZ ;  /* 0x000000001b1b7210 */ /* 0x000fe20007f3e0ff */
[----:B0-----:R-:W2:Y:S04]  /*10d20*/  LDL.LU R21, [R1+0xe70] ;  /* 0x000e700001157983 */ /* 0x001ea80000300800 */
[----:B------:R0:W-:Y:S04]  /*10d30*/  STL [R1+0x504], R24 ;  /* 0x0005041801007387 */ /* 0x0001e80000100800 */
[----:B0-----:R-:W3:Y:S04]  /*10d40*/  LDL.LU R24, [R1+0xe6c] ;  /* 0x000e6c0001187983 */ /* 0x001ee80000300800 */
[----:B------:R-:W-:Y:S04]  /*10d50*/  STL [R1+0x578], R2 ;  /* 0x0005780201007387 */ /* 0x000fe80000100800 */
[----:B------:R-:W-:Y:S04]  /*10d60*/  STL [R1+0x514], R4 ;  /* 0x0005140401007387 */ /* 0x000fe80000100800 */
[----:B------:R0:W-:Y:S04]  /*10d70*/  STL [R1+0x588], R27 ;  /* 0x0005881b01007387 */ /* 0x0001e80000100800 */
[----:B0-----:R-:W4:Y:S01]  /*10d80*/  LDL.LU R27, [R1+0xe68] ;  /* 0x000e6800011b7983 */ /* 0x001f220000300800 */
[----:B------:R-:W-:-:S04]  /*10d90*/  IMAD.MOV.U32 R2, RZ, RZ, c[0x0][0x188] ;  /* 0x00006200ff027624 */ /* 0x000fc800078e00ff */
[C---:B------:R-:W-:Y:S02]  /*10da0*/  IMAD R4, R2.reuse, 0x61, RZ ;  /* 0x0000006102047824 */ /* 0x040fe400078e02ff */
[----:B------:R-:W-:-:S05]  /*10db0*/  IMAD R2, R2, 0x63, RZ ;  /* 0x0000006302027824 */ /* 0x000fca00078e02ff */
[-C--:B------:R-:W-:Y:S02]  /*10dc0*/  LEA.HI.X.SX32 R2, R2, R3.reuse, 0x1, P2 ;  /* 0x0000000302027211 */ /* 0x080fe400010f0eff */
[----:B------:R-:W-:Y:S02]  /*10dd0*/  IADD3 R29, P2, R29, R0, RZ ;  /* 0x000000001d1d7210 */ /* 0x000fe40007f5e0ff */
[----:B------:R-:W-:Y:S01]  /*10de0*/  LEA.HI.X.SX32 R4, R4, R3, 0x1, P4 ;  /* 0x0000000304047211 */ /* 0x000fe200020f0eff */
[----:B------:R0:W-:Y:S04]  /*10df0*/  STL [R1+0x524], R2 ;  /* 0x0005240201007387 */ /* 0x0001e80000100800 */
[----:B------:R-:W-:Y:S01]  /*10e00*/  STL [R1+0x598], R29 ;  /* 0x0005981d01007387 */ /* 0x000fe20000100800 */
[----:B0-----:R-:W-:-:S03]  /*10e10*/  IMAD.MOV.U32 R2, RZ, RZ, c[0x0][0x188] ;  /* 0x00006200ff027624 */ /* 0x001fc600078e00ff */
[----:B------:R0:W-:Y:S01]  /*10e20*/  STL [R1+0x534], R4 ;  /* 0x0005340401007387 */ /* 0x0001e20000100800 */
[----:B------:R-:W-:Y:S01]  /*10e30*/  IADD3 R28, P4, R28, R0, RZ ;  /* 0x000000001c1c7210 */ /* 0x000fe20007f9e0ff */
[----:B0-----:R-:W-:-:S04]  /*10e40*/  IMAD R4, R2, 0x5d, RZ ;  /* 0x0000005d02047824 */ /* 0x001fc800078e02ff */
[----:B------:R-:W-:Y:S01]  /*10e50*/  STL [R1+0x5a8], R28 ;  /* 0x0005a81c01007387 */ /* 0x000fe20000100800 */
[-C--:B------:R-:W-:Y:S02]  /*10e60*/  LEA.HI.X.SX32 R4, R4, R3.reuse, 0x1, P6 ;  /* 0x0000000304047211 */ /* 0x080fe400030f0eff */
[-C--:B------:R-:W-:Y:S02]  /*10e70*/  IADD3 R25, P6, R25, R0.reuse, RZ ;  /* 0x0000000019197210 */ /* 0x080fe40007fde0ff */
[-C--:B------:R-:W-:Y:S02]  /*10e80*/  LEA.HI.X.SX32 R18, R18, R3.reuse, 0x1, P4 ;  /* 0x0000000312127211 */ /* 0x080fe400020f0eff */
[-C--:B------:R-:W-:Y:S02]  /*10e90*/  IADD3 R17, P4, R17, R0.reuse, RZ ;  /* 0x0000000011117210 */ /* 0x080fe40007f9e0ff */
[----:B------:R-:W-:Y:S02]  /*10ea0*/  LEA.HI.X.SX32 R15, R15, R3, 0x1, P6 ;  /* 0x000000030f0f7211 */ /* 0x000fe400030f0eff */
[----:B------:R-:W-:-:S02]  /*10eb0*/  IADD3 R14, P6, R14, R0, RZ ;  /* 0x000000000e0e7210 */ /* 0x000fc40007fde0ff */
[-C--:B--2---:R-:W-:Y:S02]  /*10ec0*/  LEA.HI.X.SX32 R21, R21, R3.reuse, 0x1, P1 ;  /* 0x0000000315157211 */ /* 0x084fe400008f0eff */
[-C--:B------:R-:W-:Y:S02]  /*10ed0*/  IADD3 R20, P1, R20, R0.reuse, RZ ;  /* 0x0000000014147210 */ /* 0x080fe40007f3e0ff */
[-C--:B---3--:R-:W-:Y:S02]  /*10ee0*/  LEA.HI.X.SX32 R24, R24, R3.reuse, 0x1, P0 ;  /* 0x0000000318187211 */ /* 0x088fe400000f0eff */
[-C--:B------:R-:W-:Y:S02]  /*10ef0*/  IADD3 R23, P0, R23, R0.reuse, RZ ;  /* 0x0000000017177210 */ /* 0x080fe40007f1e0ff */
[----:B----4-:R-:W-:Y:S02]  /*10f00*/  LEA.HI.X.SX32 R27, R27, R3, 0x1, P5 ;  /* 0x000000031b1b7211 */ /* 0x010fe400028f0eff */
[----:B------:R-:W-:-:S03]  /*10f10*/  IADD3 R26, P5, R26, R0, RZ ;  /* 0x000000001a1a7210 */ /* 0x000fc60007fbe0ff */
[----:B------:R-:W-:Y:S04]  /*10f20*/  STL [R1+0x544], R27 ;  /* 0x0005441b01007387 */ /* 0x000fe80000100800 */
[----:B------:R-:W-:Y:S04]  /*10f30*/  STL [R1+0x5b8], R26 ;  /* 0x0005b81a01007387 */ /* 0x000fe80000100800 */
[----:B------:R0:W-:Y:S02]  /*10f40*/  STL [R1+0x554], R4 ;  /* 0x0005540401007387 */ /* 0x0001e40000100800 */
[----:B0-----:R-:W-:-:S02]  /*10f50*/  IMAD R4, R2, 0x59, RZ ;  /* 0x0000005902047824 */ /* 0x001fc400078e02ff */
[----:B------:R-:W-:Y:S03]  /*10f60*/  STL [R1+0x5c8], R25 ;  /* 0x0005c81901007387 */ /* 0x000fe60000100800 */
[----:B------:R-:W-:Y:S01]  /*10f70*/  LEA.HI.X.SX32 R4, R4, R3, 0x1, P3 ;  /* 0x0000000304047211 */ /* 0x000fe200018f0eff */
[----:B------:R-:W-:Y:S04]  /*10f80*/  STL [R1+0x564], R24 ;  /* 0x0005641801007387 */ /* 0x000fe80000100800 */
[----:B------:R-:W-:Y:S01]  /*10f90*/  STL [R1+0x5d8], R23 ;  /* 0x0005d81701007387 */ /* 0x000fe20000100800 */
[----:B------:R-:W-:-:S03]  /*10fa0*/  IADD3 R22, P3, R22, R0, RZ ;  /* 0x0000000016167210 */ /* 0x000fc60007f7e0ff */
[----:B------:R0:W-:Y:S02]  /*10fb0*/  STL [R1+0x574], R4 ;  /* 0x0005740401007387 */ /* 0x0001e40000100800 */
[----:B0-----:R-:W-:Y:S02]  /*10fc0*/  IMAD R4, R2, 0x55, RZ ;  /* 0x0000005502047824 */ /* 0x001fe400078e02ff */
        /* <DEDUP_REMOVED lines=19> */
[----:B------:R0:W-:Y:S01]  /*11100*/  STL [R1+0x5d4], R4 ;  /* 0x0005d40401007387 */ /* 0x0001e20000100800 */
[-C--:B------:R-:W-:Y:S02]  /*11110*/  LEA.HI.X.SX32 R12, R12, R3.reuse, 0x1, P3 ;  /* 0x000000030c0c7211 */ /* 0x080fe400018f0eff */
[-C--:B------:R-:W-:Y:S01]  /*11120*/  IADD3 R11, P3, R11, R0.reuse, RZ ;  /* 0x000000000b0b7210 */ /* 0x080fe20007f7e0ff */
[----:B0-----:R-:W-:Y:S01]  /*11130*/  IMAD R4, R2, 0x49, RZ ;  /* 0x0000004902047824 */ /* 0x001fe200078e02ff */
[----:B------:R-:W-:Y:S04]  /*11140*/  STL [R1+0x450], R13 ;  /* 0x0004500d01007387 */ /* 0x000fe80000100800 */
        /* <DEDUP_REMOVED lines=9> */
[-C--:B------:R-:W-:Y:S02]  /*111e0*/  LEA.HI.X.SX32 R4, R4, R3.reuse, 0x1, P4 ;  /* 0x0000000304047211 */ /* 0x080fe400020f0eff */
[----:B------:R-:W-:Y:S01]  /*111f0*/  IADD3 R5, P4, R5, R0, RZ ;  /* 0x0000000005057210 */ /* 0x000fe20007f9e0ff */
[----:B------:R-:W-:Y:S01]  /*11200*/  STL [R1+0x604], R9 ;  /* 0x0006040901007387 */ /* 0x000fe20000100800 */
[----:B------:R-:W-:-:S03]  /*11210*/  LEA.HI.X.SX32 R6, R6, R3, 0x1, P5 ;  /* 0x0000000306067211 */ /* 0x000fc600028f0eff */
[----:B------:R-:W-:Y:S04]  /*11220*/  STL [R1+0x4b0], R8 ;  /* 0x0004b00801007387 */ /* 0x000fe80000100800 */
[----:B------:R0:W-:Y:S04]  /*11230*/  STL [R1+0x614], R4 ;  /* 0x0006140401007387 */ /* 0x0001e80000100800 */
[----:B------:R1:W-:Y:S01]  /*11240*/  STL [R1+0x4d0], R5 ;  /* 0x0004d00501007387 */ /* 0x0003e20000100800 */
[C---:B0-----:R-:W-:Y:S02]  /*11250*/  IMAD R4, R2.reuse, 0x41, RZ ;  /* 0x0000004102047824 */ /* 0x041fe400078e02ff */
[----:B-1----:R-:W-:Y:S01]  /*11260*/  IMAD R5, R2, 0x7e, RZ ;  /* 0x0000007e02057824 */ /* 0x002fe200078e02ff */
[----:B------:R0:W-:Y:S02]  /*11270*/  STL [R1+0x624], R6 ;  /* 0x0006240601007387 */ /* 0x0001e40000100800 */
[----:B------:R-:W-:-:S02]  /*11280*/  LEA.HI.X.SX32 R4, R4, R3, 0x1, P6 ;  /* 0x0000000304047211 */ /* 0x000fc400030f0eff */
[-C--:B------:R-:W-:Y:S02]  /*11290*/  IADD3 R7, P6, R7, R0.reuse, RZ ;  /* 0x0000000007077210 */ /* 0x080fe40007fde0ff */
[----:B0-----:R-:W-:-:S05]  /*112a0*/  IADD3 R6, P5, R5, R0, RZ ;  /* 0x0000000005067210 */ /* 0x001fca0007fbe0ff */
[----:B------:R0:W-:Y:S04]  /*112b0*/  STL [R1+0x648], R6 ;  /* 0x0006480601007387 */ /* 0x0001e80000100800 */
[----:B------:R-:W-:Y:S04]  /*112c0*/  STL [R1+0x634], R4 ;  /* 0x0006340401007387 */ /* 0x000fe80000100800 */
[----:B------:R1:W-:Y:S01]  /*112d0*/  STL [R1+0x4f0], R7 ;  /* 0x0004f00701007387 */ /* 0x0003e20000100800 */
[C---:B0-----:R-:W-:Y:S01]  /*112e0*/  IMAD R6, R2.reuse, 0x7a, RZ ;  /* 0x0000007a02067824 */ /* 0x041fe200078e02ff */
[----:B-1----:R-:W-:Y:S01]  /*112f0*/  LEA.HI.X.SX32 R7, R5, R3, 0x1, P0 ;  /* 0x0000000305077211 */ /* 0x002fe200000f0eff */
[----:B------:R-:W-:-:S02]  /*11300*/  IMAD R5, R2, 0x3f, RZ ;  /* 0x0000003f02057824 */ /* 0x000fc400078e02ff */
[----:B------:R-:W-:Y:S02]  /*11310*/  IMAD R4, R2, 0xcc, RZ ;  /* 0x000000cc02047824 */ /* 0x000fe400078e02ff */
[----:B------:R0:W-:Y:S01]  /*11320*/  STL [R1+0x44c], R7 ;  /* 0x00044c0701007387 */ /* 0x0001e20000100800 */
[-C--:B------:R-:W-:Y:S02]  /*11330*/  LEA.HI.X.SX32 R5, R5, R3.reuse, 0x1, P5 ;  /* 0x0000000305057211 */ /* 0x080fe400028f0eff */
[-C--:B------:R-:W-:Y:S02]  /*11340*/  IADD3 R4, P5, R4, R0.reuse, RZ ;  /* 0x0000000004047210 */ /* 0x080fe40007fbe0ff */
[C---:B0-----:R-:W-:Y:S02]  /*11350*/  IADD3 R7, P0, R6.reuse, R0, RZ ;  /* 0x0000000006077210 */ /* 0x041fe40007f1e0ff */
[----:B------:R-:W-:-:S03]  /*11360*/  LEA.HI.X.SX32 R6, R6, R3, 0x1, P3 ;  /* 0x0000000306067211 */ /* 0x000fc600018f0eff */
[----:B------:R0:W-:Y:S04]  /*11370*/  STL [R1+0x658], R7 ;  /* 0x0006580701007387 */ /* 0x0001e80000100800 */
[----:B------:R1:W-:Y:S01]  /*11380*/  STL [R1+0x644], R5 ;  /* 0x0006440501007387 */ /* 0x0003e20000100800 */
[----:B0-----:R-:W-:-:S03]  /*11390*/  IMAD R7, R2, 0x76, RZ ;  /* 0x0000007602077824 */ /* 0x001fc600078e02ff */
[----:B------:R0:W-:Y:S01]  /*113a0*/  STL [R1+0x510], R4 ;  /* 0x0005100401007387 */ /* 0x0001e20000100800 */
[----:B-1----:R-:W-:-:S03]  /*113b0*/  IMAD R5, R2, 0x3d, RZ ;  /* 0x0000003d02057824 */ /* 0x002fc600078e02ff */
[----:B------:R1:W-:Y:S01]  /*113c0*/  STL [R1+0x46c], R6 ;  /* 0x00046c0601007387 */ /* 0x0003e20000100800 */
[C---:B0-----:R-:W-:Y:S01]  /*113d0*/  IMAD R4, R2.reuse, 0xc4, RZ ;  /* 0x000000c402047824 */ /* 0x041fe200078e02ff */
[----:B-1----:R-:W-:Y:S02]  /*113e0*/  IADD3 R6, P3, R7, R0, RZ ;  /* 0x0000000007067210 */ /* 0x002fe40007f7e0ff */
[-C--:B------:R-:W-:Y:S01]  /*113f0*/  LEA.HI.X.SX32 R5, R5, R3.reuse, 0x1, P0 ;  /* 0x0000000305057211 */ /* 0x080fe200000f0eff */
[----:B------:R-:W-:Y:S02]  /*11400*/  IMAD R8, R2, 0x72, RZ ;  /* 0x0000007202087824 */ /* 0x000fe400078e02ff */
[----:B------:R0:W-:Y:S01]  /*11410*/  STL [R1+0x668], R6 ;  /* 0x0006680601007387 */ /* 0x0001e20000100800 */
[----:B------:R-:W-:-:S03]  /*11420*/  LEA.HI.X.SX32 R7, R7, R3, 0x1, P1 ;  /* 0x0000000307077211 */ /* 0x000fc600008f0eff */
[----:B------:R1:W-:Y:S01]  /*11430*/  STL [R1+0x654], R5 ;  /* 0x0006540501007387 */ /* 0x0003e20000100800 */
[-C--:B0-----:R-:W-:Y:S01]  /*11440*/  IADD3 R6, P0, R4, R0.reuse, RZ ;  /* 0x0000000004067210 */ /* 0x081fe20007f1e0ff */
[C---:B------:R-:W-:Y:S02]  /*11450*/  IMAD R4, R2.reuse, 0xbc, RZ ;  /* 0x000000bc02047824 */ /* 0x040fe400078e02ff */
[----:B-1----:R-:W-:Y:S02]  /*11460*/  IMAD R5, R2, 0x3b, RZ ;  /* 0x0000003b02057824 */ /* 0x002fe400078e02ff */
[----:B------:R0:W-:Y:S04]  /*11470*/  STL [R1+0x530], R6 ;  /* 0x0005300601007387 */ /* 0x0001e80000100800 */
[----:B------:R1:W-:Y:S01]  /*11480*/  STL [R1+0x48c], R7 ;  /* 0x00048c0701007387 */ /* 0x0003e20000100800 */
[----:B0-----:R-:W-:-:S02]  /*11490*/  IADD3 R6, P1, R8, R0, RZ ;  /* 0x0000000008067210 */ /* 0x001fc40007f3e0ff */
[----:B-1----:R-:W-:-:S03]  /*114a0*/  LEA.HI.X.SX32 R7, R5, R3, 0x1, P3 ;  /* 0x0000000305077211 */ /* 0x002fc600018f0eff */
[----:B------:R0:W-:Y:S01]  /*114b0*/  STL [R1+0x678], R6 ;  /* 0x0006780601007387 */ /* 0x0001e20000100800 */
[----:B------:R-:W-:-:S03]  /*114c0*/  IMAD R9, R2, 0x6e, RZ ;  /* 0x0000006e02097824 */ /* 0x000fc600078e02ff */
[----:B------:R1:W-:Y:S01]  /*114d0*/  STL [R1+0x664], R7 ;  /* 0x0006640701007387 */ /* 0x0003e20000100800 */
[-C--:B0-----:R-:W-:Y:S01]  /*114e0*/  IADD3 R6, P3, R4, R0.reuse, RZ ;  /* 0x0000000004067210 */ /* 0x081fe20007f7e0ff */
[C---:B------:R-:W-:Y:S02]  /*114f0*/  IMAD R5, R2.reuse, 0x39, RZ ;  /* 0x0000003902057824 */ /* 0x040fe400078e02ff */
[----:B------:R-:W-:Y:S02]  /*11500*/  IMAD R4, R2, 0xb4, RZ ;  /* 0x000000b402047824 */ /* 0x000fe400078e02ff */
[----:B------:R0:W-:Y:S01]  /*11510*/  STL [R1+0x550], R6 ;  /* 0x0005500601007387 */ /* 0x0001e20000100800 */
[-C--:B-1----:R-:W-:Y:S02]  /*11520*/  LEA.HI.X.SX32 R7, R5, R3.reuse, 0x1, P1 ;  /* 0x0000000305077211 */ /* 0x082fe400008f0eff */
[----:B0-----:R-:W-:Y:S02]  /*11530*/  LEA.HI.X.SX32 R6, R8, R3, 0x1, P2 ;  /* 0x0000000308067211 */ /* 0x001fe400010f0eff */
[----:B------:R-:W-:-:S03]  /*11540*/  IADD3 R8, P2, R9, R0, RZ ;  /* 0x0000000009087210 */ /* 0x000fc60007f5e0ff */
[----:B------:R0:W-:Y:S01]  /*11550*/  STL [R1+0x4ac], R6 ;  /* 0x0004ac0601007387 */ /* 0x0001e20000100800 */
[----:B------:R-:W-:-:S03]  /*11560*/  IMAD R10, R2, 0x6a, RZ ;  /* 0x0000006a020a7824 */ /* 0x000fc600078e02ff */
[----:B------:R-:W-:Y:S01]  /*11570*/  STL [R1+0x688], R8 ;  /* 0x0006880801007387 */ /* 0x000fe20000100800 */
[----:B0-----:R-:W-:-:S03]  /*11580*/  IADD3 R6, P1, R4, R0, RZ ;  /* 0x0000000004067210 */ /* 0x001fc60007f3e0ff */
[----:B------:R-:W-:Y:S01]  /*11590*/  STL [R1+0x674], R7 ;  /* 0x0006740701007387 */ /* 0x000fe20000100800 */
[----:B------:R-:W-:-:S03]  /*115a0*/  IMAD R5, R2, 0x37, RZ ;  /* 0x0000003702057824 */ /* 0x000fc600078e02ff */
[----:B------:R0:W-:Y:S01]  /*115b0*/  STL [R1+0x570], R6 ;  /* 0x0005700601007387 */ /* 0x0001e20000100800 */
[----:B------:R-:W-:Y:S01]  /*115c0*/  IMAD R4, R2, 0xac, RZ ;  /* 0x000000ac02047824 */ /* 0x000fe200078e02ff */
[-C--:B0-----:R-:W-:Y:S02]  /*115d0*/  LEA.HI.X.SX32 R6, R9, R3.reuse, 0x1, P4 ;  /* 0x0000000309067211 */ /* 0x081fe400020f0eff */
[----:B------:R-:W-:Y:S02]  /*115e0*/  IADD3 R8, P4, R10, R0, RZ ;  /* 0x000000000a087210 */ /* 0x000fe40007f9e0ff */
[----:B------:R-:W-:Y:S01]  /*115f0*/  LEA.HI.X.SX32 R7, R5, R3, 0x1, P2 ;  /* 0x0000000305077211 */ /* 0x000fe200010f0eff */
        /* <DEDUP_REMOVED lines=86> */
[-C--:B------:R-:W-:Y:S02]  /*11b60*/  IADD3 R8, P6, R18, R0.reuse, RZ ;  /* 0x0000000012087210 */ /* 0x080fe40007fde0ff */
[----:B------:R-:W-:Y:S01]  /*11b70*/  LEA.HI.X.SX32 R7, R5, R3, 0x1, P4 ;  /* 0x0000000305077211 */ /* 0x000fe200020f0eff */
[----:B------:R0:W-:Y:S01]  /*11b80*/  STL [R1+0x5cc], R6 ;  /* 0x0005cc0601007387 */ /* 0x0001e20000100800 */
[C---:B------:R-:W-:Y:S02]  /*11b90*/  IMAD R19, R2.reuse, 0x46, RZ ;  /* 0x0000004602137824 */ /* 0x040fe400078e02ff */
[----:B------:R-:W-:Y:S01]  /*11ba0*/  IMAD R5, R2, 0x25, RZ ;  /* 0x0000002502057824 */ /* 0x000fe200078e02ff */
[----:B------:R-:W-:Y:S01]  /*11bb0*/  STL [R1+0x718], R8 ;  /* 0x0007180801007387 */ /* 0x000fe20000100800 */
[----:B0-----:R-:W-:-:S03]  /*11bc0*/  IADD3 R6, P4, R4, R0, RZ ;  /* 0x0000000004067210 */ /* 0x001fc60007f9e0ff */
[----:B------:R0:W-:Y:S01]  /*11bd0*/  STL [R1+0x704], R7 ;  /* 0x0007040701007387 */ /* 0x0001e20000100800 */
[----:B------:R-:W-:-:S03]  /*11be0*/  IMAD R4, R2, 0xc8, RZ ;  /* 0x000000c802047824 */ /* 0x000fc600078e02ff */
[----:B------:R1:W-:Y:S01]  /*11bf0*/  STL [R1+0x4e0], R6 ;  /* 0x0004e00601007387 */ /* 0x0003e20000100800 */
[----:B------:R-:W-:Y:S01]  /*11c00*/  IMAD R20, R2, 0x42, RZ ;  /* 0x0000004202147824 */ /* 0x000fe200078e02ff */
[-C--:B0-----:R-:W-:Y:S02]  /*11c10*/  LEA.HI.X.SX32 R7, R5, R3.reuse, 0x1, P6 ;  /* 0x0000000305077211 */ /* 0x081fe400030f0eff */
[-C--:B-1----:R-:W-:Y:S02]  /*11c20*/  LEA.HI.X.SX32 R6, R18, R3.reuse, 0x1, P5 ;  /* 0x0000000312067211 */ /* 0x082fe400028f0eff */
[CC--:B------:R-:W-:Y:S01]  /*11c30*/  IADD3 R8, P5, R19.reuse, R0.reuse, RZ ;  /* 0x0000000013087210 */ /* 0x0c0fe20007fbe0ff */
[----:B------:R-:W-:Y:S02]  /*11c40*/  IMAD R5, R2, 0x23, RZ ;  /* 0x0000002302057824 */ /* 0x000fe400078e02ff */
[----:B------:R0:W-:Y:S04]  /*11c50*/  STL [R1+0x5ec], R6 ;  /* 0x0005ec0601007387 */ /* 0x0001e80000100800 */
[----:B------:R1:W-:Y:S04]  /*11c60*/  STL [R1+0x728], R8 ;  /* 0x0007280801007387 */ /* 0x0003e80000100800 */
[----:B------:R2:W-:Y:S01]  /*11c70*/  STL [R1+0x714], R7 ;  /* 0x0007140701007387 */ /* 0x0005e20000100800 */
[----:B0-----:R-:W-:Y:S01]  /*11c80*/  IADD3 R6, P6, R4, R0, RZ ;  /* 0x0000000004067210 */ /* 0x001fe20007fde0ff */
[----:B------:R-:W-:Y:S01]  /*11c90*/  IMAD R4, R2, 0xb8, RZ ;  /* 0x000000b802047824 */ /* 0x000fe200078e02ff */
[----:B-1----:R-:W-:-:S03]  /*11ca0*/  LEA.HI.X.SX32 R8, R19, R3, 0x1, P0 ;  /* 0x0000000313087211 */ /* 0x002fc600000f0eff */
[----:B------:R0:W-:Y:S01]  /*11cb0*/  STL [R1+0x520], R6 ;  /* 0x0005200601007387 */ /* 0x0001e20000100800 */
[----:B--2---:R-:W-:-:S03]  /*11cc0*/  IADD3 R7, P0, R20, R0, RZ ;  /* 0x0000000014077210 */ /* 0x004fc60007f1e0ff */
[----:B------:R-:W-:Y:S01]  /*11cd0*/  STL [R1+0x60c], R8 ;  /* 0x00060c0801007387 */ /* 0x000fe20000100800 */
[----:B------:R-:W-:-:S03]  /*11ce0*/  IMAD R21, R2, 0x7c, RZ ;  /* 0x0000007c02157824 */ /* 0x000fc600078e02ff */
[----:B------:R1:W-:Y:S01]  /*11cf0*/  STL [R1+0x738], R7 ;  /* 0x0007380701007387 */ /* 0x0003e20000100800 */
[-C--:B0-----:R-:W-:Y:S02]  /*11d00*/  LEA.HI.X.SX32 R6, R5, R3.reuse, 0x1, P5 ;  /* 0x0000000305067211 */ /* 0x081fe400028f0eff */
[-C--:B------:R-:W-:Y:S01]  /*11d10*/  IADD3 R4, P5, R4, R0.reuse, RZ ;  /* 0x0000000004047210 */ /* 0x080fe20007fbe0ff */
[C---:B------:R-:W-:Y:S02]  /*11d20*/  IMAD R5, R2.reuse, 0x21, RZ ;  /* 0x0000002102057824 */ /* 0x040fe400078e02ff */
[----:B------:R-:W-:Y:S01]  /*11d30*/  IMAD R22, R2, 0x3e, RZ ;  /* 0x0000003e02167824 */ /* 0x000fe200078e02ff */
[----:B-1----:R-:W-:Y:S01]  /*11d40*/  LEA.HI.X.SX32 R7, R20, R3, 0x1, P3 ;  /* 0x0000000314077211 */ /* 0x002fe200018f0eff */
[----:B------:R0:W-:Y:S04]  /*11d50*/  STL [R1+0x724], R6 ;  /* 0x0007240601007387 */ /* 0x0001e80000100800 */
[----:B------:R1:W-:Y:S04]  /*11d60*/  STL [R1+0x560], R4 ;  /* 0x0005600401007387 */ /* 0x0003e80000100800 */
[----:B------:R2:W-:Y:S01]  /*11d70*/  STL [R1+0x62c], R7 ;  /* 0x00062c0701007387 */ /* 0x0005e20000100800 */
[----:B0-----:R-:W-:Y:S01]  /*11d80*/  IADD3 R6, P3, R21, R0, RZ ;  /* 0x0000000015067210 */ /* 0x001fe20007f7e0ff */
[----:B-1----:R-:W-:-:S04]  /*11d90*/  IMAD R4, R2, 0xa8, RZ ;  /* 0x000000a802047824 */ /* 0x002fc800078e02ff */
[----:B------:R0:W-:Y:S01]  /*11da0*/  STL [R1+0x650], R6 ;  /* 0x0006500601007387 */ /* 0x0001e20000100800 */
[-C--:B--2---:R-:W-:Y:S02]  /*11db0*/  LEA.HI.X.SX32 R7, R5, R3.reuse, 0x1, P0 ;  /* 0x0000000305077211 */ /* 0x084fe400000f0eff */
[-C--:B------:R-:W-:Y:S01]  /*11dc0*/  IADD3 R5, P0, R22, R0.reuse, RZ ;  /* 0x0000000016057210 */ /* 0x080fe20007f1e0ff */
[----:B------:R-:W-:Y:S02]  /*11dd0*/  IMAD R23, R2, 0x74, RZ ;  /* 0x0000007402177824 */ /* 0x000fe400078e02ff */
[----:B------:R1:W-:Y:S01]  /*11de0*/  STL [R1+0x734], R7 ;  /* 0x0007340701007387 */ /* 0x0003e20000100800 */
[-C--:B0-----:R-:W-:Y:S02]  /*11df0*/  LEA.HI.X.SX32 R6, R21, R3.reuse, 0x1, P1 ;  /* 0x0000000315067211 */ /* 0x081fe400008f0eff */
[----:B------:R-:W-:Y:S01]  /*11e00*/  IADD3 R4, P1, R4, R0, RZ ;  /* 0x0000000004047210 */ /* 0x000fe20007f3e0ff */
[----:B------:R0:W-:Y:S01]  /*11e10*/  STL [R1+0x748], R5 ;  /* 0x0007480501007387 */ /* 0x0001e20000100800 */
[----:B------:R-:W-:Y:S01]  /*11e20*/  IMAD R24, R2, 0x3a, RZ ;  /* 0x0000003a02187824 */ /* 0x000fe200078e02ff */
[----:B-1----:R-:W-:-:S02]  /*11e30*/  LEA.HI.X.SX32 R7, R22, R3, 0x1, P3 ;  /* 0x0000000316077211 */ /* 0x002fc400018f0eff */
[----:B------:R1:W-:Y:S01]  /*11e40*/  STL [R1+0x45c], R6 ;  /* 0x00045c0601007387 */ /* 0x0003e20000100800 */
[----:B0-----:R-:W-:-:S03]  /*11e50*/  IMAD R5, R2, 0x1f, RZ ;  /* 0x0000001f02057824 */ /* 0x001fc600078e02ff */
[----:B------:R0:W-:Y:S04]  /*11e60*/  STL [R1+0x5a0], R4 ;  /* 0x0005a00401007387 */ /* 0x0001e80000100800 */
[----:B------:R2:W-:Y:S01]  /*11e70*/  STL [R1+0x64c], R7 ;  /* 0x00064c0701007387 */ /* 0x0005e20000100800 */
[----:B-1----:R-:W-:Y:S01]  /*11e80*/  IADD3 R6, P3, R23, R0, RZ ;  /* 0x0000000017067210 */ /* 0x002fe20007f7e0ff */
[----:B0-----:R-:W-:-:S04]  /*11e90*/  IMAD R4, R2, 0x98, RZ ;  /* 0x0000009802047824 */ /* 0x001fc800078e02ff */
        /* <DEDUP_REMOVED lines=14> */
[-C--:B-1----:R-:W-:Y:S01]  /*11f80*/  IADD3 R6, P3, R25, R0.reuse, RZ ;  /* 0x0000000019067210 */ /* 0x082fe20007f7e0ff */
[C---:B------:R-:W-:Y:S02]  /*11f90*/  IMAD R27, R2.reuse, 0x64, RZ ;  /* 0x00000064021b7824 */ /* 0x040fe400078e02ff */
[----:B0-----:R-:W-:Y:S01]  /*11fa0*/  IMAD R4, R2, 0x88, RZ ;  /* 0x0000008802047824 */ /* 0x001fe200078e02ff */
[----:B--2---:R-:W-:Y:S02]  /*11fb0*/  LEA.HI.X.SX32 R7, R5, R3, 0x1, P0 ;  /* 0x0000000305077211 */ /* 0x004fe400000f0eff */
[----:B------:R-:W-:Y:S01]  /*11fc0*/  IADD3 R5, P0, R26, R0, RZ ;  /* 0x000000001a057210 */ /* 0x000fe20007f1e0ff */
[----:B------:R0:W-:Y:S04]  /*11fd0*/  STL [R1+0x690], R6 ;  /* 0x0006900601007387 */ /* 0x0001e80000100800 */
[----:B------:R1:W-:Y:S01]  /*11fe0*/  STL [R1+0x754], R7 ;  /* 0x0007540701007387 */ /* 0x0003e20000100800 */
[----:B------:R-:W-:-:S03]  /*11ff0*/  IMAD R28, R2, 0x32, RZ ;  /* 0x00000032021c7824 */ /* 0x000fc600078e02ff */
[----:B------:R2:W-:Y:S01]  /*12000*/  STL [R1+0x768], R5 ;  /* 0x0007680501007387 */ /* 0x0005e20000100800 */
[-C--:B0-----:R-:W-:Y:S02]  /*12010*/  LEA.HI.X.SX32 R6, R25, R3.reuse, 0x1, P4 ;  /* 0x0000000319067211 */ /* 0x081fe400020f0eff */
[----:B------:R-:W-:Y:S02]  /*12020*/  IADD3 R4, P4, R4, R0, RZ ;  /* 0x0000000004047210 */ /* 0x000fe40007f9e0ff */
[----:B-1----:R-:W-:Y:S01]  /*12030*/  LEA.HI.X.SX32 R7, R26, R3, 0x1, P3 ;  /* 0x000000031a077211 */ /* 0x002fe200018f0eff */
[----:B------:R0:W-:Y:S01]  /*12040*/  STL [R1+0x4dc], R6 ;  /* 0x0004dc0601007387 */ /* 0x0001e20000100800 */
[----:B--2---:R-:W-:-:S03]  /*12050*/  IMAD R5, R2, 0x1b, RZ ;  /* 0x0000001b02057824 */ /* 0x004fc600078e02ff */
[----:B------:R1:W-:Y:S02]  /*12060*/  STL [R1+0x620], R4 ;  /* 0x0006200401007387 */ /* 0x0003e40000100800 */
[----:B------:R-:W-:Y:S02]  /*12070*/  LEA.HI.X.SX32 R5, R5, R3, 0x1, P0 ;  /* 0x0000000305057211 */ /* 0x000fe400000f0eff */
[----:B0-----:R-:W-:Y:S01]  /*12080*/  IADD3 R6, P3, R27, R0, RZ ;  /* 0x000000001b067210 */ /* 0x001fe20007f7e0ff */
[----:B------:R0:W-:Y:S01]  /*12090*/  STL [R1+0x68c], R7 ;  /* 0x00068c0701007387 */ /* 0x0001e20000100800 */
[----:B-1----:R-:W-:-:S03]  /*120a0*/  IMAD R4, R2, 0xf0, RZ ;  /* 0x000000f002047824 */ /* 0x002fc600078e02ff */
[----:B------:R1:W-:Y:S01]  /*120b0*/  STL [R1+0x6b0], R6 ;  /* 0x0006b00601007387 */ /* 0x0003e20000100800 */
[----:B------:R-:W-:Y:S01]  /*120c0*/  IMAD R29, R2, 0x5c, RZ ;  /* 0x0000005c021d7824 */ /* 0x000fe200078e02ff */
[CC--:B0-----:R-:W-:Y:S02]  /*120d0*/  IADD3 R7, P0, R28.reuse, R0.reuse, RZ ;  /* 0x000000001c077210 */ /* 0x0c1fe40007f1e0ff */
[----:B------:R0:W-:Y:S01]  /*120e0*/  STL [R1+0x764], R5 ;  /* 0x0007640501007387 */ /* 0x0001e20000100800 */
[-C--:B------:R-:W-:Y:S02]  /*120f0*/  LEA.HI.X.SX32 R8, R28, R3.reuse, 0x1, P3 ;  /* 0x000000031c087211 */ /* 0x080fe400018f0eff */
[----:B-1----:R-:W-:Y:S01]  /*12100*/  LEA.HI.X.SX32 R6, R27, R3, 0x1, P6 ;  /* 0x000000031b067211 */ /* 0x002fe200030f0eff */
[----:B------:R1:W-:Y:S01]  /*12110*/  STL [R1+0x778], R7 ;  /* 0x0007780701007387 */ /* 0x0003e20000100800 */
[----:B0-----:R-:W-:Y:S01]  /*12120*/  IADD3 R5, P6, R4, R0, RZ ;  /* 0x0000000004057210 */ /* 0x001fe20007fde0ff */
[----:B------:R-:W-:-:S02]  /*12130*/  IMAD R4, R2, 0x19, RZ ;  /* 0x0000001902047824 */ /* 0x000fc400078e02ff */
[----:B------:R0:W-:Y:S01]  /*12140*/  STL [R1+0x51c], R6 ;  /* 0x00051c0601007387 */ /* 0x0001e20000100800 */
[----:B-1----:R-:W-:-:S03]  /*12150*/  IMAD R7, R2, 0x2e, RZ ;  /* 0x0000002e02077824 */ /* 0x002fc600078e02ff */
[----:B------:R1:W-:Y:S04]  /*12160*/  STL [R1+0x480], R5 ;  /* 0x0004800501007387 */ /* 0x0003e80000100800 */
[----:B------:R2:W-:Y:S01]  /*12170*/  STL [R1+0x6ac], R8 ;  /* 0x0006ac0801007387 */ /* 0x0005e20000100800 */
[-C--:B0-----:R-:W-:Y:S02]  /*12180*/  IADD3 R6, P3, R29, R0.reuse, RZ ;  /* 0x000000001d067210 */ /* 0x081fe40007f7e0ff */
[-C--:B-1----:R-:W-:Y:S01]  /*12190*/  LEA.HI.X.SX32 R5, R4, R3.reuse, 0x1, P0 ;  /* 0x0000000304057211 */ /* 0x082fe200000f0eff */
[C---:B------:R-:W-:Y:S01]  /*121a0*/  IMAD R4, R2.reuse, 0xd0, RZ ;  /* 0x000000d002047824 */ /* 0x040fe200078e02ff */
[-C--:B--2---:R-:W-:Y:S01]  /*121b0*/  IADD3 R8, P0, R7, R0.reuse, RZ ;  /* 0x0000000007087210 */ /* 0x084fe20007f1e0ff */
[----:B------:R0:W-:Y:S04]  /*121c0*/  STL [R1+0x6d0], R6 ;  /* 0x0006d00601007387 */ /* 0x0001e80000100800 */
[----:B------:R1:W-:Y:S04]  /*121d0*/  STL [R1+0x774], R5 ;  /* 0x0007740501007387 */ /* 0x0003e80000100800 */
[----:B------:R2:W-:Y:S01]  /*121e0*/  STL [R1+0x788], R8 ;  /* 0x0007880801007387 */ /* 0x0005e20000100800 */
[----:B0-----:R-:W-:Y:S01]  /*121f0*/  LEA.HI.X.SX32 R6, R29, R3, 0x1, P5 ;  /* 0x000000031d067211 */ /* 0x001fe200028f0eff */
[----:B-1----:R-:W-:Y:S01]  /*12200*/  IMAD R5, R2, 0x54, RZ ;  /* 0x0000005402057824 */ /* 0x002fe200078e02ff */
[----:B--2---:R-:W-:-:S03]  /*12210*/  IADD3 R8, P5, R4, R0, RZ ;  /* 0x0000000004087210 */ /* 0x004fc60007fbe0ff */
[----:B------:R0:W-:Y:S01]  /*12220*/  STL [R1+0x55c], R6 ;  /* 0x00055c0601007387 */ /* 0x0001e20000100800 */
[-C--:B------:R-:W-:Y:S01]  /*12230*/  LEA.HI.X.SX32 R9, R7, R3.reuse, 0x1, P3 ;  /* 0x0000000307097211 */ /* 0x080fe200018f0eff */
[C---:B------:R-:W-:Y:S02]  /*12240*/  IMAD R4, R2.reuse, 0x17, RZ ;  /* 0x0000001702047824 */ /* 0x040fe400078e02ff */
[----:B------:R1:W-:Y:S01]  /*12250*/  STL [R1+0x500], R8 ;  /* 0x0005000801007387 */ /* 0x0003e20000100800 */
[----:B0-----:R-:W-:Y:S01]  /*12260*/  IMAD R6, R2, 0x2a, RZ ;  /* 0x0000002a02067824 */ /* 0x001fe200078e02ff */
[----:B-1----:R-:W-:Y:S02]  /*12270*/  IADD3 R8, P3, R5, R0, RZ ;  /* 0x0000000005087210 */ /* 0x002fe40007f7e0ff */
[----:B------:R-:W-:Y:S01]  /*12280*/  STL [R1+0x6cc], R9 ;  /* 0x0006cc0901007387 */ /* 0x000fe20000100800 */
[----:B------:R-:W-:Y:S01]  /*12290*/  LEA.HI.X.SX32 R7, R4, R3, 0x1, P0 ;  /* 0x0000000304077211 */ /* 0x000fe200000f0eff */
[----:B------:R-:W-:-:S02]  /*122a0*/  IMAD R4, R2, 0xb0, RZ ;  /* 0x000000b002047824 */ /* 0x000fc400078e02ff */
[----:B------:R0:W-:Y:S04]  /*122b0*/  STL [R1+0x6f0], R8 ;  /* 0x0006f00801007387 */ /* 0x0001e80000100800 */
[----:B------:R1:W-:Y:S01]  /*122c0*/  STL [R1+0x784], R7 ;  /* 0x0007840701007387 */ /* 0x0003e20000100800 */
[----:B0-----:R-:W-:Y:S02]  /*122d0*/  IADD3 R8, P0, R6, R0, RZ ;  /* 0x0000000006087210 */ /* 0x001fe40007f1e0ff */
[----:B-1----:R-:W-:-:S03]  /*122e0*/  LEA.HI.X.SX32 R7, R5, R3, 0x1, P1 ;  /* 0x0000000305077211 */ /* 0x002fc600008f0eff */
[----:B------:R0:W-:Y:S01]  /*122f0*/  STL [R1+0x798], R8 ;  /* 0x0007980801007387 */ /* 0x0001e20000100800 */
[----:B------:R-:W-:Y:S01]  /*12300*/  IMAD R5, R2, 0x4c, RZ ;  /* 0x0000004c02057824 */ /* 0x000fe200078e02ff */
[----:B------:R-:W-:Y:S02]  /*12310*/  LEA.HI.X.SX32 R9, R6, R3, 0x1, P3 ;  /* 0x0000000306097211 */ /* 0x000fe400018f0eff */
[----:B------:R1:W-:Y:S01]  /*12320*/  STL [R1+0x59c], R7 ;  /* 0x00059c0701007387 */ /* 0x0003e20000100800 */
[----:B0-----:R-:W-:Y:S01]  /*12330*/  IADD3 R8, P1, R4, R0, RZ ;  /* 0x0000000004087210 */ /* 0x001fe20007f3e0ff */
[----:B------:R-:W-:-:S04]  /*12340*/  IMAD R4, R2, 0x15, RZ ;  /* 0x0000001502047824 */ /* 0x000fc800078e02ff */
[----:B------:R0:W-:Y:S01]  /*12350*/  STL [R1+0x580], R8 ;  /* 0x0005800801007387 */ /* 0x0001e20000100800 */
[----:B-1----:R-:W-:Y:S01]  /*12360*/  IMAD R7, R2, 0x26, RZ ;  /* 0x0000002602077824 */ /* 0x002fe200078e02ff */
[----:B------:R-:W-:Y:S02]  /*12370*/  LEA.HI.X.SX32 R6, R4, R3, 0x1, P0 ;  /* 0x0000000304067211 */ /* 0x000fe400000f0eff */
[----:B------:R-:W-:Y:S01]  /*12380*/  STL [R1+0x6ec], R9 ;  /* 0x0006ec0901007387 */ /* 0x000fe20000100800 */
[----:B0-----:R-:W-:Y:S01]  /*12390*/  IADD3 R8, P3, R5, R0, RZ ;  /* 0x0000000005087210 */ /* 0x001fe20007f7e0ff */
[----:B------:R-:W-:-:S04]  /*123a0*/  IMAD R4, R2, 0x90, RZ ;  /* 0x0000009002047824 */ /* 0x000fc800078e02ff */
[----:B------:R0:W-:Y:S04]  /*123b0*/  STL [R1+0x710], R8 ;  /* 0x0007100801007387 */ /* 0x0001e80000100800 */
[----:B------:R1:W-:Y:S01]  /*123c0*/  STL [R1+0x794], R6 ;  /* 0x0007940601007387 */ /* 0x0003e20000100800 */
[----:B0-----:R-:W-:Y:S02]  /*123d0*/  IADD3 R8, P0, R7, R0, RZ ;  /* 0x0000000007087210 */ /* 0x001fe40007f1e0ff */
[----:B-1----:R-:W-:-:S03]  /*123e0*/  LEA.HI.X.SX32 R6, R5, R3, 0x1, P2 ;  /* 0x0000000305067211 */ /* 0x002fc600010f0eff */
[----:B------:R0:W-:Y:S01]  /*123f0*/  STL [R1+0x7a8], R8 ;  /* 0x0007a80801007387 */ /* 0x0001e20000100800 */
[----:B------:R-:W-:-:S03]  /*12400*/  IMAD R5, R2, 0x44, RZ ;  /* 0x0000004402057824 */ /* 0x000fc600078e02ff */
[----:B------:R1:W-:Y:S01]  /*12410*/  STL [R1+0x5dc], R6 ;  /* 0x0005dc0601007387 */ /* 0x0003e20000100800 */
[----:B------:R-:W-:Y:S02]  /*12420*/  LEA.HI.X.SX32 R9, R7, R3, 0x1, P3 ;  /* 0x0000000307097211 */ /* 0x000fe400018f0eff */
[----:B0-----:R-:W-:Y:S01]  /*12430*/  IADD3 R8, P2, R4, R0, RZ ;  /* 0x0000000004087210 */ /* 0x001fe20007f5e0ff */
[----:B-1----:R-:W-:-:S04]  /*12440*/  IMAD R6, R2, 0x13, RZ ;  /* 0x0000001302067824 */ /* 0x002fc800078e02ff */
[----:B------:R0:W-:Y:S01]  /*12450*/  STL [R1+0x600], R8 ;  /* 0x0006000801007387 */ /* 0x0001e20000100800 */
[----:B------:R-:W-:Y:S01]  /*12460*/  IMAD R4, R2, 0x22, RZ ;  /* 0x0000002202047824 */ /* 0x000fe200078e02ff */
[----:B------:R-:W-:Y:S01]  /*12470*/  LEA.HI.X.SX32 R7, R6, R3, 0x1, P0 ;  /* 0x0000000306077211 */ /* 0x000fe200000f0eff */
[----:B------:R-:W-:Y:S01]  /*12480*/  IMAD R6, R2, 0xe0, RZ ;  /* 0x000000e002067824 */ /* 0x000fe200078e02ff */
[----:B------:R-:W-:Y:S01]  /*12490*/  STL [R1+0x70c], R9 ;  /* 0x00070c0901007387 */ /* 0x000fe20000100800 */
[----:B0-----:R-:W-:-:S05]  /*124a0*/  IADD3 R8, P3, R5, R0, RZ ;  /* 0x0000000005087210 */ /* 0x001fca0007f7e0ff */
[----:B------:R0:W-:Y:S04]  /*124b0*/  STL [R1+0x730], R8 ;  /* 0x0007300801007387 */ /* 0x0001e80000100800 */
[----:B------:R1:W-:Y:S01]  /*124c0*/  STL [R1+0x7a4], R7 ;  /* 0x0007a40701007387 */ /* 0x0003e20000100800 */
[-C--:B0-----:R-:W-:Y:S02]  /*124d0*/  IADD3 R8, P0, R4, R0.reuse, RZ ;  /* 0x0000000004087210 */ /* 0x081fe40007f1e0ff */
[-C--:B-1----:R-:W-:Y:S01]  /*124e0*/  LEA.HI.X.SX32 R7, R5, R3.reuse, 0x1, P4 ;  /* 0x0000000305077211 */ /* 0x082fe200020f0eff */
[----:B------:R-:W-:Y:S01]  /*124f0*/  IMAD R5, R2, 0x78, RZ ;  /* 0x0000007802057824 */ /* 0x000fe200078e02ff */
[----:B------:R-:W-:Y:S01]  /*12500*/  IADD3 R6, P4, R6, R0, RZ ;  /* 0x0000000006067210 */ /* 0x000fe20007f9e0ff */
[----:B------:R0:W-:Y:S01]  /*12510*/  STL [R1+0x7b8], R8 ;  /* 0x0007b80801007387 */ /* 0x0001e20000100800 */
[----:B------:R-:W-:-:S03]  /*12520*/  LEA.HI.X.SX32 R4, R4, R3, 0x1, P3 ;  /* 0x0000000304047211 */ /* 0x000fc600018f0eff */
[----:B------:R1:W-:Y:S04]  /*12530*/  STL [R1+0x61c], R7 ;  /* 0x00061c0701007387 */ /* 0x0003e80000100800 */
[----:B------:R2:W-:Y:S01]  /*12540*/  STL [R1+0x4c0], R6 ;  /* 0x0004c00601007387 */ /* 0x0005e20000100800 */
[----:B0-----:R-:W-:Y:S01]  /*12550*/  IADD3 R8, P3, R5, R0, RZ ;  /* 0x0000000005087210 */ /* 0x001fe20007f7e0ff */
[C---:B-1----:R-:W-:Y:S02]  /*12560*/  IMAD R7, R2.reuse, 0x11, RZ ;  /* 0x0000001102077824 */ /* 0x042fe400078e02ff */
[----:B------:R0:W-:Y:S01]  /*12570*/  STL [R1+0x72c], R4 ;  /* 0x00072c0401007387 */ /* 0x0001e20000100800 */
[C---:B--2---:R-:W-:Y:S02]  /*12580*/  IMAD R6, R2.reuse, 0x3c, RZ ;  /* 0x0000003c02067824 */ /* 0x044fe400078e02ff */
[-C--:B------:R-:W-:Y:S01]  /*12590*/  LEA.HI.X.SX32 R9, R7, R3.reuse, 0x1, P0 ;  /* 0x0000000307097211 */ /* 0x080fe200000f0eff */
[----:B------:R1:W-:Y:S01]  /*125a0*/  STL [R1+0x660], R8 ;  /* 0x0006600801007387 */ /* 0x0003e20000100800 */
[----:B------:R-:W-:Y:S01]  /*125b0*/  LEA.HI.X.SX32 R7, R5, R3, 0x1, P6 ;  /* 0x0000000305077211 */ /* 0x000fe200030f0eff */
[----:B------:R-:W-:-:S02]  /*125c0*/  IMAD R5, R2, 0xa0, RZ ;  /* 0x000000a002057824 */ /* 0x000fc400078e02ff */
[----:B0-----:R-:W-:Y:S01]  /*125d0*/  IMAD R4, R2, 0x1e, RZ ;  /* 0x0000001e02047824 */ /* 0x001fe200078e02ff */
[----:B------:R-:W-:Y:S01]  /*125e0*/  STL [R1+0x7b4], R9 ;  /* 0x0007b40901007387 */ /* 0x000fe20000100800 */
[----:B-1----:R-:W-:-:S05]  /*125f0*/  IADD3 R8, P0, R6, R0, RZ ;  /* 0x0000000006087210 */ /* 0x002fca0007f1e0ff */
        /* <DEDUP_REMOVED lines=13> */
[----:B--2---:R-:W-:Y:S02]  /*126d0*/  IMAD R5, R2, 0x34, RZ ;  /* 0x0000003402057824 */ /* 0x004fe400078e02ff */
[-C--:B------:R-:W-:Y:S01]  /*126e0*/  LEA.HI.X.SX32 R9, R7, R3.reuse, 0x1, P6 ;  /* 0x0000000307097211 */ /* 0x080fe200030f0eff */
[----:B------:R1:W-:Y:S01]  /*126f0*/  STL [R1+0x6a0], R8 ;  /* 0x0006a00801007387 */ /* 0x0003e20000100800 */
[----:B------:R-:W-:Y:S01]  /*12700*/  LEA.HI.X.SX32 R7, R6, R3, 0x1, P5 ;  /* 0x0000000306077211 */ /* 0x000fe200028f0eff */
[----:B0-----:R-:W-:-:S02]  /*12710*/  IMAD R4, R2, 0x1a, RZ ;  /* 0x0000001a02047824 */ /* 0x001fc400078e02ff */
[----:B------:R-:W-:Y:S01]  /*12720*/  STL [R1+0x7c4], R9 ;  /* 0x0007c40901007387 */ /* 0x000fe20000100800 */
[----:B-1----:R-:W-:Y:S01]  /*12730*/  IADD3 R8, P6, R5, R0, RZ ;  /* 0x0000000005087210 */ /* 0x002fe20007fde0ff */
        /* <DEDUP_REMOVED lines=8> */
[----:B0-----:R-:W-:Y:S01]  /*127c0*/  IADD3 R8, P0, R6, R0, RZ ;  /* 0x0000000006087210 */ /* 0x001fe20007f1e0ff */
[----:B------:R-:W-:Y:S01]  /*127d0*/  IMAD R6, R2, 0xd, RZ ;  /* 0x0000000d02067824 */ /* 0x000fe200078e02ff */
[----:B-1----:R-:W-:-:S03]  /*127e0*/  LEA.HI.X.SX32 R7, R4, R3, 0x1, P6 ;  /* 0x0000000304077211 */ /* 0x002fc600030f0eff */
[----:B------:R0:W-:Y:S01]  /*127f0*/  STL [R1+0x540], R8 ;  /* 0x0005400801007387 */ /* 0x0001e20000100800 */
[----:B------:R-:W-:Y:S01]  /*12800*/  IMAD R4, R2, 0x2c, RZ ;  /* 0x0000002c02047824 */ /* 0x000fe200078e02ff */
[-C--:B------:R-:W-:Y:S02]  /*12810*/  LEA.HI.X.SX32 R6, R6, R3.reuse, 0x1, P5 ;  /* 0x0000000306067211 */ /* 0x080fe400028f0eff */
[----:B------:R1:W-:Y:S01]  /*12820*/  STL [R1+0x76c], R7 ;  /* 0x00076c0701007387 */ /* 0x0003e20000100800 */
[C---:B0-----:R-:W-:Y:S02]  /*12830*/  IADD3 R8, P6, R5.reuse, R0, RZ ;  /* 0x0000000005087210 */ /* 0x041fe40007fde0ff */
[----:B------:R-:W-:-:S03]  /*12840*/  LEA.HI.X.SX32 R5, R5, R3, 0x1, P1 ;  /* 0x0000000305057211 */ /* 0x000fc600008f0eff */
[----:B------:R0:W-:Y:S01]  /*12850*/  STL [R1+0x6e0], R8 ;  /* 0x0006e00801007387 */ /* 0x0001e20000100800 */
[----:B-1----:R-:W-:-:S03]  /*12860*/  IMAD R7, R2, 0x16, RZ ;  /* 0x0000001602077824 */ /* 0x002fc600078e02ff */
[----:B------:R1:W-:Y:S01]  /*12870*/  STL [R1+0x7d4], R6 ;  /* 0x0007d40601007387 */ /* 0x0003e20000100800 */
[----:B0-----:R-:W-:Y:S01]  /*12880*/  IADD3 R8, P5, R4, R0, RZ ;  /* 0x0000000004087210 */ /* 0x001fe20007fbe0ff */
[----:B-1----:R-:W-:-:S04]  /*12890*/  IMAD R6, R2, 0x48, RZ ;  /* 0x0000004802067824 */ /* 0x002fc800078e02ff */
[----:B------:R0:W-:Y:S04]  /*128a0*/  STL [R1+0x790], R8 ;  /* 0x0007900801007387 */ /* 0x0001e80000100800 */
[----:B------:R1:W-:Y:S01]  /*128b0*/  STL [R1+0x57c], R5 ;  /* 0x00057c0501007387 */ /* 0x0003e20000100800 */
[CC--:B0-----:R-:W-:Y:S02]  /*128c0*/  IADD3 R8, P1, R7.reuse, R0.reuse, RZ ;  /* 0x0000000007087210 */ /* 0x0c1fe40007f3e0ff */
[-C--:B-1----:R-:W-:Y:S01]  /*128d0*/  LEA.HI.X.SX32 R5, R4, R3.reuse, 0x1, P6 ;  /* 0x0000000304057211 */ /* 0x082fe200030f0eff */
[----:B------:R-:W-:Y:S01]  /*128e0*/  IMAD R4, R2, 0x24, RZ ;  /* 0x0000002402047824 */ /* 0x000fe200078e02ff */
[----:B------:R-:W-:Y:S01]  /*128f0*/  IADD3 R9, P6, R6, R0, RZ ;  /* 0x0000000006097210 */ /* 0x000fe20007fde0ff */
[----:B------:R0:W-:Y:S04]  /*12900*/  STL [R1+0x7e8], R8 ;  /* 0x0007e80801007387 */ /* 0x0001e80000100800 */
[----:B------:R1:W-:Y:S04]  /*12910*/  STL [R1+0x6dc], R5 ;  /* 0x0006dc0501007387 */ /* 0x0003e80000100800 */
[----:B------:R2:W-:Y:S01]  /*12920*/  STL [R1+0x720], R9 ;  /* 0x0007200901007387 */ /* 0x0005e20000100800 */
[----:B0-----:R-:W-:Y:S01]  /*12930*/  LEA.HI.X.SX32 R8, R7, R3, 0x1, P5 ;  /* 0x0000000307087211 */ /* 0x001fe200028f0eff */
[----:B------:R-:W-:-:S02]  /*12940*/  IMAD R7, R2, 0x12, RZ ;  /* 0x0000001202077824 */ /* 0x000fc400078e02ff */
[----:B-1----:R-:W-:Y:S01]  /*12950*/  IMAD R5, R2, 0xb, RZ ;  /* 0x0000000b02057824 */ /* 0x002fe200078e02ff */
[-C--:B--2---:R-:W-:Y:S01]  /*12960*/  IADD3 R9, P5, R4, R0.reuse, RZ ;  /* 0x0000000004097210 */ /* 0x084fe20007fbe0ff */
[----:B------:R0:W-:Y:S04]  /*12970*/  STL [R1+0x78c], R8 ;  /* 0x00078c0801007387 */ /* 0x0001e80000100800 */
[----:B------:R1:W-:Y:S01]  /*12980*/  STL [R1+0x7b0], R9 ;  /* 0x0007b00901007387 */ /* 0x0003e20000100800 */
[----:B0-----:R-:W-:Y:S01]  /*12990*/  LEA.HI.X.SX32 R8, R5, R3, 0x1, P1 ;  /* 0x0000000305087211 */ /* 0x001fe200008f0eff */
[----:B------:R-:W-:Y:S01]  /*129a0*/  IMAD R5, R2, 0x70, RZ ;  /* 0x0000007002057824 */ /* 0x000fe200078e02ff */
[----:B-1----:R-:W-:-:S03]  /*129b0*/  IADD3 R9, P1, R7, R0, RZ ;  /* 0x0000000007097210 */ /* 0x002fc60007f3e0ff */
[----:B------:R0:W-:Y:S01]  /*129c0*/  STL [R1+0x7e4], R8 ;  /* 0x0007e40801007387 */ /* 0x0001e20000100800 */
[----:B------:R-:W-:-:S03]  /*129d0*/  LEA.HI.X.SX32 R6, R6, R3, 0x1, P2 ;  /* 0x0000000306067211 */ /* 0x000fc600010f0eff */
[----:B------:R1:W-:Y:S01]  /*129e0*/  STL [R1+0x7f8], R9 ;  /* 0x0007f80901007387 */ /* 0x0003e20000100800 */
[-C--:B------:R-:W-:Y:S01]  /*129f0*/  LEA.HI.X.SX32 R4, R4, R3.reuse, 0x1, P6 ;  /* 0x0000000304047211 */ /* 0x080fe200030f0eff */
[----:B0-----:R-:W-:Y:S01]  /*12a00*/  IMAD R8, R2, 0x38, RZ ;  /* 0x0000003802087824 */ /* 0x001fe200078e02ff */
[-C--:B-1----:R-:W-:Y:S01]  /*12a10*/  IADD3 R9, P2, R5, R0.reuse, RZ ;  /* 0x0000000005097210 */ /* 0x082fe20007f5e0ff */
[----:B------:R0:W-:Y:S03]  /*12a20*/  STL [R1+0x5fc], R6 ;  /* 0x0005fc0601007387 */ /* 0x0001e60000100800 */
[----:B------:R-:W-:Y:S01]  /*12a30*/  IADD3 R10, P6, R8, R0, RZ ;  /* 0x00000000080a7210 */ /* 0x000fe20007fde0ff */
[----:B------:R1:W-:Y:S04]  /*12a40*/  STL [R1+0x680], R9 ;  /* 0x0006800901007387 */ /* 0x0003e80000100800 */
[----:B------:R2:W-:Y:S01]  /*12a50*/  STL [R1+0x71c], R4 ;  /* 0x00071c0401007387 */ /* 0x0005e20000100800 */
[----:B0-----:R-:W-:Y:S01]  /*12a60*/  IMAD R6, R2, 0x1c, RZ ;  /* 0x0000001c02067824 */ /* 0x001fe200078e02ff */
[----:B-1----:R-:W-:-:S02]  /*12a70*/  LEA.HI.X.SX32 R9, R7, R3, 0x1, P5 ;  /* 0x0000000307097211 */ /* 0x002fc400028f0eff */
[----:B------:R0:W-:Y:S01]  /*12a80*/  STL [R1+0x760], R10 ;  /* 0x0007600a01007387 */ /* 0x0001e20000100800 */
[----:B--2---:R-:W-:-:S03]  /*12a90*/  IMAD R4, R2, 0x9, RZ ;  /* 0x0000000902047824 */ /* 0x004fc600078e02ff */
[----:B------:R1:W-:Y:S01]  /*12aa0*/  STL [R1+0x7ac], R9 ;  /* 0x0007ac0901007387 */ /* 0x0003e20000100800 */
[----:B------:R-:W-:Y:S01]  /*12ab0*/  IMAD R7, R2, 0xe, RZ ;  /* 0x0000000e02077824 */ /* 0x000fe200078e02ff */
[----:B0-----:R-:W-:Y:S02]  /*12ac0*/  IADD3 R10, P5, R6, R0, RZ ;  /* 0x00000000060a7210 */ /* 0x001fe40007fbe0ff */
[----:B-1----:R-:W-:-:S03]  /*12ad0*/  LEA.HI.X.SX32 R9, R4, R3, 0x1, P1 ;  /* 0x0000000304097211 */ /* 0x002fc600008f0eff */
[----:B------:R0:W-:Y:S01]  /*12ae0*/  STL [R1+0x7d0], R10 ;  /* 0x0007d00a01007387 */ /* 0x0001e20000100800 */
[----:B------:R-:W-:-:S03]  /*12af0*/  IMAD R4, R2, 0x50, RZ ;  /* 0x0000005002047824 */ /* 0x000fc600078e02ff */
[----:B------:R1:W-:Y:S01]  /*12b00*/  STL [R1+0x7f4], R9 ;  /* 0x0007f40901007387 */ /* 0x0003e20000100800 */
[-C--:B0-----:R-:W-:Y:S02]  /*12b10*/  IADD3 R10, P1, R7, R0.reuse, RZ ;  /* 0x00000000070a7210 */ /* 0x081fe40007f3e0ff */
[----:B-1----:R-:W-:Y:S01]  /*12b20*/  LEA.HI.X.SX32 R9, R5, R3, 0x1, P4 ;  /* 0x0000000305097211 */ /* 0x002fe200020f0eff */
[----:B------:R-:W-:Y:S02]  /*12b30*/  IMAD R5, R2, 0x28, RZ ;  /* 0x0000002802057824 */ /* 0x000fe400078e02ff */
[----:B------:R0:W-:Y:S01]  /*12b40*/  STL [R1+0x808], R10 ;  /* 0x0008080a01007387 */ /* 0x0001e20000100800 */
[----:B------:R-:W-:-:S03]  /*12b50*/  IADD3 R11, P4, R4, R0, RZ ;  /* 0x00000000040b7210 */ /* 0x000fc60007f9e0ff */
[----:B------:R1:W-:Y:S01]  /*12b60*/  STL [R1+0x4bc], R9 ;  /* 0x0004bc0901007387 */ /* 0x0003e20000100800 */
[-C--:B0-----:R-:W-:Y:S02]  /*12b70*/  LEA.HI.X.SX32 R10, R8, R3.reuse, 0x1, P2 ;  /* 0x00000003080a7211 */ /* 0x081fe400010f0eff */
[----:B------:R-:W-:Y:S01]  /*12b80*/  IADD3 R8, P2, R5, R0, RZ ;  /* 0x0000000005087210 */ /* 0x000fe20007f5e0ff */
[----:B-1----:R-:W-:Y:S01]  /*12b90*/  IMAD R9, R2, 0x14, RZ ;  /* 0x0000001402097824 */ /* 0x002fe200078e02ff */
[----:B------:R-:W-:Y:S01]  /*12ba0*/  STL [R1+0x700], R11 ;  /* 0x0007000b01007387 */ /* 0x000fe20000100800 */
[----:B------:R-:W-:-:S03]  /*12bb0*/  LEA.HI.X.SX32 R6, R6, R3, 0x1, P6 ;  /* 0x0000000306067211 */ /* 0x000fc600030f0eff */
[----:B------:R0:W-:Y:S04]  /*12bc0*/  STL [R1+0x67c], R10 ;  /* 0x00067c0a01007387 */ /* 0x0001e80000100800 */
[----:B------:R1:W-:Y:S01]  /*12bd0*/  STL [R1+0x7a0], R8 ;  /* 0x0007a00801007387 */ /* 0x0003e20000100800 */
[----:B------:R-:W-:Y:S01]  /*12be0*/  LEA.HI.X.SX32 R7, R7, R3, 0x1, P5 ;  /* 0x0000000307077211 */ /* 0x000fe200028f0eff */
[----:B0-----:R-:W-:Y:S01]  /*12bf0*/  IMAD R10, R2, 0xa, RZ ;  /* 0x0000000a020a7824 */ /* 0x001fe200078e02ff */
[-C--:B-1----:R-:W-:Y:S01]  /*12c00*/  IADD3 R8, P6, R9, R0.reuse, RZ ;  /* 0x0000000009087210 */ /* 0x082fe20007fde0ff */
[----:B------:R0:W-:Y:S03]  /*12c10*/  STL [R1+0x75c], R6 ;  /* 0x00075c0601007387 */ /* 0x0001e60000100800 */
[----:B------:R-:W-:Y:S01]  /*12c20*/  IADD3 R11, P5, R10, R0, RZ ;  /* 0x000000000a0b7210 */ /* 0x000fe20007fbe0ff */
[----:B------:R1:W-:Y:S01]  /*12c30*/  STL [R1+0x7f0], R8 ;  /* 0x0007f00801007387 */ /* 0x0003e20000100800 */
[----:B0-----:R-:W-:-:S03]  /*12c40*/  IMAD R6, R2, 0x7, RZ ;  /* 0x0000000702067824 */ /* 0x001fc600078e02ff */
[----:B------:R0:W-:Y:S01]  /*12c50*/  STL [R1+0x7cc], R7 ;  /* 0x0007cc0701007387 */ /* 0x0001e20000100800 */
[----:B-1----:R-:W-:Y:S01]  /*12c60*/  IMAD R8, R2, 0x60, RZ ;  /* 0x0000006002087824 */ /* 0x002fe200078e02ff */
[----:B------:R-:W-:Y:S02]  /*12c70*/  LEA.HI.X.SX32 R6, R6, R3, 0x1, P1 ;  /* 0x0000000306067211 */ /* 0x000fe400008f0eff */
[----:B------:R1:W-:Y:S01]  /*12c80*/  STL [R1+0x818], R11 ;  /* 0x0008180b01007387 */ /* 0x0003e20000100800 */
[----:B0-----:R-:W-:-:S03]  /*12c90*/  IMAD R7, R2, 0x30, RZ ;  /* 0x0000003002077824 */ /* 0x001fc600078e02ff */
[----:B------:R0:W-:Y:S01]  /*12ca0*/  STL [R1+0x804], R6 ;  /* 0x0008040601007387 */ /* 0x0001e20000100800 */
[----:B-1----:R-:W-:-:S05]  /*12cb0*/  IADD3 R11, P1, R8, R0, RZ ;  /* 0x00000000080b7210 */ /* 0x002fca0007f3e0ff */
[----:B------:R1:W-:Y:S01]  /*12cc0*/  STL [R1+0x6c0], R11 ;  /* 0x0006c00b01007387 */ /* 0x0003e20000100800 */
[-C--:B0-----:R-:W-:Y:S01]  /*12cd0*/  LEA.HI.X.SX32 R6, R4, R3.reuse, 0x1, P3 ;  /* 0x0000000304067211 */ /* 0x081fe200018f0eff */
[----:B------:R-:W-:Y:S01]  /*12ce0*/  IMAD R4, R2, 0x18, RZ ;  /* 0x0000001802047824 */ /* 0x000fe200078e02ff */
[----:B------:R-:W-:-:S03]  /*12cf0*/  LEA.HI.X.SX32 R5, R5, R3, 0x1, P4 ;  /* 0x0000000305057211 */ /* 0x000fc600020f0eff */
[----:B------:R0:W-:Y:S01]  /*12d00*/  STL [R1+0x5bc], R6 ;  /* 0x0005bc0601007387 */ /* 0x0001e20000100800 */
[-C--:B-1----:R-:W-:Y:S02]  /*12d10*/  IADD3 R11, P3, R7, R0.reuse, RZ ;  /* 0x00000000070b7210 */ /* 0x082fe40007f7e0ff */
[----:B------:R-:W-:-:S03]  /*12d20*/  IADD3 R12, P4, R4, R0, RZ ;  /* 0x00000000040c7210 */ /* 0x000fc60007f9e0ff */
[----:B------:R1:W-:Y:S01]  /*12d30*/  STL [R1+0x780], R11 ;  /* 0x0007800b01007387 */ /* 0x0003e20000100800 */
[----:B0-----:R-:W-:-:S03]  /*12d40*/  IMAD R6, R2, 0xc, RZ ;  /* 0x0000000c02067824 */ /* 0x001fc600078e02ff */
[----:B------:R0:W-:Y:S01]  /*12d50*/  STL [R1+0x6fc], R5 ;  /* 0x0006fc0501007387 */ /* 0x0001e20000100800 */
[----:B-1----:R-:W-:-:S03]  /*12d60*/  LEA.HI.X.SX32 R11, R9, R3, 0x1, P2 ;  /* 0x00000003090b7211 */ /* 0x002fc600010f0eff */
[----:B------:R-:W-:Y:S01]  /*12d70*/  STL [R1+0x7e0], R12 ;  /* 0x0007e00c01007387 */ /* 0x000fe20000100800 */
[----:B------:R-:W-:Y:S01]  /*12d80*/  IADD3 R13, P2, R6, R0, RZ ;  /* 0x00000000060d7210 */ /* 0x000fe20007f5e0ff */
[C---:B------:R-:W-:Y:S02]  /*12d90*/  IMAD R9, R2.reuse, 0x5, RZ ;  /* 0x0000000502097824 */ /* 0x040fe400078e02ff */
[----:B0-----:R-:W-:Y:S01]  /*12da0*/  IMAD R5, R2, 0x6, RZ ;  /* 0x0000000602057824 */ /* 0x001fe200078e02ff */
[----:B------:R0:W-:Y:S04]  /*12db0*/  STL [R1+0x79c], R11 ;  /* 0x00079c0b01007387 */ /* 0x0001e80000100800 */
[----:B------:R-:W-:Y:S01]  /*12dc0*/  STL [R1+0x810], R13 ;  /* 0x0008100d01007387 */ /* 0x000fe20000100800 */
[----:B0-----:R-:W-:-:S02]  /*12dd0*/  LEA.HI.X.SX32 R11, R10, R3, 0x1, P6 ;  /* 0x000000030a0b7211 */ /* 0x001fc400030f0eff */
[----:B------:R-:W-:Y:S02]  /*12de0*/  IADD3 R12, P6, R5, R0, RZ ;  /* 0x00000000050c7210 */ /* 0x000fe40007fde0ff */
[-C--:B------:R-:W-:Y:S01]  /*12df0*/  LEA.HI.X.SX32 R10, R9, R3.reuse, 0x1, P5 ;  /* 0x00000003090a7211 */ /* 0x080fe200028f0eff */
[----:B------:R0:W-:Y:S01]  /*12e00*/  STL [R1+0x7ec], R11 ;  /* 0x0007ec0b01007387 */ /* 0x0001e20000100800 */
[----:B------:R-:W-:-:S03]  /*12e10*/  LEA.HI.X.SX32 R9, R8, R3, 0x1, P0 ;  /* 0x0000000308097211 */ /* 0x000fc600000f0eff */
[----:B------:R-:W-:Y:S01]  /*12e20*/  STL [R1+0x828], R12 ;  /* 0x0008280c01007387 */ /* 0x000fe20000100800 */
[----:B0-----:R-:W-:-:S03]  /*12e30*/  LEA R11, P5, R2, R0, 0x7 ;  /* 0x00000000020b7211 */ /* 0x001fc600078a38ff */
[----:B------:R0:W-:Y:S01]  /*12e40*/  STL [R1+0x814], R10 ;  /* 0x0008140a01007387 */ /* 0x0001e20000100800 */
[----:B------:R-:W-:-:S03]  /*12e50*/  LEA.HI.X.SX32 R8, R7, R3, 0x1, P1 ;  /* 0x0000000307087211 */ /* 0x000fc600008f0eff */
[----:B------:R-:W-:Y:S01]  /*12e60*/  STL [R1+0x640], R11 ;  /* 0x0006400b01007387 */ /* 0x000fe20000100800 */
[----:B------:R-:W-:-:S03]  /*12e70*/  LEA.HI.X.SX32 R7, R4, R3, 0x1, P3 ;  /* 0x0000000304077211 */ /* 0x000fc600018f0eff */
[----:B------:R1:W-:Y:S01]  /*12e80*/  STL [R1+0x53c], R9 ;  /* 0x00053c0901007387 */ /* 0x0003e20000100800 */
[----:B0-----:R-:W-:-:S05]  /*12e90*/  LEA R10, P0, R2, R0, 0x6 ;  /* 0x00000000020a7211 */ /* 0x001fca00078030ff */
[----:B------:R-:W-:Y:S01]  /*12ea0*/  STL [R1+0x740], R10 ;  /* 0x0007400a01007387 */ /* 0x000fe20000100800 */
[----:B-1----:R-:W-:-:S03]  /*12eb0*/  LEA R9, P1, R2, R0, 0x5 ;  /* 0x0000000002097211 */ /* 0x002fc600078228ff */
[----:B------:R0:W-:Y:S04]  /*12ec0*/  STL [R1+0x6bc], R8 ;  /* 0x0006bc0801007387 */ /* 0x0001e80000100800 */
[----:B------:R-:W-:Y:S04]  /*12ed0*/  STL [R1+0x7c0], R9 ;  /* 0x0007c00901007387 */ /* 0x000fe80000100800 */
[----:B------:R1:W-:Y:S01]  /*12ee0*/  STL [R1+0x77c], R7 ;  /* 0x00077c0701007387 */ /* 0x0003e20000100800 */
[C---:B0-----:R-:W-:Y:S01]  /*12ef0*/  LEA R8, P3, R2.reuse, R0, 0x4 ;  /* 0x0000000002087211 */ /* 0x041fe200078620ff */
[----:B------:R-:W-:-:S04]  /*12f00*/  IMAD.SHL.U32 R4, R2, 0x2, RZ ;  /* 0x0000000202047824 */ /* 0x000fc800078e00ff */
[----:B------:R0:W-:Y:S01]  /*12f10*/  STL [R1+0x800], R8 ;  /* 0x0008000801007387 */ /* 0x0001e20000100800 */
[----:B-1----:R-:W-:Y:S01]  /*12f20*/  LEA.HI.X.SX32 R7, R6, R3, 0x1, P4 ;  /* 0x0000000306077211 */ /* 0x002fe200020f0eff */
[----:B------:R-:W-:-:S04]  /*12f30*/  IMAD R6, R2, 0x3, RZ ;  /* 0x0000000302067824 */ /* 0x000fc800078e02ff */
[----:B------:R1:W-:Y:S01]  /*12f40*/  STL [R1+0x7dc], R7 ;  /* 0x0007dc0701007387 */ /* 0x0003e20000100800 */
[----:B0-----:R-:W-:-:S05]  /*12f50*/  LEA R8, P4, R2, R0, 0x3 ;  /* 0x0000000002087211 */ /* 0x001fca00078818ff */
[----:B------:R0:W-:Y:S01]  /*12f60*/  STL [R1+0x820], R8 ;  /* 0x0008200801007387 */ /* 0x0001e20000100800 */
[----:B-1----:R-:W-:Y:S01]  /*12f70*/  LEA.HI.X.SX32 R7, R5, R3, 0x1, P2 ;  /* 0x0000000305077211 */ /* 0x002fe200010f0eff */
[----:B------:R-:W-:-:S04]  /*12f80*/  IMAD.SHL.U32 R5, R2, 0x40, RZ ;  /* 0x0000004002057824 */ /* 0x000fc800078e00ff */
[----:B------:R1:W-:Y:S01]  /*12f90*/  STL [R1+0x80c], R7 ;  /* 0x00080c0701007387 */ /* 0x0003e20000100800 */
[----:B0-----:R-:W-:Y:S02]  /*12fa0*/  IADD3 R8, P2, R4, R0, RZ ;  /* 0x0000000004087210 */ /* 0x001fe40007f5e0ff */
[----:B------:R-:W-:-:S03]  /*12fb0*/  LEA.HI.X.SX32 R5, R5, R3, 0x1, P5 ;  /* 0x0000000305057211 */ /* 0x000fc600028f0eff */
[----:B------:R0:W-:Y:S01]  /*12fc0*/  STL [R1+0x838], R8 ;  /* 0x0008380801007387 */ /* 0x0001e20000100800 */
[----:B-1----:R-:W-:Y:S02]  /*12fd0*/  LEA.HI.X.SX32 R7, R6, R3, 0x1, P6 ;  /* 0x0000000306077211 */ /* 0x002fe400030f0eff */
[C---:B------:R-:W-:Y:S02]  /*12fe0*/  LEA R6, P6, R2.reuse, R0, 0x2 ;  /* 0x0000000002067211 */ /* 0x040fe400078c10ff */
[----:B------:R-:W2:Y:S01]  /*12ff0*/  LDL.LU R0, [R1+0xe64] ;  /* 0x000e640001007983 */ /* 0x000ea20000300800 */
[----:B0-----:R-:W-:-:S03]  /*13000*/  IMAD.SHL.U32 R8, R2, 0x20, RZ ;  /* 0x0000002002087824 */ /* 0x001fc600078e00ff */
[----:B------:R0:W-:Y:S04]  /*13010*/  STL [R1+0x824], R7 ;  /* 0x0008240701007387 */ /* 0x0001e80000100800 */
[----:B------:R1:W-:Y:S01]  /*13020*/  STL [R1+0x830], R6 ;  /* 0x0008300601007387 */ /* 0x0003e20000100800 */
[----:B------:R-:W-:-:S03]  /*13030*/  LEA.HI.X.SX32 R9, R8, R3, 0x1, P0 ;  /* 0x0000000308097211 */ /* 0x000fc600000f0eff */
[----:B------:R3:W-:Y:S01]  /*13040*/  STL [R1+0x63c], R5 ;  /* 0x00063c0501007387 */ /* 0x0007e20000100800 */
[C---:B0-----:R-:W-:Y:S02]  /*13050*/  IMAD.SHL.U32 R7, R2.reuse, 0x10, RZ ;  /* 0x0000001002077824 */ /* 0x041fe400078e00ff */
[----:B-1----:R-:W-:-:S03]  /*13060*/  IMAD.SHL.U32 R6, R2, 0x8, RZ ;  /* 0x0000000802067824 */ /* 0x002fc600078e00ff */
[-C--:B------:R-:W-:Y:S01]  /*13070*/  LEA.HI.X.SX32 R8, R7, R3.reuse, 0x1, P1 ;  /* 0x0000000307087211 */ /* 0x080fe200008f0eff */
[----:B---3--:R-:W-:Y:S01]  /*13080*/  IMAD.SHL.U32 R5, R2, 0x4, RZ ;  /* 0x0000000402057824 */ /* 0x008fe200078e00ff */
[-C--:B------:R-:W-:Y:S01]  /*13090*/  LEA.HI.X.SX32 R7, R6, R3.reuse, 0x1, P3 ;  /* 0x0000000306077211 */ /* 0x080fe200018f0eff */
[----:B------:R-:W-:Y:S03]  /*130a0*/  STL [R1+0x73c], R9 ;  /* 0x00073c0901007387 */ /* 0x000fe60000100800 */
[-C--:B------:R-:W-:Y:S02]  /*130b0*/  LEA.HI.X.SX32 R6, R5, R3.reuse, 0x1, P4 ;  /* 0x0000000305067211 */ /* 0x080fe400020f0eff */
[-C--:B------:R-:W-:Y:S01]  /*130c0*/  LEA.HI.X.SX32 R5, R2, R3.reuse, 0x1, P2 ;  /* 0x0000000302057211 */ /* 0x080fe200010f0eff */
[----:B------:R-:W-:Y:S01]  /*130d0*/  STL [R1+0x7bc], R8 ;  /* 0x0007bc0801007387 */ /* 0x000fe20000100800 */
[----:B------:R-:W-:-:S03]  /*130e0*/  LEA.HI.X.SX32 R2, R4, R3, 0x1, P6 ;  /* 0x0000000304027211 */ /* 0x000fc600030f0eff */
[----:B------:R-:W-:Y:S04]  /*130f0*/  STL [R1+0x7fc], R7 ;  /* 0x0007fc0701007387 */ /* 0x000fe80000100800 */
[----:B------:R-:W-:Y:S04]  /*13100*/  STL [R1+0x81c], R6 ;  /* 0x00081c0601007387 */ /* 0x000fe80000100800 */
[----:B------:R-:W-:Y:S04]  /*13110*/  STL [R1+0x834], R5 ;  /* 0x0008340501007387 */ /* 0x000fe80000100800 */
[----:B------:R-:W-:Y:S04]  /*13120*/  STL [R1+0x190], RZ ;  /* 0x000190ff01007387 */ /* 0x000fe80000100800 */
[----:B------:R0:W-:Y:S04]  /*13130*/  STL [R1+0x82c], R2 ;  /* 0x00082c0201007387 */ /* 0x0001e80000100800 */
        /* <DEDUP_REMOVED lines=11> */
[----:B------:R-:W3:Y:S04]  /*131f0*/  LDL R4, [R1+0x384] ;  /* 0x0003840001047983 */ /* 0x000ee80000100800 */
[----:B------:R-:W4:Y:S04]  /*13200*/  S2R R3, SR_TID.X ;  /* 0x0000000000037919 */ /* 0x000f280000002100 */
[----:B------:R1:W-:Y:S04]  /*13210*/  STL [R1+0x250], RZ ;  /* 0x000250ff01007387 */ /* 0x0003e80000100800 */
[----:B------:R1:W-:Y:S04]  /*13220*/  STL [R1+0x254], RZ ;  /* 0x000254ff01007387 */ /* 0x0003e80000100800 */
[----:B------:R1:W-:Y:S04]  /*13230*/  STL [R1+0x258], RZ ;  /* 0x000258ff01007387 */ /* 0x0003e80000100800 */
[----:B------:R1:W-:Y:S04]  /*13240*/  STL [R1+0x25c], RZ ;  /* 0x00025cff01007387 */ /* 0x0003e80000100800 */
[----:B------:R1:W-:Y:S04]  /*13250*/  STL [R1+0x1b0], RZ ;  /* 0x0001b0ff01007387 */ /* 0x0003e80000100800 */
[----:B------:R1:W-:Y:S01]  /*13260*/  STL [R1+0x1b4], RZ ;  /* 0x0001b4ff01007387 */ /* 0x0003e20000100800 */
[----:B----4-:R-:W-:-:S03]  /*13270*/  LOP3.LUT R3, R3, 0x7f, RZ, 0xc0, !PT ;  /* 0x0000007f03037812 */ /* 0x010fc600078ec0ff */
[----:B------:R1:W-:Y:S04]  /*13280*/  STL [R1+0x1b8], RZ ;  /* 0x0001b8ff01007387 */ /* 0x0003e80000100800 */
[----:B------:R1:W-:Y:S04]  /*13290*/  STL [R1+0x1bc], RZ ;  /* 0x0001bcff01007387 */ /* 0x0003e80000100800 */
[----:B------:R1:W-:Y:S01]  /*132a0*/  STL [R1+0x1a0], RZ ;  /* 0x0001a0ff01007387 */ /* 0x0003e20000100800 */
[----:B------:R-:W-:-:S03]  /*132b0*/  IMAD.SHL.U32 R3, R3, 0x2, RZ ;  /* 0x0000000203037824 */ /* 0x000fc600078e00ff */
[----:B------:R1:W-:Y:S04]  /*132c0*/  STL [R1+0x1a4], RZ ;  /* 0x0001a4ff01007387 */ /* 0x0003e80000100800 */
[----:B------:R1:W-:Y:S04]  /*132d0*/  STL [R1+0x1a8], RZ ;  /* 0x0001a8ff01007387 */ /* 0x0003e80000100800 */
[----:B------:R1:W-:Y:S04]  /*132e0*/  STL [R1+0x1ac], RZ ;  /* 0x0001acff01007387 */ /* 0x0003e80000100800 */
[----:B------:R1:W-:Y:S04]  /*132f0*/  STL [R1+0x180], RZ ;  /* 0x000180ff01007387 */ /* 0x0003e80000100800 */
[----:B------:R1:W-:Y:S01]  /*13300*/  STL [R1+0x184], RZ ;  /* 0x000184ff01007387 */ /* 0x0003e20000100800 */
[----:B0-----:R-:W-:-:S03]  /*13310*/  LOP3.LUT R2, R3, 0x10, RZ, 0x3c, !PT ;  /* 0x0000001003027812 */ /* 0x001fc600078e3cff */
[----:B------:R1:W-:Y:S01]  /*13320*/  STL [R1+0x188], RZ ;  /* 0x000188ff01007387 */ /* 0x0003e20000100800 */
[----:B------:R-:W-:-:S03]  /*13330*/  LOP3.LUT R2, R3, 0x40, RZ, 0x3c, !PT ;  /* 0x0000004003027812 */ /* 0x000fc600078e3cff */
[----:B------:R1:W-:Y:S01]  /*13340*/  STL [R1+0x18c], RZ ;  /* 0x00018cff01007387 */ /* 0x0003e20000100800 */
[----:B------:R-:W-:-:S03]  /*13350*/  LOP3.LUT R6, R3, 0x20, RZ, 0x3c, !PT ;  /* 0x0000002003067812 */ /* 0x000fc600078e3cff */
[----:B------:R1:W-:Y:S01]  /*13360*/  STL [R1+0x160], RZ ;  /* 0x000160ff01007387 */ /* 0x0003e20000100800 */
[----:B------:R-:W-:-:S03]  /*13370*/  LOP3.LUT R5, R3, 0x30, RZ, 0x3c, !PT ;  /* 0x0000003003057812 */ /* 0x000fc600078e3cff */
[----:B------:R1:W-:Y:S01]  /*13380*/  STL [R1+0x164], RZ ;  /* 0x000164ff01007387 */ /* 0x0003e20000100800 */
[----:B------:R-:W-:-:S03]  /*13390*/  LOP3.LUT R2, R3, 0x70, RZ, 0x3c, !PT ;  /* 0x0000007003027812 */ /* 0x000fc600078e3cff */
[----:B------:R1:W-:Y:S01]  /*133a0*/  STL [R1+0x168], RZ ;  /* 0x000168ff01007387 */ /* 0x0003e20000100800 */
[C---:B------:R-:W-:Y:S02]  /*133b0*/  LOP3.LUT R6, R3.reuse, 0x50, RZ, 0x3c, !PT ;  /* 0x0000005003067812 */ /* 0x040fe400078e3cff */
[----:B------:R-:W-:Y:S01]  /*133c0*/  LOP3.LUT R5, R3, 0x60, RZ, 0x3c, !PT ;  /* 0x0000006003057812 */ /* 0x000fe200078e3cff */
[----:B------:R1:W-:Y:S04]  /*133d0*/  STL [R1+0x16c], RZ ;  /* 0x00016cff01007387 */ /* 0x0003e80000100800 */
[----:B------:R1:W-:Y:S04]  /*133e0*/  STL [R1+0x150], RZ ;  /* 0x000150ff01007387 */ /* 0x0003e80000100800 */
[----:B------:R1:W-:Y:S04]  /*133f0*/  STL [R1+0x154], RZ ;  /* 0x000154ff01007387 */ /* 0x0003e80000100800 */
[----:B------:R1:W-:Y:S04]  /*13400*/  STL [R1+0x158], RZ ;  /* 0x000158ff01007387 */ /* 0x0003e80000100800 */
[----:B------:R1:W-:Y:S01]  /*13410*/  STL [R1+0x15c], RZ ;  /* 0x00015cff01007387 */ /* 0x0003e20000100800 */
[----:B------:R-:W-:-:S02]  /*13420*/  ULDC UR4, c[0x0][0x18c] ;  /* 0x0000630000047ab9 */ /* 0x000fc40000000800 */
[----:B------:R-:W-:-:S04]  /*13430*/  USHF.L.U32 UR4, UR4, 0x7, URZ ;  /* 0x0000000704047899 */ /* 0x000fc8000800063f */
[----:B------:R-:W-:Y:S02]  /*13440*/  USHF.R.S32.HI UR5, URZ, 0x1f, UR4 ;  /* 0x0000001f3f057899 */ /* 0x000fe40008011404 */
[----:B------:R-:W-:Y:S02]  /*13450*/  USHF.L.U32 UR8, UR4, 0x1, URZ ;  /* 0x0000000104087899 */ /* 0x000fe4000800063f */
[----:B------:R-:W-:Y:S01]  /*13460*/  USHF.L.U64.HI UR5, UR4, 0x1, UR5 ;  /* 0x0000000104057899 */ /* 0x000fe20008010205 */
[----:B--2---:R-:W-:Y:S02]  /*13470*/  LOP3.LUT R3, R0, 0x40, RZ, 0x3c, !PT ;  /* 0x0000004000037812 */ /* 0x004fe400078e3cff */
[----:B------:R1:W5:Y:S01]  /*13480*/  LDL.LU R0, [R1+0xe60] ;  /* 0x000e600001007983 */ /* 0x0003620000300800 */
[----:B---3--:R-:W-:-:S05]  /*13490*/  LOP3.LUT R2, R4, 0x40, RZ, 0x3c, !PT ;  /* 0x0000004004027812 */ /* 0x008fca00078e3cff */
[----:B------:R1:W-:Y:S04]  /*134a0*/  STL [R1+0xc58], R2 ;  /* 0x000c580201007387 */ /* 0x0003e80000100800 */
[----:B------:R1:W-:Y:S02]  /*134b0*/  STL [R1+0x38c], R3 ;  /* 0x00038c0301007387 */ /* 0x0003e40000100800 */
.L_x_3:
[----:B-1---5:R-:W2:Y:S01]  /*134c0*/  LDL R3, [R1+0x394] ;  /* 0x0003940001037983 */ /* 0x022ea20000100800 */
[----:B------:R-:W-:-:S03]  /*134d0*/  IMAD.MOV.U32 R13, RZ, RZ, -0x80 ;  /* 0xffffff80ff0d7424 */ /* 0x000fc600078e00ff */
[----:B0-2---:R0:W-:Y:S04]  /*134e0*/  STL [R1+0x233c], R3 ;  /* 0x00233c0301007387 */ /* 0x0051e80000100800 */
[----:B------:R-:W2:Y:S04]  /*134f0*/  LDL R2, [R1+0x398] ;  /* 0x0003980001027983 */ /* 0x000ea80000100800 */
[----:B0-----:R-:W3:Y:S04]  /*13500*/  LDL R3, [R1+0x43c] ;  /* 0x00043c0001037983 */ /* 0x001ee80000100800 */
[----:B------:R-:W-:Y:S04]  /*13510*/  STL [R1+0x22c0], R29 ;  /* 0x0022c01d01007387 */ /* 0x000fe80000100800 */
        /* <DEDUP_REMOVED lines=11> */
[----:B------:R0:W-:Y:S04]  /*135d0*/  STL [R1+0x2338], R29 ;  /* 0x0023381d01007387 */ /* 0x0001e80000100800 */
        /* <DEDUP_REMOVED lines=76> */
[----:B------:R-:W-:Y:S01]  /*13aa0*/  STL [R1+0x21d0], R16 ;  /* 0x0021d01001007387 */ /* 0x000fe20000100800 */
[----:B---3--:R-:W-:-:S03]  /*13ab0*/  IMAD R13, R3, R13, c[0x0][0x180] ;  /* 0x00006000030d7624 */ /* 0x008fc600078e020d */
[----:B------:R-:W-:Y:S04]  /*13ac0*/  STL [R1+0x21d4], R16 ;  /* 0x0021d41001007387 */ /* 0x000fe80000100800 */
[----:B------:R-:W-:Y:S04]  /*13ad0*/  STL [R1+0x21d8], R16 ;  /* 0x0021d81001007387 */ /* 0x000fe80000100800 */
[----:B------:R-:W-:Y:S04]  /*13ae0*/  STL [R1+0x21c8], R21 ;  /* 0x0021c81501007387 */ /* 0x000fe80000100800 */
[----:B-----5:R-:W-:Y:S04]  /*13af0*/  STL [R1+0xfe0], R0 ;  /* 0x000fe00001007387 */ /* 0x020fe80000100800 */
[----:B------:R-:W2:Y:S01]  /*13b00*/  LDL.LU R3, [R1+0x233c] ;  /* 0x00233c0001037983 */ /* 0x000ea20000300800 */
[----:B------:R-:W-:-:S02]  /*13b10*/  ISETP.GT.AND P0, PT, R13, RZ, PT ;  /* 0x000000ff0d00720c */ /* 0x000fc40003f04270 */
[----:B0-----:R-:W-:-:S11]  /*13b20*/  PRMT R29, RZ, 0x7610, R29 ;  /* 0x00007610ff1d7816 */ /* 0x001fd6000000001d */
[----:B--2---:R-:W2:Y:S01]  /*13b30*/  @P0 LDG.E.U16 R29, [R2.64] ;  /* 0x00000006021d0981 */ /* 0x004ea2000c1e1500 */
[----:B------:R-:W-:-:S03]  /*13b40*/  ISETP.GT.AND P1, PT, R13, 0x1, PT ;  /* 0x000000010d00780c */ /* 0x000fc60003f24270 */
[----:B--2---:R0:W-:Y:S04]  /*13b50*/  STL [R1+0x20], R29 ;  /* 0x0000201d01007387 */ /* 0x0041e80000100800 */
[----:B0-----:R-:W2:Y:S04]  /*13b60*/  LDL.LU R29, [R1+0x2338] ;  /* 0x00233800011d7983 */ /* 0x001ea80000300800 */
[----:B------:R-:W3:Y:S04]  /*13b70*/  LDL R2, [R1+0x834] ;  /* 0x0008340001027983 */ /* 0x000ee80000100800 */
[----:B------:R-:W3:Y:S01]  /*13b80*/  LDL R3, [R1+0x838] ;  /* 0x0008380001037983 */ /* 0x000ee20000100800 */
[----:B------:R-:W-:-:S02]  /*13b90*/  PRMT R26, RZ, 0x7610, R26 ;  /* 0x00007610ff1a7816 */ /* 0x000fc4000000001a */
[----:B---3--:R-:W-:-:S04]  /*13ba0*/  @P1 LOP3.LUT R3, R3, R2, RZ, 0x3c, !PT ;  /* 0x0000000203031212 */ /* 0x008fc800078e3cff */
[----:B------:R-:W-:-:S04]  /*13bb0*/  @P1 LOP3.LUT R2, R3, R2, RZ, 0x3c, !PT ;  /* 0x0000000203021212 */ /* 0x000fc800078e3cff */
[----:B------:R-:W-:-:S05]  /*13bc0*/  @P1 LOP3.LUT R3, R3, R2, RZ, 0x3c, !PT ;  /* 0x0000000203031212 */ /* 0x000fca00078e3cff */
[----:B------:R-:W3:Y:S01]  /*13bd0*/  @P1 LDG.E.U16 R26, [R2.64] ;  /* 0x00000006021a1981 */ /* 0x000ee2000c1e1500 */
[----:B------:R-:W-:-:S03]  /*13be0*/  ISETP.GT.AND P2, PT, R13, 0x2, PT ;  /* 0x000000020d00780c */ /* 0x000fc60003f44270 */
[----:B---3--:R0:W-:Y:S04]  /*13bf0*/  STL [R1+0x30], R26 ;  /* 0x0000301a01007387 */ /* 0x0081e80000100800 */
[----:B0-----:R-:W3:Y:S04]  /*13c00*/  LDL.LU R26, [R1+0x2334] ;  /* 0x00233400011a7983 */ /* 0x001ee80000300800 */
[----:B------:R-:W4:Y:S04]  /*13c10*/  LDL R2, [R1+0x82c] ;  /* 0x00082c0001027983 */ /* 0x000f280000100800 */
[----:B------:R-:W4:Y:S01]  /*13c20*/  LDL R3, [R1+0x830] ;  /* 0x0008300001037983 */ /* 0x000f220000100800 */
[----:B--2---:R-:W-:-:S02]  /*13c30*/  PRMT R29, RZ, 0x7610, R29 ;  /* 0x00007610ff1d7816 */ /* 0x004fc4000000001d */
[----:B----4-:R-:W-:-:S04]  /*13c40*/  @P2 LOP3.LUT R3, R3, R2, RZ, 0x3c, !PT ;  /* 0x0000000203032212 */ /* 0x010fc800078e3cff */
[----:B------:R-:W-:-:S04]  /*13c50*/  @P2 LOP3.LUT R2, R3, R2, RZ, 0x3c, !PT ;  /* 0x0000000203022212 */ /* 0x000fc800078e3cff */
[----:B------:R-:W-:-:S05]  /*13c60*/  @P2 LOP3.LUT R3, R3, R2, RZ, 0x3c, !PT ;  /* 0x0000000203032212 */ /* 0x000fca00078e3cff */
[----:B------:R-:W2:Y:S01]  /*13c70*/  @P2 LDG.E.U16 R29, [R2.64] ;  /* 0x00000006021d2981 */ /* 0x000ea2000c1e1500 */
[----:B------:R-:W-:-:S03]  /*13c80*/  ISETP.GT.AND P3, PT, R13, 0x3, PT ;  /* 0x000000030d00780c */ /* 0x000fc60003f64270 */
[----:B--2---:R0:W-:Y:S04]  /*13c90*/  STL [R1+0x3c4], R29 ;  /* 0x0003c41d01007387 */ /* 0x0041e80000100800 */
[----:B0-----:R-:W2:Y:S04]  /*13ca0*/  LDL.LU R29, [R1+0x2330] ;  /* 0x00233000011d7983 */ /* 0x001ea80000300800 */
[----:B------:R-:W4:Y:S04]  /*13cb0*/  LDL R2, [R1+0x824] ;  /* 0x0008240001027983 */ /* 0x000f280000100800 */
[----:B------:R-:W4:Y:S01]  /*13cc0*/  LDL R3, [R1+0x828] ;  /* 0x0008280001037983 */ /* 0x000f220000100800 */
[----:B------:R-:W-:-:S02]  /*13cd0*/  PRMT R17, RZ, 0x7610, R17 ;  /* 0x00007610ff117816 */ /* 0x000fc40000000011 */
[----:B----4-:R-:W-:-:S04]  /*13ce0*/  @P3 LOP3.LUT R3, R3, R2, RZ, 0x3c, !PT ;  /* 0x0000000203033212 */ /* 0x010fc800078e3cff */
[----:B------:R-:W-:-:S04]  /*13cf0*/  @P3 LOP3.LUT R2, R3, R2, RZ, 0x3c, !PT ;  /* 0x0000000203023212 */ /* 0x000fc800078e3cff */
[----:B------:R-:W-:-:S05]  /*13d00*/  @P3 LOP3.LUT R3, R3, R2, RZ, 0x3c, !PT ;  /* 0x0000000203033212 */ /* 0x000fca00078e3cff */
[----:B------:R-:W4:Y:S01]  /*13d10*/  @P3 LDG.E.U16 R17, [R2.64] ;  /* 0x0000000602113981 */ /* 0x000f22000c1e1500 */
[----:B------:R-:W-:-:S03]  /*13d20*/  ISETP.GT.AND P4, PT, R13, 0x4, PT ;  /* 0x000000040d00780c */ /* 0x000fc60003f84270 */
[----:B----4-:R0:W-:Y:S04]  /*13d30*/  STL [R1+0x404], R17 ;  /* 0x0004041101007387 */ /* 0x0101e80000100800 */
[----:B0-----:R-:W4:Y:S04]  /*13d40*/  LDL.LU R17, [R1+0x232c] ;  /* 0x00232c0001117983 */ /* 0x001f280000300800 */
[----:B------:R-:W2:Y:S04]  /*13d50*/  LDL R2, [R1+0x81c] ;  /* 0x00081c0001027983 */ /* 0x000ea80000100800 */
[----:B------:R-:W2:Y:S01]  /*13d60*/  LDL R3, [R1+0x820] ;  /* 0x0008200001037983 */ /* 0x000ea20000100800 */
[----:B---3--:R-:W-:-:S02]  /*13d70*/  PRMT R26, RZ, 0x7610, R26 ;  /* 0x00007610ff1a7816 */ /* 0x008fc4000000001a */
[----:B--2---:R-:W-:-:S04]  /*13d80*/  @P4 LOP3.LUT R3, R3, R2, RZ, 0x3c, !PT ;  /* 0x0000000203034212 */ /* 0x004fc800078e3cff */
[----:B------:R-:W-:-:S04]  /*13d90*/  @P4 LOP3.LUT R2, R3, R2, RZ, 0x3c, !PT ;  /* 0x0000000203024212 */ /* 0x000fc800078e3cff */
[----:B------:R-:W-:-:S05]  /*13da0*/  @P4 LOP3.LUT R3, R3, R2, RZ, 0x3c, !PT ;  /* 0x0000000203034212 */ /* 0x000fca00078e3cff */
[----:B------:R-:W2:Y:S01]  /*13db0*/  @P4 LDG.E.U16 R26, [R2.64] ;  /* 0x00000006021a4981 */ /* 0x000ea2000c1e1500 */
        /* <DEDUP_REMOVED lines=13> */
[----:B------:R-:W3:Y:S04]  /*13e90*/  LDL R2, [R1+0x80c] ;  /* 0x00080c0001027983 */ /* 0x000ee80000100800 */
[----:B------:R-:W3:Y:S01]  /*13ea0*/  LDL R3, [R1+0x810] ;  /* 0x0008100001037983 */ /* 0x000ee20000100800 */
[----:B--2---:R-:W-:-:S02]  /*13eb0*/  PRMT R26, RZ, 0x7610, R26 ;  /* 0x00007610ff1a7816 */ /* 0x004fc4000000001a */
[----:B---3--:R-:W-:-:S04]  /*13ec0*/  @P1 LOP3.LUT R3, R3, R2, RZ, 0x3c, !PT ;  /* 0x0000000203031212 */ /* 0x008fc800078e3cff */
        /* <DEDUP_REMOVED lines=16> */
[----:B------:R-:W2:Y:S04]  /*13fd0*/  LDL R2, [R1+0x7fc] ;  /* 0x0007fc0001027983 */ /* 0x000ea80000100800 */
[----:B------:R-:W2:Y:S01]  /*13fe0*/  LDL R3, [R1+0x800] ;  /* 0x0008000001037983 */ /* 0x000ea20000100800 */
[----:B----4-:R-:W-:-:S02]  /*13ff0*/  PRMT R17, RZ, 0x7610, R17 ;  /* 0x00007610ff117816 */ /* 0x010fc40000000011 */
[----:B--2---:R-:W-:-:S04]  /*14000*/  @P2 LOP3.LUT R3, R3, R2, RZ, 0x3c, !PT ;  /* 0x0000000203032212 */ /* 0x004fc800078e3cff */
        /* <DEDUP_REMOVED lines=28> */
[----:B----4-:R-:W-:-:S02]  /*141d0*/  PRMT R26, RZ, 0x7610, R26 ;  /* 0x00007610ff1a7816 */ /* 0x010fc4000000001a */
        /* <DEDUP_REMOVED lines=213> */
[----:B------:R0:W2:Y:S04]  /*14f30*/  @P0 LDG.E.U16 R29, [R2.64] ;  /* 0x00000006021d0981 */ /* 0x0000a8000c1e1500 */
[----:B0-----:R-:W4:Y:S04]  /*14f40*/  LDL R2, [R1+0x734] ;  /* 0x0007340001027983 */ /* 0x001f280000100800 */
[----:B------:R-:W4:Y:S01]  /*14f50*/  LDL R3, [R1+0x738] ;  /* 0x0007380001037983 */ /* 0x000f220000100800 */
[----:B------:R-:W-:Y:S02]  /*14f60*/  ISETP.GT.AND P2, PT, R13, 0x21, PT ;  /* 0x000000210d00780c */ /* 0x000fe40003f44270 */
[----:B------:R-:W-:-:S11]  /*14f70*/  PRMT R18, RZ, 0x7610, R18 ;  /* 0x00007610ff127816 */ /* 0x000fd60000000012 */
[----:B----4-:R-:W-:-:S04]  /*14f80*/  @P2 LOP3.LUT R3, R3, R2, RZ, 0x3c, !PT ;  /* 0x0000000203032212 */ /* 0x010fc800078e3cff */
[----:B------:R-:W-:-:S04]  /*14f90*/  @P2 LOP3.LUT R2, R3, R2, RZ, 0x3c, !PT ;  /* 0x0000000203022212 */ /* 0x000fc800078e3cff */
[----:B------:R-:W-:-:S05]  /*14fa0*/  @P2 LOP3.LUT R3, R3, R2, RZ, 0x3c, !PT ;  /* 0x0000000203032212 */ /* 0x000fca00078e3cff */
[----:B------:R-:W4:Y:S04]  /*14fb0*/  @P2 LDG.E.U16 R18, [R2.64] ;  /* 0x0000000602122981 */ /* 0x000f28000c1e1500 */
[----:B--2---:R-:W-:Y:S04]  /*14fc0*/  STL [R1+0x218c], R29 ;  /* 0x00218c1d01007387 */ /* 0x004fe80000100800 */
[----:B------:R-:W-:Y:S04]  /*14fd0*/  STL [R1+0x2190], R29 ;  /* 0x0021901d01007387 */ /* 0x000fe80000100800 */
[----:B------:R-:W-:Y:S04]  /*14fe0*/  STL [R1+0x21c0], R29 ;  /* 0x0021c01d01007387 */ /* 0x000fe80000100800 */
[----:B------:R-:W-:Y:S04]  /*14ff0*/  STL [R1+0x21c4], R29 ;  /* 0x0021c41d01007387 */ /* 0x000fe80000100800 */
[----:B----4-:R0:W-:Y:S04]  /*15000*/  STL [R1+0x1c], R18 ;  /* 0x00001c1201007387 */ /* 0x0101e80000100800 */
[----:B0-----:R-:W2:Y:S04]  /*15010*/  LDL.LU R18, [R1+0x22b8] ;  /* 0x0022b80001127983 */ /* 0x001ea80000300800 */
[----:B------:R-:W4:Y:S04]  /*15020*/  LDL R2, [R1+0x72c] ;  /* 0x00072c0001027983 */ /* 0x000f280000100800 */
[----:B------:R-:W4:Y:S01]  /*15030*/  LDL R3, [R1+0x730] ;  /* 0x0007300001037983 */ /* 0x000f220000100800 */
[----:B------:R-:W-:-:S02]  /*15040*/  ISETP.GT.AND P3, PT, R13, 0x22, PT ;  /* 0x000000220d00780c */ /* 0x000fc40003f64270 */
[----:B------:R-:W-:-:S11]  /*15050*/  PRMT R17, RZ, 0x7610, R17 ;  /* 0x00007610ff117816 */ /* 0x000fd60000000011 */
        /* <DEDUP_REMOVED lines=63> */
[----:B------:R0:W3:Y:S04]  /*15450*/  @P4 LDG.E.U16 R26, [R2.64] ;  /* 0x00000006021a4981 */ /* 0x0000e8000c1e1500 */
[----:B0-----:R-:W2:Y:S04]  /*15460*/  LDL R2, [R1+0x6f4] ;  /* 0x0006f40001027983 */ /* 0x001ea80000100800 */
[----:B------:R-:W2:Y:S01]  /*15470*/  LDL R3, [R1+0x6f8] ;  /* 0x0006f80001037983 */ /* 0x000ea20000100800 */
[----:B------:R-:W-:Y:S02]  /*15480*/  ISETP.GT.AND P1, PT, R13, 0x29, PT ;  /* 0x000000290d00780c */ /* 0x000fe40003f24270 */
[----:B----4-:R-:W-:-:S11]  /*15490*/  PRMT R18, RZ, 0x7610, R18 ;  /* 0x00007610ff127816 */ /* 0x010fd60000000012 */
[----:B--2---:R-:W-:-:S04]  /*154a0*/  @P1 LOP3.LUT R3, R3, R2, RZ, 0x3c, !PT ;  /* 0x0000000203031212 */ /* 0x004fc800078e3cff */
[----:B------:R-:W-:-:S04]  /*154b0*/  @P1 LOP3.LUT R2, R3, R2, RZ, 0x3c, !PT ;  /* 0x0000000203021212 */ /* 0x000fc800078e3cff */
[----:B------:R-:W-:-:S05]  /*154c0*/  @P1 LOP3.LUT R3, R3, R2, RZ, 0x3c, !PT ;  /* 0x0000000203031212 */ /* 0x000fca00078e3cff */
[----:B------:R-:W2:Y:S04]  /*154d0*/  @P1 LDG.E.U16 R18, [R2.64] ;  /* 0x0000000602121981 */ /* 0x000ea8000c1e1500 */
[----:B---3--:R-:W-:Y:S04]  /*154e0*/  STL [R1+0x2194], R26 ;  /* 0x0021941a01007387 */ /* 0x008fe80000100800 */
[----:B------:R-:W-:Y:S01]  /*154f0*/  STL [R1+0x2198], R26 ;  /* 0x0021981a01007387 */ /* 0x000fe20000100800 */
        /* <DEDUP_REMOVED lines=65> */
[----:B---3--:R-:W-:-:S02]  /*15910*/  PRMT R17, RZ, 0x7610, R17 ;  /* 0x00007610ff117816 */ /* 0x008fc40000000011 */
[----:B--2---:R-:W-:-:S04]  /*15920*/  @P2 LOP3.LUT R3, R3, R2, RZ, 0x3c, !PT ;  /* 0x0000000203032212 */ /* 0x004fc800078e3cff */
[----:B------:R-:W-:-:S04]  /*15930*/  @P2 LOP3.LUT R2, R3, R2, RZ, 0x3c, !PT ;  /* 0x0000000203022212 */ /* 0x000fc800078e3cff */
[----:B------:R-:W-:-:S05]  /*15940*/  @P2 LOP3.LUT R3, R3, R2, RZ, 0x3c, !PT ;  /* 0x0000000203032212 */ /* 0x000fca00078e3cff */
[----:B------:R0:W2:Y:S04]  /*15950*/  @P2 LDG.E.U16 R17, [R2.64] ;  /* 0x0000000602112981 */ /* 0x0000a8000c1e1500 */
[----:B0-----:R-:W3:Y:S04]  /*15960*/  LDL R2, [R1+0x6b4] ;  /* 0x0006b40001027983 */ /* 0x001ee80000100800 */
[----:B------:R-:W3:Y:S01]  /*15970*/  LDL R3, [R1+0x6b8] ;  /* 0x0006b80001037983 */ /* 0x000ee20000100800 */
[----:B------:R-:W-:Y:S02]  /*15980*/  ISETP.GT.AND P3, PT, R13, 0x31, PT ;  /* 0x000000310d00780c */ /* 0x000fe40003f64270 */
[----:B----4-:R-:W-:-:S11]  /*15990*/  PRMT R7, RZ, 0x7610, R7 ;  /* 0x00007610ff077816 */ /* 0x010fd60000000007 */
[----:B---3--:R-:W-:-:S04]  /*159a0*/  @P3 LOP3.LUT R3, R3, R2, RZ, 0x3c, !PT ;  /* 0x0000000203033212 */ /* 0x008fc800078e3cff */
[----:B------:R-:W-:-:S04]  /*159b0*/  @P3 LOP3.LUT R2, R3, R2, RZ, 0x3c, !PT ;  /* 0x0000000203023212 */ /* 0x000fc800078e3cff */
[----:B------:R-:W-:-:S05]  /*159c0*/  @P3 LOP3.LUT R3, R3, R2, RZ, 0x3c, !PT ;  /* 0x0000000203033212 */ /* 0x000fca00078e3cff */
[----:B------:R-:W3:Y:S04]  /*159d0*/  @P3 LDG.E.U16 R7, [R2.64] ;  /* 0x0000000602073981 */ /* 0x000ee8000c1e1500 */
[----:B--2---:R-:W-:Y:S04]  /*159e0*/  STL [R1+0x2188], R17 ;  /* 0x0021881101007387 */ /* 0x004fe80000100800 */
[----:B------:R-:W-:Y:S04]  /*159f0*/  STL [R1+0x219c], R17 ;  /* 0x00219c1101007387 */ /* 0x000fe80000100800 */
[----:B------:R-:W-:Y:S04]  /*15a00*/  STL [R1+0x21a0], R17 ;  /* 0x0021a01101007387 */ /* 0x000fe80000100800 */
[----:B---3--:R0:W-:Y:S04]  /*15a10*/  STL [R1+0xc], R7 ;  /* 0x00000c0701007387 */ /* 0x0081e80000100800 */
[----:B0-----:R-:W2:Y:S04]  /*15a20*/  LDL.LU R7, [R1+0x2280] ;  /* 0x0022800001077983 */ /* 0x001ea80000300800 */
[----:B------:R-:W3:Y:S04]  /*15a30*/  LDL R2, [R1+0x6ac] ;  /* 0x0006ac0001027983 */ /* 0x000ee80000100800 */
[----:B------:R-:W3:Y:S01]  /*15a40*/  LDL R3, [R1+0x6b0] ;  /* 0x0006b00001037983 */ /* 0x000ee20000100800 */
[----:B------:R-:W-:-:S02]  /*15a50*/  ISETP.GT.AND P4, PT, R13, 0x32, PT ;  /* 0x000000320d00780c */ /* 0x000fc40003f84270 */
[----:B------:R-:W-:-:S11]  /*15a60*/  PRMT R18, RZ, 0x7610, R18 ;  /* 0x00007610ff127816 */ /* 0x000fd60000000012 */
        /* <DEDUP_REMOVED lines=19> */
[----:B---3--:R-:W-:-:S02]  /*15ba0*/  PRMT R18, RZ, 0x7610, R18 ;  /* 0x00007610ff127816 */ /* 0x008fc40000000012 */
[----:B----4-:R-:W-:-:S04]  /*15bb0*/  @P0 LOP3.LUT R3, R3, R2, RZ, 0x3c, !PT ;  /* 0x0000000203030212 */ /* 0x010fc800078e3cff */
        /* <DEDUP_REMOVED lines=46> */
[----:B------:R-:W-:-:S11]  /*15ea0*/  PRMT R7, RZ, 0x7610, R7 ;  /* 0x00007610ff077816 */ /* 0x000fd60000000007 */
[----:B---3--:R-:W-:-:S04]  /*15eb0*/  @P0 LOP3.LUT R3, R3, R2, RZ, 0x3c, !PT ;  /* 0x0000000203030212 */ /* 0x008fc800078e3cff */
[----:B------:R-:W-:-:S04]  /*15ec0*/  @P0 LOP3.LUT R2, R3, R2, RZ, 0x3c, !PT ;  /* 0x0000000203020212 */ /* 0x000fc800078e3cff */
[----:B------:R-:W-:-:S05]  /*15ed0*/  @P0 LOP3.LUT R3, R3, R2, RZ, 0x3c, !PT ;  /* 0x0000000203030212 */ /* 0x000fca00078e3cff */
[----:B------:R-:W3:Y:S04]  /*15ee0*/  @P0 LDG.E.U16 R7, [R2.64] ;  /* 0x0000000602070981 */ /* 0x000ee8000c1e1500 */
[----:B--2---:R-:W-:Y:S04]  /*15ef0*/  STL [R1+0x21a4], R18 ;  /* 0x0021a41201007387 */ /* 0x004fe80000100800 */
[----:B------:R-:W-:Y:S01]  /*15f00*/  STL [R1+0x21a8], R18 ;  /* 0x0021a81201007387 */ /* 0x000fe20000100800 */
[----:B------:R-:W-:-:S03]  /*15f10*/  ISETP.GT.AND P2, PT, R13, 0x3a, PT ;  /* 0x0000003a0d00780c */ /* 0x000fc60003f44270 */
[----:B---3--:R0:W-:Y:S04]  /*15f20*/  STL [R1], R7 ;  /* 0x0000000701007387 */ /* 0x0081e80000100800 */
        /* <DEDUP_REMOVED lines=27> */
[----:B------:R0:W4:Y:S04]  /*160e0*/  @P4 LDG.E.U16 R7, [R2.64] ;  /* 0x0000000602074981 */ /* 0x000128000c1e1500 */
[----:B0-----:R-:W3:Y:S04]  /*160f0*/  LDL R2, [R1+0x654] ;  /* 0x0006540001027983 */ /* 0x001ee80000100800 */
[----:B------:R-:W3:Y:S01]  /*16100*/  LDL R3, [R1+0x658] ;  /* 0x0006580001037983 */ /* 0x000ee20000100800 */
[----:B------:R-:W-:Y:S02]  /*16110*/  ISETP.GT.AND P1, PT, R13, 0x3d, PT ;  /* 0x0000003d0d00780c */ /* 0x000fe40003f24270 */
[----:B--2---:R-:W-:-:S11]  /*16120*/  PRMT R12, RZ, 0x7610, R12 ;  /* 0x00007610ff0c7816 */ /* 0x004fd6000000000c */
[----:B---3--:R-:W-:-:S04]  /*16130*/  @P1 LOP3.LUT R3, R3, R2, RZ, 0x3c, !PT ;  /* 0x0000000203031212 */ /* 0x008fc800078e3cff */
[----:B------:R-:W-:-:S04]  /*16140*/  @P1 LOP3.LUT R2, R3, R2, RZ, 0x3c, !PT ;  /* 0x0000000203021212 */ /* 0x000fc800078e3cff */
[----:B------:R-:W-:-:S05]  /*16150*/  @P1 LOP3.LUT R3, R3, R2, RZ, 0x3c, !PT ;  /* 0x0000000203031212 */ /* 0x000fca00078e3cff */
[----:B------:R-:W2:Y:S04]  /*16160*/  @P1 LDG.E.U16 R12, [R2.64] ;  /* 0x00000006020c1981 */ /* 0x000ea8000c1e1500 */
[----:B----4-:R0:W-:Y:S04]  /*16170*/  STL [R1+0x3a4], R7 ;  /* 0x0003a40701007387 */ /* 0x0101e80000100800 */
[----:B0-----:R-:W3:Y:S04]  /*16180*/  LDL R7, [R1+0x640] ;  /* 0x0006400001077983 */ /* 0x001ee80000100800 */
[----:B--2---:R0:W-:Y:S04]  /*16190*/  STL [R1+0x3a0], R12 ;  /* 0x0003a00c01007387 */ /* 0x0041e80000100800 */
        /* <DEDUP_REMOVED lines=14> */
[----:B------:R-:W-:-:S02]  /*16280*/  PRMT R6, RZ, 0x7610, R6 ;  /* 0x00007610ff067816 */ /* 0x000fc40000000006 */
[----:B--2---:R-:W-:-:S04]  /*16290*/  @P2 LOP3.LUT R3, R3, R2, RZ, 0x3c, !PT ;  /* 0x0000000203032212 */ /* 0x004fc800078e3cff */
[----:B------:R-:W-:-:S04]  /*162a0*/  @P2 LOP3.LUT R2, R3, R2, RZ, 0x3c, !PT ;  /* 0x0000000203022212 */ /* 0x000fc800078e3cff */
[----:B------:R-:W-:-:S05]  /*162b0*/  @P2 LOP3.LUT R3, R3, R2, RZ, 0x3c, !PT ;  /* 0x0000000203032212 */ /* 0x000fca00078e3cff */
[----:B------:R-:W2:Y:S01]  /*162c0*/  @P2 LDG.E.U16 R6, [R2.64] ;  /* 0x0000000602062981 */ /* 0x000ea2000c1e1500 */
[C---:B------:R-:W-:Y:S02]  /*162d0*/  ISETP.GT.AND P3, PT, R13.reuse, 0x40, PT ;  /* 0x000000400d00780c */ /* 0x040fe40003f64270 */
[----:B------:R-:W-:Y:S01]  /*162e0*/  PRMT R12, RZ, 0x7610, R12 ;  /* 0x00007610ff0c7816 */ /* 0x000fe2000000000c */
[----:B--2---:R0:W-:Y:S04]  /*162f0*/  STL [R1+0x378], R6 ;  /* 0x0003780601007387 */ /* 0x0041e80000100800 */
[----:B0-----:R-:W2:Y:S04]  /*16300*/  LDL.LU R6, [R1+0x2250] ;  /* 0x0022500001067983 */ /* 0x001ea80000300800 */
[----:B------:R-:W2:Y:S02]  /*16310*/  LDL R3, [R1+0x63c] ;  /* 0x00063c0001037983 */ /* 0x000ea40000100800 */
[----:B---3--:R-:W-:Y:S01]  /*16320*/  @P3 IMAD.MOV.U32 R2, RZ, RZ, R7 ;  /* 0x000000ffff023224 */ /* 0x008fe200078e0007 */
[----:B------:R-:W-:-:S02]  /*16330*/  ISETP.GT.AND P4, PT, R13, 0x41, PT ;  /* 0x000000410d00780c */ /* 0x000fc40003f84270 */
[----:B----4-:R-:W-:Y:S01]  /*16340*/  PRMT R27, RZ, 0x7610, R27 ;  /* 0x00007610ff1b7816 */ /* 0x010fe2000000001b */
[----:B------:R-:W3:Y:S04]  /*16350*/  LDL R7, [R1+0x628] ;  /* 0x0006280001077983 */ /* 0x000ee80000100800 */
[----:B--2---:R0:W2:Y:S04]  /*16360*/  @P3 LDG.E.U16 R12, [R2.64] ;  /* 0x00000006020c3981 */ /* 0x0040a8000c1e1500 */
[----:B0-----:R-:W4:Y:S04]  /*16370*/  LDL R2, [R1+0x634] ;  /* 0x0006340001027983 */ /* 0x001f280000100800 */
[----:B------:R-:W4:Y:S04]  /*16380*/  LDL R3, [R1+0x638] ;  /* 0x0006380001037983 */ /* 0x000f280000100800 */
[----:B--2---:R-:W-:Y:S04]  /*16390*/  STL [R1+0x21ac], R12 ;  /* 0x0021ac0c01007387 */ /* 0x004fe80000100800 */
[----:B------:R-:W-:Y:S01]  /*163a0*/  STL [R1+0x21b0], R12 ;  /* 0x0021b00c01007387 */ /* 0x000fe20000100800 */
[----:B----4-:R-:W-:-:S04]  /*163b0*/  @P4 LOP3.LUT R3, R3, R2, RZ, 0x3c, !PT ;  /* 0x0000000203034212 */ /* 0x010fc800078e3cff */
[C---:B------:R-:W-:Y:S01]  /*163c0*/  @P4 LOP3.LUT R2, R3.reuse, R2, RZ, 0x3c, !PT ;  /* 0x0000000203024212 */ /* 0x040fe200078e3cff */
[----:B------:R-:W-:Y:S03]  /*163d0*/  STL [R1+0x21b4], R12 ;  /* 0x0021b40c01007387 */ /* 0x000fe60000100800 */
[----:B------:R-:W-:Y:S01]  /*163e0*/  @P4 LOP3.LUT R3, R3, R2, RZ, 0x3c, !PT ;  /* 0x0000000203034212 */ /* 0x000fe200078e3cff */
[----:B------:R-:W-:Y:S04]  /*163f0*/  STL [R1+0x21b8], R12 ;  /* 0x0021b80c01007387 */ /* 0x000fe80000100800 */
[----:B------:R-:W-:Y:S04]  /*16400*/  STL [R1+0x21bc], R12 ;  /* 0x0021bc0c01007387 */ /* 0x000fe80000100800 */
[----:B------:R0:W2:Y:S04]  /*16410*/  @P4 LDG.E.U16 R27, [R2.64] ;  /* 0x00000006021b4981 */ /* 0x0000a8000c1e1500 */
[----:B0-----:R-:W4:Y:S04]  /*16420*/  LDL R2, [R1+0x62c] ;  /* 0x00062c0001027983 */ /* 0x001f280000100800 */
[----:B------:R-:W4:Y:S01]  /*16430*/  LDL R3, [R1+0x630] ;  /* 0x0006300001037983 */ /* 0x000f220000100800 */
[----:B------:R-:W-:-:S02]  /*16440*/  ISETP.GT.AND P1, PT, R13, 0x42, PT ;  /* 0x000000420d00780c */ /* 0x000fc40003f24270 */
[----:B------:R-:W-:-:S11]  /*16450*/  PRMT R11, RZ, 0x7610, R11 ;  /* 0x00007610ff0b7816 */ /* 0x000fd6000000000b */
[----:B----4-:R-:W-:-:S04]  /*16460*/  @P1 LOP3.LUT R3, R3, R2, RZ, 0x3c, !PT ;  /* 0x0000000203031212 */ /* 0x010fc800078e3cff */
[----:B------:R-:W-:-:S04]  /*16470*/  @P1 LOP3.LUT R2, R3, R2, RZ, 0x3c, !PT ;  /* 0x0000000203021212 */ /* 0x000fc800078e3cff */
[----:B------:R-:W-:-:S05]  /*16480*/  @P1 LOP3.LUT R3, R3, R2, RZ, 0x3c, !PT ;  /* 0x0000000203031212 */ /* 0x000fca00078e3cff */
[----:B------:R-:W4:Y:S04]  /*16490*/  @P1 LDG.E.U16 R11, [R2.64] ;  /* 0x00000006020b1981 */ /* 0x000f28000c1e1500 */
[----:B--2---:R-:W-:Y:S01]  /*164a0*/  STL [R1+0x2148], R27 ;  /* 0x0021481b01007387 */ /* 0x004fe20000100800 */
[----:B------:R-:W-:-:S03]  /*164b0*/  ISETP.GT.AND P0, PT, R13, 0x43, PT ;  /* 0x000000430d00780c */ /* 0x000fc60003f04270 */
[----:B----4-:R0:W-:Y:S04]  /*164c0*/  STL [R1+0x104], R11 ;  /* 0x0001040b01007387 */ /* 0x0101e80000100800 */
[----:B0-----:R-:W2:Y:S04]  /*164d0*/  LDL.LU R11, [R1+0x224c] ;  /* 0x00224c00010b7983 */ /* 0x001ea80000300800 */
[----:B------:R-:W4:Y:S01]  /*164e0*/  LDL R3, [R1+0x624] ;  /* 0x0006240001037983 */ /* 0x000f220000100800 */
[----:B------:R-:W-:Y:S01]  /*164f0*/  PRMT R6, RZ, 0x7610, R6 ;  /* 0x00007610ff067816 */ /* 0x000fe20000000006 */
[----:B---3--:R-:W-:Y:S01]  /*16500*/  @P0 IMAD.MOV.U32 R2, RZ, RZ, R7 ;  /* 0x000000ffff020224 */ /* 0x008fe200078e0007 */
[----:B------:R-:W-:Y:S01]  /*16510*/  ISETP.GT.AND P2, PT, R13, 0x44, PT ;  /* 0x000000440d00780c */ /* 0x000fe20003f44270 */
[----:B------:R-:W3:Y:S04]  /*16520*/  LDL R7, [R1+0x5fc] ;  /* 0x0005fc0001077983 */ /* 0x000ee80000100800 */
[----:B----4-:R0:W4:Y:S04]  /*16530*/  @P0 LDG.E.U16 R6, [R2.64] ;  /* 0x0000000602060981 */ /* 0x010128000c1e1500 */
[----:B0-----:R-:W2:Y:S04]  /*16540*/  LDL R2, [R1+0x61c] ;  /* 0x00061c0001027983 */ /* 0x001ea80000100800 */
[----:B------:R-:W2:Y:S01]  /*16550*/  LDL R3, [R1+0x620] ;  /* 0x0006200001037983 */ /* 0x000ea20000100800 */
[----:B------:R-:W-:-:S02]  /*16560*/  PRMT R10, RZ, 0x7610, R10 ;  /* 0x00007610ff0a7816 */ /* 0x000fc4000000000a */
[----:B--2---:R-:W-:-:S04]  /*16570*/  @P2 LOP3.LUT R3, R3, R2, RZ, 0x3c, !PT ;  /* 0x0000000203032212 */ /* 0x004fc800078e3cff */
[----:B------:R-:W-:-:S04]  /*16580*/  @P2 LOP3.LUT R2, R3, R2, RZ, 0x3c, !PT ;  /* 0x0000000203022212 */ /* 0x000fc800078e3cff */
[----:B------:R-:W-:-:S05]  /*16590*/  @P2 LOP3.LUT R3, R3, R2, RZ, 0x3c, !PT ;  /* 0x0000000203032212 */ /* 0x000fca00078e3cff */
[----:B------:R-:W2:Y:S04]  /*165a0*/  @P2 LDG.E.U16 R10, [R2.64] ;  /* 0x00000006020a2981 */ /* 0x000ea8000c1e1500 */
[----:B----4-:R0:W-:Y:S04]  /*165b0*/  STL [R1+0x14c], R6 ;  /* 0x00014c0601007387 */ /* 0x0101e80000100800 */
[----:B0-----:R-:W4:Y:S04]  /*165c0*/  LDL R6, [R1+0x600] ;  /* 0x0006000001067983 */ /* 0x001f280000100800 */
[----:B--2---:R0:W-:Y:S04]  /*165d0*/  STL [R1+0x36c], R10 ;  /* 0x00036c0a01007387 */ /* 0x0041e80000100800 */
[----:B0-----:R-:W2:Y:S04]  /*165e0*/  LDL.LU R10, [R1+0x2248] ;  /* 0x00224800010a7983 */ /* 0x001ea80000300800 */
[----:B------:R-:W2:Y:S04]  /*165f0*/  LDL R2, [R1+0x614] ;  /* 0x0006140001027983 */ /* 0x000ea80000100800 */
[----:B------:R-:W2:Y:S01]  /*16600*/  LDL R3, [R1+0x618] ;  /* 0x0006180001037983 */ /* 0x000ea20000100800 */
[----:B------:R-:W-:-:S02]  /*16610*/  ISETP.GT.AND P3, PT, R13, 0x45, PT ;  /* 0x000000450d00780c */ /* 0x000fc40003f64270 */
[----:B------:R-:W-:-:S11]  /*16620*/  PRMT R22, RZ, 0x7610, R22 ;  /* 0x00007610ff167816 */ /* 0x000fd60000000016 */
[----:B--2---:R-:W-:-:S04]  /*16630*/  @P3 LOP3.LUT R3, R3, R2, RZ, 0x3c, !PT ;  /* 0x0000000203033212 */ /* 0x004fc800078e3cff */
[----:B------:R-:W-:-:S04]  /*16640*/  @P3 LOP3.LUT R2, R3, R2, RZ, 0x3c, !PT ;  /* 0x0000000203023212 */ /* 0x000fc800078e3cff */
[----:B------:R-:W-:-:S05]  /*16650*/  @P3 LOP3.LUT R3, R3, R2, RZ, 0x3c, !PT ;  /* 0x0000000203033212 */ /* 0x000fca00078e3cff */
[----:B------:R-:W2:Y:S01]  /*16660*/  @P3 LDG.E.U16 R22, [R2.64] ;  /* 0x0000000602163981 */ /* 0x000ea2000c1e1500 */
[----:B------:R-:W-:-:S03]  /*16670*/  ISETP.GT.AND P4, PT, R13, 0x46, PT ;  /* 0x000000460d00780c */ /* 0x000fc60003f84270 */
[----:B--2---:R0:W-:Y:S04]  /*16680*/  STL [R1+0x368], R22 ;  /* 0x0003681601007387 */ /* 0x0041e80000100800 */
[----:B0-----:R-:W2:Y:S04]  /*16690*/  LDL.LU R22, [R1+0x2244] ;  /* 0x0022440001167983 */ /* 0x001ea80000300800 */
[----:B------:R-:W2:Y:S04]  /*166a0*/  LDL R2, [R1+0x60c] ;  /* 0x00060c0001027983 */ /* 0x000ea80000100800 */
[----:B------:R-:W2:Y:S01]  /*166b0*/  LDL R3, [R1+0x610] ;  /* 0x0006100001037983 */ /* 0x000ea20000100800 */
[----:B------:R-:W-:-:S02]  /*166c0*/  PRMT R11, RZ, 0x7610, R11 ;  /* 0x00007610ff0b7816 */ /* 0x000fc4000000000b */
        /* <DEDUP_REMOVED lines=10> */
[----:B------:R-:W-:Y:S02]  /*16770*/  ISETP.GT.AND P0, PT, R13, 0x48, PT ;  /* 0x000000480d00780c */ /* 0x000fe40003f04270 */
[----:B--2---:R-:W-:-:S04]  /*16780*/  @P1 LOP3.LUT R3, R3, R2, RZ, 0x3c, !PT ;  /* 0x0000000203031212 */ /* 0x004fc800078e3cff */
[----:B------:R-:W-:-:S04]  /*16790*/  @P1 LOP3.LUT R2, R3, R2, RZ, 0x3c, !PT ;  /* 0x0000000203021212 */ /* 0x000fc800078e3cff */
[----:B------:R-:W-:-:S05]  /*167a0*/  @P1 LOP3.LUT R3, R3, R2, RZ, 0x3c, !PT ;  /* 0x0000000203031212 */ /* 0x000fca00078e3cff */
[----:B------:R4:W2:Y:S01]  /*167b0*/  @P1 LDG.E.U16 R22, [R2.64] ;  /* 0x0000000602161981 */ /* 0x0008a2000c1e1500 */
[----:B------:R-:W-:Y:S01]  /*167c0*/  PRMT R11, RZ, 0x7610, R11 ;  /* 0x00007610ff0b7816 */ /* 0x000fe2000000000b */
[----:B----4-:R-:W-:Y:S02]  /*167d0*/  @P0 IMAD.MOV.U32 R2, RZ, RZ, R6 ;  /* 0x000000ffff020224 */ /* 0x010fe400078e0006 */
[----:B---3--:R-:W-:-:S05]  /*167e0*/  @P0 IMAD.MOV.U32 R3, RZ, RZ, R7 ;  /* 0x000000ffff030224 */ /* 0x008fca00078e0007 */
[----:B------:R0:W3:Y:S04]  /*167f0*/  @P0 LDG.E.U16 R11, [R2.64] ;  /* 0x00000006020b0981 */ /* 0x0000e8000c1e1500 */
[----:B--2---:R1:W-:Y:S04]  /*16800*/  STL [R1+0x35c], R22 ;  /* 0x00035c1601007387 */ /* 0x0043e80000100800 */
[----:B-1----:R-:W2:Y:S04]  /*16810*/  LDL.LU R22, [R1+0x223c] ;  /* 0x00223c0001167983 */ /* 0x002ea80000300800 */
[----:B0-----:R-:W4:Y:S04]  /*16820*/  LDL R2, [R1+0x5f4] ;  /* 0x0005f40001027983 */ /* 0x001f280000100800 */
[----:B------:R-:W4:Y:S01]  /*16830*/  LDL R3, [R1+0x5f8] ;  /* 0x0005f80001037983 */ /* 0x000f220000100800 */
[----:B------:R-:W-:-:S03]  /*16840*/  ISETP.GT.AND P2, PT, R13, 0x49, PT ;  /* 0x000000490d00780c */ /* 0x000fc60003f44270 */
[----:B------:R-:W4:Y:S04]  /*16850*/  LDL R7, [R1+0x5d4] ;  /* 0x0005d40001077983 */ /* 0x000f280000100800 */
[----:B------:R-:W4:Y:S04]  /*16860*/  LDL R6, [R1+0x5d8] ;  /* 0x0005d80001067983 */ /* 0x000f280000100800 */
[----:B---3--:R-:W-:Y:S01]  /*16870*/  STL [R1+0x2184], R11 ;  /* 0x0021840b01007387 */ /* 0x008fe20000100800 */
[----:B--2---:R-:W-:Y:S02]  /*16880*/  PRMT R22, RZ, 0x7610, R22 ;  /* 0x00007610ff167816 */ /* 0x004fe40000000016 */
[----:B----4-:R-:W-:-:S04]  /*16890*/  @P2 LOP3.LUT R3, R3, R2, RZ, 0x3c, !PT ;  /* 0x0000000203032212 */ /* 0x010fc800078e3cff */
        /* <DEDUP_REMOVED lines=14> */
[----:B---3--:R0:W-:Y:S04]  /*16980*/  STL [R1+0xf0], R4 ;  /* 0x0000f00401007387 */ /* 0x0081e80000100800 */
        /* <DEDUP_REMOVED lines=13> */
[----:B------:R-:W-:-:S02]  /*16a60*/  ISETP.GT.AND P1, PT, R13, 0x4d, PT ;  /* 0x0000004d0d00780c */ /* 0x000fc40003f24270 */
[----:B--2---:R-:W-:Y:S02]  /*16a70*/  PRMT R4, RZ, 0x7610, R4 ;  /* 0x00007610ff047816 */ /* 0x004fe40000000004 */
[----:B----4-:R-:W-:-:S04]  /*16a80*/  @P0 LOP3.LUT R3, R3, R2, RZ, 0x3c, !PT ;  /* 0x0000000203030212 */ /* 0x010fc800078e3cff */
[----:B------:R-:W-:-:S04]  /*16a90*/  @P0 LOP3.LUT R2, R3, R2, RZ, 0x3c, !PT ;  /* 0x0000000203020212 */ /* 0x000fc800078e3cff */
[----:B------:R-:W-:Y:S02]  /*16aa0*/  @P0 LOP3.LUT R3, R3, R2, RZ, 0x3c, !PT ;  /* 0x0000000203030212 */ /* 0x000fe400078e3cff */
[----:B---3--:R-:W-:-:S03]  /*16ab0*/  PRMT R10, RZ, 0x7610, R10 ;  /* 0x00007610ff0a7816 */ /* 0x008fc6000000000a */
[----:B------:R0:W2:Y:S02]  /*16ac0*/  @P0 LDG.E.U16 R4, [R2.64] ;  /* 0x0000000602040981 */ /* 0x0000a4000c1e1500 */
[----:B0-----:R-:W-:Y:S02]  /*16ad0*/  @P1 IMAD.MOV.U32 R2, RZ, RZ, R6 ;  /* 0x000000ffff021224 */ /* 0x001fe400078e0006 */
[----:B------:R-:W-:-:S05]  /*16ae0*/  @P1 IMAD.MOV.U32 R3, RZ, RZ, R7 ;  /* 0x000000ffff031224 */ /* 0x000fca00078e0007 */
[----:B------:R-:W3:Y:S04]  /*16af0*/  @P1 LDG.E.U16 R10, [R2.64] ;  /* 0x00000006020a1981 */ /* 0x000ee8000c1e1500 */
[----:B--2---:R0:W-:Y:S04]  /*16b00*/  STL [R1+0x354], R4 ;  /* 0x0003540401007387 */ /* 0x0041e80000100800 */
[----:B0-----:R-:W2:Y:S04]  /*16b10*/  LDL.LU R4, [R1+0x2230] ;  /* 0x0022300001047983 */ /* 0x001ea80000300800 */
[----:B------:R-:W4:Y:S04]  /*16b20*/  LDL R7, [R1+0x5b4] ;  /* 0x0005b40001077983 */ /* 0x000f280000100800 */
[----:B------:R-:W2:Y:S04]  /*16b30*/  LDL R6, [R1+0x5b8] ;  /* 0x0005b80001067983 */ /* 0x000ea80000100800 */
[----:B---3--:R0:W-:Y:S04]  /*16b40*/  STL [R1+0x350], R10 ;  /* 0x0003500a01007387 */ /* 0x0081e80000100800 */
[----:B0-----:R-:W3:Y:S04]  /*16b50*/  LDL.LU R10, [R1+0x222c] ;  /* 0x00222c00010a7983 */ /* 0x001ee80000300800 */
[----:B------:R-:W2:Y:S04]  /*16b60*/  LDL R2, [R1+0x5cc] ;  /* 0x0005cc0001027983 */ /* 0x000ea80000100800 */
[----:B------:R-:W2:Y:S01]  /*16b70*/  LDL R3, [R1+0x5d0] ;  /* 0x0005d00001037983 */ /* 0x000ea20000100800 */
[----:B------:R-:W-:-:S02]  /*16b80*/  ISETP.GT.AND P2, PT, R13, 0x4e, PT ;  /* 0x0000004e0d00780c */ /* 0x000fc40003f44270 */
[----:B---3--:R-:W-:-:S11]  /*16b90*/  PRMT R10, RZ, 0x7610, R10 ;  /* 0x00007610ff0a7816 */ /* 0x008fd6000000000a */
        /* <DEDUP_REMOVED lines=20> */
[----:B------:R-:W-:Y:S02]  /*16ce0*/  ISETP.GT.AND P0, PT, R13, 0x51, PT ;  /* 0x000000510d00780c */ /* 0x000fe40003f04270 */
[----:B---3--:R-:W-:-:S04]  /*16cf0*/  @P1 LOP3.LUT R3, R3, R2, RZ, 0x3c, !PT ;  /* 0x0000000203031212 */ /* 0x008fc800078e3cff */
[----:B------:R-:W-:-:S04]  /*16d00*/  @P1 LOP3.LUT R2, R3, R2, RZ, 0x3c, !PT ;  /* 0x0000000203021212 */ /* 0x000fc800078e3cff */
[----:B------:R-:W-:-:S05]  /*16d10*/  @P1 LOP3.LUT R3, R3, R2, RZ, 0x3c, !PT ;  /* 0x0000000203031212 */ /* 0x000fca00078e3cff */
[----:B------:R0:W2:Y:S01]  /*16d20*/  @P1 LDG.E.U16 R10, [R2.64] ;  /* 0x00000006020a1981 */ /* 0x0000a2000c1e1500 */
[----:B------:R-:W-:Y:S01]  /*16d30*/  PRMT R4, RZ, 0x7610, R4 ;  /* 0x00007610ff047816 */ /* 0x000fe20000000004 */
[----:B0-----:R-:W-:Y:S02]  /*16d40*/  @P0 IMAD.MOV.U32 R2, RZ, RZ, R6 ;  /* 0x000000ffff020224 */ /* 0x001fe400078e0006 */
[----:B----4-:R-:W-:-:S05]  /*16d50*/  @P0 IMAD.MOV.U32 R3, RZ, RZ, R7 ;  /* 0x000000ffff030224 */ /* 0x010fca00078e0007 */
[----:B------:R0:W3:Y:S04]  /*16d60*/  @P0 LDG.E.U16 R4, [R2.64] ;  /* 0x0000000602040981 */ /* 0x0000e8000c1e1500 */
[----:B--2---:R-:W-:Y:S04]  /*16d70*/  STL [R1+0x2180], R10 ;  /* 0x0021800a01007387 */ /* 0x004fe80000100800 */
[----:B0-----:R-:W2:Y:S04]  /*16d80*/  LDL R2, [R1+0x5ac] ;  /* 0x0005ac0001027983 */ /* 0x001ea80000100800 */
[----:B------:R-:W2:Y:S01]  /*16d90*/  LDL R3, [R1+0x5b0] ;  /* 0x0005b00001037983 */ /* 0x000ea20000100800 */
[----:B------:R-:W-:-:S02]  /*16da0*/  ISETP.GT.AND P1, PT, R13, 0x52, PT ;  /* 0x000000520d00780c */ /* 0x000fc40003f24270 */
[----:B------:R-:W-:Y:S01]  /*16db0*/  PRMT R15, RZ, 0x7610, R15 ;  /* 0x00007610ff0f7816 */ /* 0x000fe2000000000f */
[----:B------:R-:W4:Y:S04]  /*16dc0*/  LDL R7, [R1+0x594] ;  /* 0x0005940001077983 */ /* 0x000f280000100800 */
[----:B------:R-:W3:Y:S06]  /*16dd0*/  LDL R6, [R1+0x598] ;  /* 0x0005980001067983 */ /* 0x000eec0000100800 */
        /* <DEDUP_REMOVED lines=21> */
[----:B------:R-:W-:-:S02]  /*16f30*/  ISETP.GT.AND P0, PT, R13, 0x55, PT ;  /* 0x000000550d00780c */ /* 0x000fc40003f04270 */
[----:B------:R-:W-:Y:S02]  /*16f40*/  PRMT R9, RZ, 0x7610, R9 ;  /* 0x00007610ff097816 */ /* 0x000fe40000000009 */
[----:B--2---:R-:W-:Y:S02]  /*16f50*/  PRMT R15, RZ, 0x7610, R15 ;  /* 0x00007610ff0f7816 */ /* 0x004fe4000000000f */
[----:B---3--:R-:W-:-:S04]  /*16f60*/  @P1 LOP3.LUT R3, R3, R2, RZ, 0x3c, !PT ;  /* 0x0000000203031212 */ /* 0x008fc800078e3cff */
[----:B------:R-:W-:-:S04]  /*16f70*/  @P1 LOP3.LUT R2, R3, R2, RZ, 0x3c, !PT ;  /* 0x0000000203021212 */ /* 0x000fc800078e3cff */
[----:B------:R-:W-:-:S05]  /*16f80*/  @P1 LOP3.LUT R3, R3, R2, RZ, 0x3c, !PT ;  /* 0x0000000203031212 */ /* 0x000fca00078e3cff */
[----:B------:R0:W2:Y:S02]  /*16f90*/  @P1 LDG.E.U16 R15, [R2.64] ;  /* 0x00000006020f1981 */ /* 0x0000a4000c1e1500 */
[----:B0-----:R-:W-:Y:S02]  /*16fa0*/  @P0 IMAD.MOV.U32 R2, RZ, RZ, R6 ;  /* 0x000000ffff020224 */ /* 0x001fe400078e0006 */
[----:B----4-:R-:W-:-:S05]  /*16fb0*/  @P0 IMAD.MOV.U32 R3, RZ, RZ, R7 ;  /* 0x000000ffff030224 */ /* 0x010fca00078e0007 */
[----:B------:R-:W3:Y:S04]  /*16fc0*/  @P0 LDG.E.U16 R9, [R2.64] ;  /* 0x0000000602090981 */ /* 0x000ee8000c1e1500 */
[----:B--2---:R0:W-:Y:S04]  /*16fd0*/  STL [R1+0x138], R15 ;  /* 0x0001380f01007387 */ /* 0x0041e80000100800 */
[----:B------:R-:W2:Y:S04]  /*16fe0*/  LDL R7, [R1+0x574] ;  /* 0x0005740001077983 */ /* 0x000ea80000100800 */
[----:B------:R-:W2:Y:S04]  /*16ff0*/  LDL R6, [R1+0x578] ;  /* 0x0005780001067983 */ /* 0x000ea80000100800 */
[----:B0-----:R-:W4:Y:S04]  /*17000*/  LDL R15, [R1+0x580] ;  /* 0x00058000010f7983 */ /* 0x001f280000100800 */
[----:B---3--:R0:W-:Y:S04]  /*17010*/  STL [R1+0x134], R9 ;  /* 0x0001340901007387 */ /* 0x0081e80000100800 */
[----:B0-----:R-:W3:Y:S04]  /*17020*/  LDL.LU R9, [R1+0x2218] ;  /* 0x0022180001097983 */ /* 0x001ee80000300800 */
        /* <DEDUP_REMOVED lines=19> */
[----:B------:R-:W-:Y:S01]  /*17160*/  ISETP.GT.AND P0, PT, R13, 0x59, PT ;  /* 0x000000590d00780c */ /* 0x000fe20003f04270 */
[----:B--2---:R0:W-:Y:S04]  /*17170*/  STL [R1+0x128], R14 ;  /* 0x0001280e01007387 */ /* 0x0041e80000100800 */
[----:B0-----:R-:W2:Y:S04]  /*17180*/  LDL.LU R14, [R1+0x2210] ;  /* 0x00221000010e7983 */ /* 0x001ea80000300800 */
[----:B------:R-:W2:Y:S01]  /*17190*/  LDL R3, [R1+0x57c] ;  /* 0x00057c0001037983 */ /* 0x000ea20000100800 */
[----:B---3--:R-:W-:Y:S01]  /*171a0*/  PRMT R9, RZ, 0x7610, R9 ;  /* 0x00007610ff097816 */ /* 0x008fe20000000009 */
[----:B----4-:R-:W-:Y:S01]  /*171b0*/  @P1 IMAD.MOV.U32 R2, RZ, RZ, R15 ;  /* 0x000000ffff021224 */ /* 0x010fe200078e000f */
[----:B------:R-:W-:Y:S01]  /*171c0*/  PRMT R28, RZ, 0x7610, R28 ;  /* 0x00007610ff1c7816 */ /* 0x000fe2000000001c */
[----:B------:R-:W3:Y:S04]  /*171d0*/  LDL R15, [R1+0x568] ;  /* 0x00056800010f7983 */ /* 0x000ee80000100800 */
[----:B--2---:R0:W2:Y:S02]  /*171e0*/  @P1 LDG.E.U16 R9, [R2.64] ;  /* 0x0000000602091981 */ /* 0x0040a4000c1e1500 */
[----:B0-----:R-:W-:-:S06]  /*171f0*/  PRMT R3, RZ, 0x7610, R3 ;  /* 0x00007610ff037816 */ /* 0x001fcc0000000003 */
[----:B------:R0:W4:Y:S04]  /*17200*/  @P0 LDG.E.U16 R3, [R6.64] ;  /* 0x0000000606030981 */ /* 0x000128000c1e1500 */
[----:B0-----:R-:W2:Y:S04]  /*17210*/  LDL R6, [R1+0x56c] ;  /* 0x00056c0001067983 */ /* 0x001ea80000100800 */
[----:B------:R-:W2:Y:S01]  /*17220*/  LDL R7, [R1+0x570] ;  /* 0x0005700001077983 */ /* 0x000ea20000100800 */
[----:B------:R-:W-:-:S03]  /*17230*/  ISETP.GT.AND P1, PT, R13, 0x5a, PT ;  /* 0x0000005a0d00780c */ /* 0x000fc60003f24270 */
[----:B----4-:R-:W-:Y:S10]  /*17240*/  STL [R1+0x2158], R3 ;  /* 0x0021580301007387 */ /* 0x010ff40000100800 */
[----:B--2---:R-:W-:-:S04]  /*17250*/  @P1 LOP3.LUT R7, R7, R6, RZ, 0x3c, !PT ;  /* 0x0000000607071212 */ /* 0x004fc800078e3cff */
[----:B------:R-:W-:-:S04]  /*17260*/  @P1 LOP3.LUT R6, R7, R6, RZ, 0x3c, !PT ;  /* 0x0000000607061212 */ /* 0x000fc800078e3cff */
[----:B------:R-:W-:Y:S01]  /*17270*/  @P1 LOP3.LUT R7, R7, R6, RZ, 0x3c, !PT ;  /* 0x0000000607071212 */ /* 0x000fe200078e3cff */
[----:B------:R-:W-:Y:S04]  /*17280*/  STL [R1+0x215c], R3 ;  /* 0x00215c0301007387 */ /* 0x000fe80000100800 */
[----:B------:R0:W2:Y:S04]  /*17290*/  @P1 LDG.E.U16 R28, [R6.64] ;  /* 0x00000006061c1981 */ /* 0x0000a8000c1e1500 */
[----:B0-----:R-:W4:Y:S01]  /*172a0*/  LDL R7, [R1+0x564] ;  /* 0x0005640001077983 */ /* 0x001f220000100800 */
[----:B------:R-:W-:-:S02]  /*172b0*/  ISETP.GT.AND P0, PT, R13, 0x5b, PT ;  /* 0x0000005b0d00780c */ /* 0x000fc40003f04270 */
[----:B------:R-:W-:-:S11]  /*172c0*/  PRMT R14, RZ, 0x7610, R14 ;  /* 0x00007610ff0e7816 */ /* 0x000fd6000000000e */
[----:B---3--:R-:W-:Y:S01]  /*172d0*/  @P0 IMAD.MOV.U32 R6, RZ, RZ, R15 ;  /* 0x000000ffff060224 */ /* 0x008fe200078e000f */
[----:B--2---:R-:W-:Y:S04]  /*172e0*/  STL [R1+0x213c], R28 ;  /* 0x00213c1c01007387 */ /* 0x004fe80000100800 */
[----:B------:R-:W-:Y:S04]  /*172f0*/  STL [R1+0x2140], R28 ;  /* 0x0021401c01007387 */ /* 0x000fe80000100800 */
[----:B------:R-:W-:Y:S04]  /*17300*/  STL [R1+0x2160], R28 ;  /* 0x0021601c01007387 */ /* 0x000fe80000100800 */
[----:B------:R-:W-:Y:S04]  /*17310*/  STL [R1+0x2164], R28 ;  /* 0x0021641c01007387 */ /* 0x000fe80000100800 */
[----:B----4-:R0:W2:Y:S01]  /*17320*/  @P0 LDG.E.U16 R14, [R6.64] ;  /* 0x00000006060e0981 */ /* 0x0100a2000c1e1500 */
[----:B------:R-:W-:-:S02]  /*17330*/  ISETP.GT.AND P1, PT, R13, 0x5c, PT ;  /* 0x0000005c0d00780c */ /* 0x000fc40003f24270 */
[----:B------:R-:W-:Y:S01]  /*17340*/  PRMT R8, RZ, 0x7610, R8 ;  /* 0x00007610ff087816 */ /* 0x000fe20000000008 */
[----:B------:R-:W3:Y:S04]  /*17350*/  LDL R15, [R1+0x53c] ;  /* 0x00053c00010f7983 */ /* 0x000ee80000100800 */
[----:B0-----:R-:W4:Y:S04]  /*17360*/  LDL R6, [R1+0x55c] ;  /* 0x00055c0001067983 */ /* 0x001f280000100800 */
[----:B------:R-:W4:Y:S02]  /*17370*/  LDL R7, [R1+0x560] ;  /* 0x0005600001077983 */ /* 0x000f240000100800 */
[----:B----4-:R-:W-:-:S04]  /*17380*/  @P1 LOP3.LUT R7, R7, R6, RZ, 0x3c, !PT ;  /* 0x0000000607071212 */ /* 0x010fc800078e3cff */
[----:B------:R-:W-:-:S04]  /*17390*/  @P1 LOP3.LUT R6, R7, R6, RZ, 0x3c, !PT ;  /* 0x0000000607061212 */ /* 0x000fc800078e3cff */
[----:B------:R-:W-:-:S05]  /*173a0*/  @P1 LOP3.LUT R7, R7, R6, RZ, 0x3c, !PT ;  /* 0x0000000607071212 */ /* 0x000fca00078e3cff */
[----:B------:R-:W4:Y:S04]  /*173b0*/  @P1 LDG.E.U16 R8, [R6.64] ;  /* 0x0000000606081981 */ /* 0x000f28000c1e1500 */
[----:B--2---:R0:W-:Y:S04]  /*173c0*/  STL [R1+0x10c], R14 ;  /* 0x00010c0e01007387 */ /* 0x0041e80000100800 */
[----:B0-----:R-:W2:Y:S04]  /*173d0*/  LDL R14, [R1+0x540] ;  /* 0x00054000010e7983 */ /* 0x001ea80000100800 */
[----:B----4-:R0:W-:Y:S04]  /*173e0*/  STL [R1+0x120], R8 ;  /* 0x0001200801007387 */ /* 0x0101e80000100800 */
[----:B0-----:R-:W4:Y:S04]  /*173f0*/  LDL.LU R8, [R1+0x220c] ;  /* 0x00220c0001087983 */ /* 0x001f280000300800 */
[----:B------:R-:W2:Y:S04]  /*17400*/  LDL R6, [R1+0x554] ;  /* 0x0005540001067983 */ /* 0x000ea80000100800 */
[----:B------:R-:W2:Y:S01]  /*17410*/  LDL R7, [R1+0x558] ;  /* 0x0005580001077983 */ /* 0x000ea20000100800 */
[----:B------:R-:W-:-:S02]  /*17420*/  ISETP.GT.AND P0, PT, R13, 0x5d, PT ;  /* 0x0000005d0d00780c */ /* 0x000fc40003f04270 */
[----:B----4-:R-:W-:-:S11]  /*17430*/  PRMT R8, RZ, 0x7610, R8 ;  /* 0x00007610ff087816 */ /* 0x010fd60000000008 */
        /* <DEDUP_REMOVED lines=26> */
[----:B0-----:R-:W-:Y:S02]  /*175e0*/  @P1 IMAD.MOV.U32 R6, RZ, RZ, R14 ;  /* 0x000000ffff061224 */ /* 0x001fe400078e000e */
[----:B---3--:R-:W-:-:S05]  /*175f0*/  @P1 IMAD.MOV.U32 R7, RZ, RZ, R15 ;  /* 0x000000ffff071224 */ /* 0x008fca00078e000f */
[----:B------:R0:W3:Y:S04]  /*17600*/  @P1 LDG.E.U16 R8, [R6.64] ;  /* 0x0000000606081981 */ /* 0x0000e8000c1e1500 */
[----:B--2---:R1:W-:Y:S04]  /*17610*/  STL [R1+0x110], R25 ;  /* 0x0001101901007387 */ /* 0x0043e80000100800 */
[----:B-1----:R-:W2:Y:S04]  /*17620*/  LDL.LU R25, [R1+0x2200] ;  /* 0x0022000001197983 */ /* 0x002ea80000300800 */
[----:B0-----:R-:W2:Y:S04]  /*17630*/  LDL R6, [R1+0x534] ;  /* 0x0005340001067983 */ /* 0x001ea80000100800 */
[----:B------:R-:W2:Y:S01]  /*17640*/  LDL R7, [R1+0x538] ;  /* 0x0005380001077983 */ /* 0x000ea20000100800 */
[----:B------:R-:W-:-:S02]  /*17650*/  ISETP.GT.AND P0, PT, R13, 0x61, PT ;  /* 0x000000610d00780c */ /* 0x000fc40003f04270 */
[----:B----4-:R-:W-:Y:S01]  /*17660*/  PRMT R19, RZ, 0x7610, R19 ;  /* 0x00007610ff137816 */ /* 0x010fe20000000013 */
[----:B------:R-:W4:Y:S01]  /*17670*/  LDL R15, [R1+0x51c] ;  /* 0x00051c00010f7983 */ /* 0x000f220000100800 */
[----:B------:R-:W-:-:S03]  /*17680*/  ISETP.GT.AND P1, PT, R13, 0x62, PT ;  /* 0x000000620d00780c */ /* 0x000fc60003f24270 */
[----:B------:R-:W3:Y:S06]  /*17690*/  LDL R14, [R1+0x520] ;  /* 0x00052000010e7983 */ /* 0x000eec0000100800 */
[----:B--2---:R-:W-:-:S04]  /*176a0*/  @P0 LOP3.LUT R7, R7, R6, RZ, 0x3c, !PT ;  /* 0x0000000607070212 */ /* 0x004fc800078e3cff */
[----:B------:R-:W-:-:S04]  /*176b0*/  @P0 LOP3.LUT R6, R7, R6, RZ, 0x3c, !PT ;  /* 0x0000000607060212 */ /* 0x000fc800078e3cff */
[----:B------:R-:W-:-:S05]  /*176c0*/  @P0 LOP3.LUT R7, R7, R6, RZ, 0x3c, !PT ;  /* 0x0000000607070212 */ /* 0x000fca00078e3cff */
[----:B------:R0:W2:Y:S04]  /*176d0*/  @P0 LDG.E.U16 R19, [R6.64] ;  /* 0x0000000606130981 */ /* 0x0000a8000c1e1500 */
[----:B0-----:R-:W3:Y:S04]  /*176e0*/  LDL R6, [R1+0x52c] ;  /* 0x00052c0001067983 */ /* 0x001ee80000100800 */
[----:B------:R-:W3:Y:S01]  /*176f0*/  LDL R7, [R1+0x530] ;  /* 0x0005300001077983 */ /* 0x000ee20000100800 */
[----:B------:R-:W-:-:S03]  /*17700*/  PRMT R25, RZ, 0x7610, R25 ;  /* 0x00007610ff197816 */ /* 0x000fc60000000019 */
[----:B--2---:R-:W-:Y:S01]  /*17710*/  STL [R1+0x2168], R19 ;  /* 0x0021681301007387 */ /* 0x004fe20000100800 */
[----:B---3--:R-:W-:-:S04]  /*17720*/  @P1 LOP3.LUT R7, R7, R6, RZ, 0x3c, !PT ;  /* 0x0000000607071212 */ /* 0x008fc800078e3cff */
[----:B------:R-:W-:-:S04]  /*17730*/  @P1 LOP3.LUT R6, R7, R6, RZ, 0x3c, !PT ;  /* 0x0000000607061212 */ /* 0x000fc800078e3cff */
[----:B------:R-:W-:Y:S01]  /*17740*/  @P1 LOP3.LUT R7, R7, R6, RZ, 0x3c, !PT ;  /* 0x0000000607071212 */ /* 0x000fe200078e3cff */
[----:B------:R-:W-:Y:S04]  /*17750*/  STL [R1+0x216c], R19 ;  /* 0x00216c1301007387 */ /* 0x000fe80000100800 */
[----:B------:R0:W2:Y:S04]  /*17760*/  @P1 LDG.E.U16 R25, [R6.64] ;  /* 0x0000000606191981 */ /* 0x0000a8000c1e1500 */
[----:B0-----:R-:W3:Y:S04]  /*17770*/  LDL R6, [R1+0x524] ;  /* 0x0005240001067983 */ /* 0x001ee80000100800 */
[----:B------:R-:W3:Y:S01]  /*17780*/  LDL R7, [R1+0x528] ;  /* 0x0005280001077983 */ /* 0x000ee20000100800 */
[----:B------:R-:W-:-:S02]  /*17790*/  ISETP.GT.AND P0, PT, R13, 0x63, PT ;  /* 0x000000630d00780c */ /* 0x000fc40003f04270 */
        /* <DEDUP_REMOVED lines=9> */
[----:B0-----:R-:W2:Y:S06]  /*17830*/  LDL.LU R20, [R1+0x21fc] ;  /* 0x0021fc0001147983 */ /* 0x001eac0000300800 */
[----:B------:R-:W-:-:S02]  /*17840*/  @P1 IMAD.MOV.U32 R6, RZ, RZ, R14 ;  /* 0x000000ffff061224 */ /* 0x000fc400078e000e */
[----:B----4-:R-:W-:Y:S01]  /*17850*/  @P1 IMAD.MOV.U32 R7, RZ, RZ, R15 ;  /* 0x000000ffff071224 */ /* 0x010fe200078e000f */
[----:B------:R-:W3:Y:S04]  /*17860*/  LDL R14, [R1+0x500] ;  /* 0x00050000010e7983 */ /* 0x000ee80000100800 */
[----:B------:R-:W3:Y:S01]  /*17870*/  LDL R15, [R1+0x4fc] ;  /* 0x0004fc00010f7983 */ /* 0x000ee20000100800 */
[----:B--2---:R-:W-:-:S06]  /*17880*/  PRMT R20, RZ, 0x7610, R20 ;  /* 0x00007610ff147816 */ /* 0x004fcc0000000014 */
        /* <DEDUP_REMOVED lines=20> */
[----:B------:R0:W2:Y:S04]  /*179d0*/  @P1 LDG.E.U16 R0, [R6.64] ;  /* 0x0000000606001981 */ /* 0x0000a8000c1e1500 */
[----:B0-----:R-:W2:Y:S04]  /*179e0*/  LDL R6, [R1+0x504] ;  /* 0x0005040001067983 */ /* 0x001ea80000100800 */
[----:B------:R-:W2:Y:S01]  /*179f0*/  LDL R7, [R1+0x508] ;  /* 0x0005080001077983 */ /* 0x000ea20000100800 */
[----:B------:R-:W-:Y:S02]  /*17a00*/  ISETP.GT.AND P0, PT, R13, 0x67, PT ;  /* 0x000000670d00780c */ /* 0x000fe40003f04270 */
[----:B------:R-:W-:-:S11]  /*17a10*/  PRMT R24, RZ, 0x7610, R24 ;  /* 0x00007610ff187816 */ /* 0x000fd60000000018 */
[----:B--2---:R-:W-:-:S04]  /*17a20*/  @P0 LOP3.LUT R7, R7, R6, RZ, 0x3c, !PT ;  /* 0x0000000607070212 */ /* 0x004fc800078e3cff */
[----:B------:R-:W-:-:S04]  /*17a30*/  @P0 LOP3.LUT R6, R7, R6, RZ, 0x3c, !PT ;  /* 0x0000000607060212 */ /* 0x000fc800078e3cff */
[----:B------:R-:W-:-:S05]  /*17a40*/  @P0 LOP3.LUT R7, R7, R6, RZ, 0x3c, !PT ;  /* 0x0000000607070212 */ /* 0x000fca00078e3cff */
[----:B------:R0:W2:Y:S01]  /*17a50*/  @P0 LDG.E.U16 R24, [R6.64] ;  /* 0x0000000606180981 */ /* 0x0000a2000c1e1500 */
[----:B------:R-:W-:-:S03]  /*17a60*/  ISETP.GT.AND P1, PT, R13, 0x68, PT ;  /* 0x000000680d00780c */ /* 0x000fc60003f24270 */
[----:B------:R-:W-:Y:S01]  /*17a70*/  STL [R1+0x2138], R0 ;  /* 0x0021380001007387 */ /* 0x000fe20000100800 */
[----:B0-----:R-:W-:-:S09]  /*17a80*/  PRMT R7, RZ, 0x7610, R7 ;  /* 0x00007610ff077816 */ /* 0x001fd20000000007 */
[----:B---3--:R0:W3:Y:S04]  /*17a90*/  @P1 LDG.E.U16 R7, [R14.64] ;  /* 0x000000060e071981 */ /* 0x0080e8000c1e1500 */
[----:B--2---:R1:W-:Y:S04]  /*17aa0*/  STL [R1+0xf8], R24 ;  /* 0x0000f81801007387 */ /* 0x0043e80000100800 */
[----:B-1----:R-:W2:Y:S04]  /*17ab0*/  LDL.LU R24, [R1+0x21f0] ;  /* 0x0021f00001187983 */ /* 0x002ea80000300800 */
[----:B0-----:R-:W2:Y:S04]  /*17ac0*/  LDL R14, [R1+0x4f4] ;  /* 0x0004f400010e7983 */ /* 0x001ea80000100800 */
[----:B------:R-:W2:Y:S01]  /*17ad0*/  LDL R15, [R1+0x4f8] ;  /* 0x0004f800010f7983 */ /* 0x000ea20000100800 */
[----:B------:R-:W-:-:S02]  /*17ae0*/  ISETP.GT.AND P0, PT, R13, 0x69, PT ;  /* 0x000000690d00780c */ /* 0x000fc40003f04270 */
[----:B------:R-:W-:-:S11]  /*17af0*/  PRMT R20, RZ, 0x7610, R20 ;  /* 0x00007610ff147816 */ /* 0x000fd60000000014 */
[----:B--2---:R-:W-:-:S04]  /*17b00*/  @P0 LOP3.LUT R15, R15, R14, RZ, 0x3c, !PT ;  /* 0x0000000e0f0f0212 */ /* 0x004fc800078e3cff */
[----:B------:R-:W-:-:S04]  /*17b10*/  @P0 LOP3.LUT R14, R15, R14, RZ, 0x3c, !PT ;  /* 0x0000000e0f0e0212 */ /* 0x000fc800078e3cff */
[----:B------:R-:W-:-:S05]  /*17b20*/  @P0 LOP3.LUT R15, R15, R14, RZ, 0x3c, !PT ;  /* 0x0000000e0f0f0212 */ /* 0x000fca00078e3cff */
[----:B------:R0:W2:Y:S04]  /*17b30*/  @P0 LDG.E.U16 R20, [R14.64] ;  /* 0x000000060e140981 */ /* 0x0000a8000c1e1500 */
[----:B0-----:R-:W3:Y:S04]  /*17b40*/  LDL R14, [R1+0x4bc] ;  /* 0x0004bc00010e7983 */ /* 0x001ee80000100800 */
[----:B------:R-:W3:Y:S01]  /*17b50*/  LDL R15, [R1+0x4c0] ;  /* 0x0004c000010f7983 */ /* 0x000ee20000100800 */
[----:B------:R-:W-:Y:S02]  /*17b60*/  ISETP.GT.AND P1, PT, R13, 0x70, PT ;  /* 0x000000700d00780c */ /* 0x000fe40003f24270 */
[----:B------:R-:W-:Y:S01]  /*17b70*/  PRMT R6, RZ, 0x7610, R6 ;  /* 0x00007610ff067816 */ /* 0x000fe20000000006 */
[----:B--2---:R-:W-:Y:S10]  /*17b80*/  STL [R1+0x2178], R20 ;  /* 0x0021781401007387 */ /* 0x004ff40000100800 */
        /* <DEDUP_REMOVED lines=8> */
[----:B----4-:R-:W-:-:S11]  /*17c10*/  PRMT R5, RZ, 0x7610, R5 ;  /* 0x00007610ff057816 */ /* 0x010fd60000000005 */
[----:B---3--:R-:W-:-:S04]  /*17c20*/  @P2 LOP3.LUT R15, R15, R14, RZ, 0x3c, !PT ;  /* 0x0000000e0f0f2212 */ /* 0x008fc800078e3cff */
[----:B------:R-:W-:-:S04]  /*17c30*/  @P2 LOP3.LUT R14, R15, R14, RZ, 0x3c, !PT ;  /* 0x0000000e0f0e2212 */ /* 0x000fc800078e3cff */
[----:B------:R-:W-:-:S05]  /*17c40*/  @P2 LOP3.LUT R15, R15, R14, RZ, 0x3c, !PT ;  /* 0x0000000e0f0f2212 */ /* 0x000fca00078e3cff */
[----:B------:R0:W3:Y:S04]  /*17c50*/  @P2 LDG.E.U16 R5, [R14.64] ;  /* 0x000000060e052981 */ /* 0x0000e8000c1e1500 */
[----:B0-----:R-:W4:Y:S04]  /*17c60*/  LDL R14, [R1+0x4ec] ;  /* 0x0004ec00010e7983 */ /* 0x001f280000100800 */
[----:B------:R-:W4:Y:S01]  /*17c70*/  LDL R15, [R1+0x4f0] ;  /* 0x0004f000010f7983 */ /* 0x000f220000100800 */
[----:B------:R-:W-:Y:S02]  /*17c80*/  ISETP.GT.AND P0, PT, R13, 0x6a, PT ;  /* 0x0000006a0d00780c */ /* 0x000fe40003f04270 */
[----:B------:R-:W-:-:S11]  /*17c90*/  PRMT R24, RZ, 0x7610, R24 ;  /* 0x00007610ff187816 */ /* 0x000fd60000000018 */
[----:B----4-:R-:W-:-:S04]  /*17ca0*/  @P0 LOP3.LUT R15, R15, R14, RZ, 0x3c, !PT ;  /* 0x0000000e0f0f0212 */ /* 0x010fc800078e3cff */
[----:B------:R-:W-:-:S04]  /*17cb0*/  @P0 LOP3.LUT R14, R15, R14, RZ, 0x3c, !PT ;  /* 0x0000000e0f0e0212 */ /* 0x000fc800078e3cff */
[----:B------:R-:W-:-:S05]  /*17cc0*/  @P0 LOP3.LUT R15, R15, R14, RZ, 0x3c, !PT ;  /* 0x0000000e0f0f0212 */ /* 0x000fca00078e3cff */
[----:B------:R0:W4:Y:S04]  /*17cd0*/  @P0 LDG.E.U16 R24, [R14.64] ;  /* 0x000000060e180981 */ /* 0x000128000c1e1500 */
[----:B0-----:R-:W2:Y:S04]  /*17ce0*/  LDL R14, [R1+0x4e4] ;  /* 0x0004e400010e7983 */ /* 0x001ea80000100800 */
[----:B------:R-:W2:Y:S01]  /*17cf0*/  LDL R15, [R1+0x4e8] ;  /* 0x0004e800010f7983 */ /* 0x000ea20000100800 */
[----:B------:R-:W-:Y:S02]  /*17d00*/  ISETP.GT.AND P1, PT, R13, 0x6b, PT ;  /* 0x0000006b0d00780c */ /* 0x000fe40003f24270 */
        /* <DEDUP_REMOVED lines=55> */
[----:B0-----:R-:W3:Y:S04]  /*18080*/  LDL R14, [R1+0x4ac] ;  /* 0x0004ac00010e7983 */ /* 0x001ee80000100800 */
[----:B------:R-:W3:Y:S01]  /*18090*/  LDL R15, [R1+0x4b0] ;  /* 0x0004b000010f7983 */ /* 0x000ee20000100800 */
[----:B------:R-:W-:Y:S02]  /*180a0*/  ISETP.GT.AND P1, PT, R13, 0x72, PT ;  /* 0x000000720d00780c */ /* 0x000fe40003f24270 */
[----:B--2---:R-:W-:-:S11]  /*180b0*/  PRMT R23, RZ, 0x7610, R23 ;  /* 0x00007610ff177816 */ /* 0x004fd60000000017 */
[----:B---3--:R-:W-:-:S04]  /*180c0*/  @P1 LOP3.LUT R15, R15, R14, RZ, 0x3c, !PT ;  /* 0x0000000e0f0f1212 */ /* 0x008fc800078e3cff */
        /* <DEDUP_REMOVED lines=68> */
[----:B------:R0:W3:Y:S04]  /*18510*/  @P0 LDG.E.U16 R21, [R14.64] ;  /* 0x000000060e150981 */ /* 0x0000e8000c1e1500 */
        /* <DEDUP_REMOVED lines=17> */
[----:B------:R0:W2:Y:S04]  /*18630*/  @P0 LDG.E.U16 R22, [R14.64] ;  /* 0x000000060e160981 */ /* 0x0000a8000c1e1500 */
[----:B0-----:R-:W3:Y:S01]  /*18640*/  LDL R14, [R1+0x454] ;  /* 0x00045400010e7983 */ /* 0x001ee20000100800 */
[----:B------:R-:W-:-:S03]  /*18650*/  ISETP.GT.AND P1, PT, R13, 0x7d, PT ;  /* 0x0000007d0d00780c */ /* 0x000fc60003f24270 */
[----:B--2---:R-:W-:Y:S04]  /*18660*/  STL [R1+0xc0], R22 ;  /* 0x0000c01601007387 */ /* 0x004fe80000100800 */
[----:B------:R-:W3:Y:S01]  /*18670*/  LDL R15, [R1+0x458] ;  /* 0x00045800010f7983 */ /* 0x000ee20000100800 */
[----:B------:R-:W-:-:S05]  /*18680*/  PRMT R0, RZ, 0x7610, R0 ;  /* 0x00007610ff007816 */ /* 0x000fca0000000000 */
        /* <DEDUP_REMOVED lines=17> */
[----:B------:R-:W-:-:S03]  /*187a0*/  PRMT R18, RZ, 0x7610, R18 ;  /* 0x00007610ff127816 */ /* 0x000fc60000000012 */
[----:B------:R-:W0:Y:S01]  /*187b0*/  S2R R22, SR_TID.X ;  /* 0x0000000000167919 */ /* 0x000e220000002100 */
[----:B--2---:R-:W-:-:S04]  /*187c0*/  @P1 LOP3.LUT R15, R15, R14, RZ, 0x3c, !PT ;  /* 0x0000000e0f0f1212 */ /* 0x004fc800078e3cff */
[----:B------:R-:W-:-:S04]  /*187d0*/  @P1 LOP3.LUT R14, R15, R14, RZ, 0x3c, !PT ;  /* 0x0000000e0f0e1212 */ /* 0x000fc800078e3cff */
[----:B------:R-:W-:-:S05]  /*187e0*/  @P1 LOP3.LUT R15, R15, R14, RZ, 0x3c, !PT ;  /* 0x0000000e0f0f1212 */ /* 0x000fca00078e3cff */
[----:B------:R1:W2:Y:S04]  /*187f0*/  @P1 LDG.E.U16 R18, [R14.64] ;  /* 0x000000060e121981 */ /* 0x0002a8000c1e1500 */
[----:B-1----:R-:W3:Y:S04]  /*18800*/  LDL R14, [R1+0x854] ;  /* 0x00085400010e7983 */ /* 0x002ee80000100800 */
[----:B------:R-:W3:Y:S01]  /*18810*/  LDL R15, [R1+0xbe0] ;  /* 0x000be000010f7983 */ /* 0x000ee20000100800 */
[----:B0-----:R-:W-:-:S04]  /*18820*/  LOP3.LUT R22, R22, 0x7f, RZ, 0xc0, !PT ;  /* 0x0000007f16167812 */ /* 0x001fc800078ec0ff */
[----:B------:R-:W-:Y:S02]  /*18830*/  ISETP.GE.AND P0, PT, R22, R13, PT ;  /* 0x0000000d1600720c */ /* 0x000fe40003f06270 */
[----:B------:R-:W-:Y:S01]  /*18840*/  PRMT R17, RZ, 0x7610, R17 ;  /* 0x00007610ff117816 */ /* 0x000fe20000000011 */
[----:B------:R-:W-:Y:S06]  /*18850*/  BAR.SYNC.DEFER_BLOCKING 0x0 ;  /* 0x0000000000007b1d */ /* 0x000fec0000010000 */
[----:B--2---:R0:W-:Y:S04]  /*18860*/  STL [R1+0xb4], R18 ;  /* 0x0000b41201007387 */ /* 0x0041e80000100800 */
[----:B0-----:R-:W2:Y:S01]  /*18870*/  LDL.LU R18, [R1+0x20] ;  /* 0x0000200001127983 */ /* 0x001ea20000300800 */
[----:B---3--:R-:W-:-:S04]  /*18880*/  @!P0 LOP3.LUT R15, R15, R14, RZ, 0x3c, !PT ;  /* 0x0000000e0f0f8212 */ /* 0x008fc800078e3cff */
[----:B------:R-:W-:-:S04]  /*18890*/  @!P0 LOP3.LUT R14, R15, R14, RZ, 0x3c, !PT ;  /* 0x0000000e0f0e8212 */ /* 0x000fc800078e3cff */
[----:B------:R-:W-:-:S05]  /*188a0*/  @!P0 LOP3.LUT R15, R15, R14, RZ, 0x3c, !PT ;  /* 0x0000000e0f0f8212 */ /* 0x000fca00078e3cff */
[----:B------:R0:W3:Y:S04]  /*188b0*/  @!P0 LDG.E.U16 R17, [R14.64] ;  /* 0x000000060e118981 */ /* 0x0000e8000c1e1500 */
[----:B0-----:R-:W2:Y:S04]  /*188c0*/  LDL R14, [R1+0xbbc] ;  /* 0x000bbc00010e7983 */ /* 0x001ea80000100800 */
[----:B------:R-:W2:Y:S01]  /*188d0*/  LDL R15, [R1+0xbc0] ;  /* 0x000bc000010f7983 */ /* 0x000ea20000100800 */
[----:B------:R-:W-:-:S03]  /*188e0*/  PRMT R26, RZ, 0x7610, R26 ;  /* 0x00007610ff1a7816 */ /* 0x000fc6000000001a */
[----:B---3--:R0:W-:Y:S04]  /*188f0*/  STL [R1+0xb0], R17 ;  /* 0x0000b01101007387 */ /* 0x0081e80000100800 */
[----:B0-----:R-:W3:Y:S01]  /*18900*/  LDL.LU R17, [R1+0x18] ;  /* 0x0000180001117983 */ /* 0x001ee20000300800 */
[----:B--2---:R-:W-:-:S04]  /*18910*/  @!P0 LOP3.LUT R15, R15, R14, RZ, 0x3c, !PT ;  /* 0x0000000e0f0f8212 */ /* 0x004fc800078e3cff */
[----:B------:R-:W-:-:S04]  /*18920*/  @!P0 LOP3.LUT R14, R15, R14, RZ, 0x3c, !PT ;  /* 0x0000000e0f0e8212 */ /* 0x000fc800078e3cff */
[----:B------:R-:W-:-:S05]  /*18930*/  @!P0 LOP3.LUT R15, R15, R14, RZ, 0x3c, !PT ;  /* 0x0000000e0f0f8212 */ /* 0x000fca00078e3cff */
[----:B------:R0:W2:Y:S04]  /*18940*/  @!P0 LDG.E.U16 R26, [R14.64] ;  /* 0x000000060e1a8981 */ /* 0x0000a8000c1e1500 */
[----:B0-----:R-:W3:Y:S04]  /*18950*/  LDL R14, [R1+0xb7c] ;  /* 0x000b7c00010e7983 */ /* 0x001ee80000100800 */
[----:B------:R-:W3:Y:S01]  /*18960*/  LDL R15, [R1+0xb80] ;  /* 0x000b8000010f7983 */ /* 0x000ee20000100800 */
[----:B------:R-:W-:-:S03]  /*18970*/  PRMT R29, RZ, 0x7610, R29 ;  /* 0x00007610ff1d7816 */ /* 0x000fc6000000001d */
        /* <DEDUP_REMOVED lines=8> */
[----:B------:R-:W-:Y:S02]  /*18a00*/  PRMT R12, RZ, 0x7610, R12 ;  /* 0x00007610ff0c7816 */ /* 0x000fe4000000000c */
[----:B--2---:R-:W-:-:S04]  /*18a10*/  @!P0 LOP3.LUT R15, R15, R14, RZ, 0x3c, !PT ;  /* 0x0000000e0f0f8212 */ /* 0x004fc800078e3cff */
[----:B------:R-:W-:-:S04]  /*18a20*/  @!P0 LOP3.LUT R14, R15, R14, RZ, 0x3c, !PT ;  /* 0x0000000e0f0e8212 */ /* 0x000fc800078e3cff */
[----:B------:R-:W-:-:S05]  /*18a30*/  @!P0 LOP3.LUT R15, R15, R14, RZ, 0x3c, !PT ;  /* 0x0000000e0f0f8212 */ /* 0x000fca00078e3cff */
[----:B------:R-:W2:Y:S04]  /*18a40*/  @!P0 LDG.E.U16 R12, [R14.64] ;  /* 0x000000060e0c8981 */ /* 0x000ea8000c1e1500 */
[----:B---3--:R0:W-:Y:S04]  /*18a50*/  STL [R1+0xa8], R29 ;  /* 0x0000a81d01007387 */ /* 0x0081e80000100800 */
[----:B0-----:R-:W3:Y:S04]  /*18a60*/  LDL.LU R29, [R1+0x8] ;  /* 0x00000800011d7983 */ /* 0x001ee80000300800 */
[----:B--2---:R0:W-:Y:S04]  /*18a70*/  STL [R1+0xa4], R12 ;  /* 0x0000a40c01007387 */ /* 0x0041e80000100800 */
[----:B0-----:R-:W2:Y:S04]  /*18a80*/  LDL.LU R12, [R1+0x21bc] ;  /* 0x0021bc00010c7983 */ /* 0x001ea80000300800 */
[----:B------:R-:W3:Y:S04]  /*18a90*/  LDL R14, [R1+0xafc] ;  /* 0x000afc00010e7983 */ /* 0x000ee80000100800 */
[----:B------:R-:W3:Y:S01]  /*18aa0*/  LDL R15, [R1+0xb00] ;  /* 0x000b0000010f7983 */ /* 0x000ee20000100800 */
[----:B--2---:R-:W-:-:S02]  /*18ab0*/  PRMT R12, RZ, 0x7610, R12 ;  /* 0x00007610ff0c7816 */ /* 0x004fc4000000000c */
[----:B---3--:R-:W-:-:S04]  /*18ac0*/  @!P0 LOP3.LUT R15, R15, R14, RZ, 0x3c, !PT ;  /* 0x0000000e0f0f8212 */ /* 0x008fc800078e3cff */
[----:B------:R-:W-:-:S04]  /*18ad0*/  @!P0 LOP3.LUT R14, R15, R14, RZ, 0x3c, !PT ;  /* 0x0000000e0f0e8212 */ /* 0x000fc800078e3cff */
[----:B------:R-:W-:-:S05]  /*18ae0*/  @!P0 LOP3.LUT R15, R15, R14, RZ, 0x3c, !PT ;  /* 0x0000000e0f0f8212 */ /* 0x000fca00078e3cff */
[----:B------:R-:W2:Y:S04]  /*18af0*/  @!P0 LDG.E.U16 R12, [R14.64] ;  /* 0x000000060e0c8981 */ /* 0x000ea8000c1e1500 */
        /* <DEDUP_REMOVED lines=26> */
[----:B------:R-:W2:Y:S01]  /*18ca0*/  @!P0 LDG.E.U16 R12, [R14.64] ;  /* 0x000000060e0c8981 */ /* 0x000ea2000c1e1500 */
[----:B------:R-:W-:-:S05]  /*18cb0*/  IMAD.SHL.U32 R22, R22, 0x2, RZ ;  /* 0x0000000216167824 */ /* 0x000fca00078e00ff */
[----:B------:R-:W-:Y:S04]  /*18cc0*/  STS.U16 [R22], R18 ;  /* 0x0000001216007388 */ /* 0x000fe80000000400 */
[----:B--2---:R0:W-:Y:S04]  /*18cd0*/  STL [R1+0x94], R12 ;  /* 0x0000940c01007387 */ /* 0x0041e80000100800 */
[----:B0-----:R-:W2:Y:S04]  /*18ce0*/  LDL.LU R12, [R1+0x21ac] ;  /* 0x0021ac00010c7983 */ /* 0x001ea80000300800 */
[----:B------:R-:W3:Y:S04]  /*18cf0*/  LDL R14, [R1+0x9fc] ;  /* 0x0009fc00010e7983 */ /* 0x000ee80000100800 */
[----:B------:R-:W3:Y:S04]  /*18d00*/  LDL R15, [R1+0xa00] ;  /* 0x000a0000010f7983 */ /* 0x000ee80000100800 */
[----:B------:R-:W2:Y:S01]  /*18d10*/  LDL.LU R18, [R1+0x21a8] ;  /* 0x0021a80001127983 */ /* 0x000ea20000300800 */
[----:B---3--:R-:W-:-:S04]  /*18d20*/  @!P0 LOP3.LUT R15, R15, R14, RZ, 0x3c, !PT ;  /* 0x0000000e0f0f8212 */ /* 0x008fc800078e3cff */
[C---:B------:R-:W-:Y:S02]  /*18d30*/  @!P0 LOP3.LUT R14, R15.reuse, R14, RZ, 0x3c, !PT ;  /* 0x0000000e0f0e8212 */ /* 0x040fe400078e3cff */
[----:B--2---:R-:W-:Y:S02]  /*18d40*/  PRMT R18, RZ, 0x7610, R18 ;  /* 0x00007610ff127816 */ /* 0x004fe40000000012 */
[----:B------:R-:W-:-:S05]  /*18d50*/  @!P0 LOP3.LUT R15, R15, R14, RZ, 0x3c, !PT ;  /* 0x0000000e0f0f8212 */ /* 0x000fca00078e3cff */
[----:B------:R-:W2:Y:S04]  /*18d60*/  @!P0 LDG.E.U16 R18, [R14.64] ;  /* 0x000000060e128981 */ /* 0x000ea8000c1e1500 */
[----:B------:R-:W-:Y:S04]  /*18d70*/  STS.U16 [R22+0x800], R17 ;  /* 0x0008001116007388 */ /* 0x000fe80000000400 */
        /* <DEDUP_REMOVED lines=32> */
[----:B--2---:R0:W-:Y:S04]  /*18f80*/  STL [R1+0x84], R29 ;  /* 0x0000841d01007387 */ /* 0x0041e80000100800 */
[----:B0-----:R-:W2:Y:S04]  /*18f90*/  LDL.LU R29, [R1+0x218c] ;  /* 0x00218c00011d7983 */ /* 0x001ea80000300800 */
[----:B------:R-:W3:Y:S04]  /*18fa0*/  LDL R14, [R1+0x8fc] ;  /* 0x0008fc00010e7983 */ /* 0x000ee80000100800 */
[----:B------:R-:W3:Y:S01]  /*18fb0*/  LDL R15, [R1+0x900] ;  /* 0x00090000010f7983 */ /* 0x000ee20000100800 */
[----:B------:R-:W-:-:S02]  /*18fc0*/  PRMT R13, RZ, 0x7610, R13 ;  /* 0x00007610ff0d7816 */ /* 0x000fc4000000000d */
        /* <DEDUP_REMOVED lines=12> */
[----:B0-----:R-:W3:Y:S04]  /*19090*/  LDL R13, [R1+0x850] ;  /* 0x00085000010d7983 */ /* 0x001ee80000100800 */
[----:B--2---:R0:W-:Y:S04]  /*190a0*/  STL [R1+0x7c], R17 ;  /* 0x00007c1101007387 */ /* 0x0041e80000100800 */
[----:B0-----:R-:W2:Y:S04]  /*190b0*/  LDL.LU R17, [R1+0x2188] ;  /* 0x0021880001117983 */ /* 0x001ea80000300800 */
[----:B------:R-:W2:Y:S04]  /*190c0*/  LDL R14, [R1+0x87c] ;  /* 0x00087c00010e7983 */ /* 0x000ea80000100800 */
[----:B------:R-:W2:Y:S01]  /*190d0*/  LDL R15, [R1+0x880] ;  /* 0x00088000010f7983 */ /* 0x000ea20000100800 */
[----:B------:R-:W-:-:S02]  /*190e0*/  PRMT R27, RZ, 0x7610, R27 ;  /* 0x00007610ff1b7816 */ /* 0x000fc4000000001b */
[----:B--2---:R-:W-:-:S04]  /*190f0*/  @!P0 LOP3.LUT R15, R15, R14, RZ, 0x3c, !PT ;  /* 0x0000000e0f0f8212 */ /* 0x004fc800078e3cff */
[----:B------:R-:W-:-:S04]  /*19100*/  @!P0 LOP3.LUT R14, R15, R14, RZ, 0x3c, !PT ;  /* 0x0000000e0f0e8212 */ /* 0x000fc800078e3cff */
[----:B------:R-:W-:-:S05]  /*19110*/  @!P0 LOP3.LUT R15, R15, R14, RZ, 0x3c, !PT ;  /* 0x0000000e0f0f8212 */ /* 0x000fca00078e3cff */
[----:B------:R0:W2:Y:S04]  /*19120*/  @!P0 LDG.E.U16 R27, [R14.64] ;  /* 0x000000060e1b8981 */ /* 0x0000a8000c1e1500 */
[----:B0-----:R-:W2:Y:S04]  /*19130*/  LDL R14, [R1+0x858] ;  /* 0x00085800010e7983 */ /* 0x001ea80000100800 */
[----:B------:R-:W2:Y:S01]  /*19140*/  LDL R15, [R1+0xc18] ;  /* 0x000c1800010f7983 */ /* 0x000ea20000100800 */
[----:B------:R-:W-:Y:S02]  /*19150*/  PRMT R25, RZ, 0x7610, R25 ;  /* 0x00007610ff197816 */ /* 0x000fe40000000019 */
[----:B--2---:R-:W-:-:S04]  /*19160*/  @!P0 LOP3.LUT R15, R15, R14, RZ, 0x3c, !PT ;  /* 0x0000000e0f0f8212 */ /* 0x004fc800078e3cff */
[----:B------:R-:W-:-:S04]  /*19170*/  @!P0 LOP3.LUT R14, R15, R14, RZ, 0x3c, !PT ;  /* 0x0000000e0f0e8212 */ /* 0x000fc800078e3cff */
[----:B------:R-:W-:-:S05]  /*19180*/  @!P0 LOP3.LUT R15, R15, R14, RZ, 0x3c, !PT ;  /* 0x0000000e0f0f8212 */ /* 0x000fca00078e3cff */
[----:B------:R-:W2:Y:S04]  /*19190*/  @!P0 LDG.E.U16 R25, [R14.64] ;  /* 0x000000060e198981 */ /* 0x000ea8000c1e1500 */
[----:B------:R-:W-:Y:S04]  /*191a0*/  STS.U16 [R22+0x2000], R29 ;  /* 0x0020001d16007388 */ /* 0x000fe80000000400 */
[----:B------:R-:W-:Y:S04]  /*191b0*/  STS.U16 [R22+0x2800], R26 ;  /* 0x0028001a16007388 */ /* 0x000fe80000000400 */
[----:B------:R-:W-:Y:S04]  /*191c0*/  STS.U16 [R22+0x3000], R17 ;  /* 0x0030001116007388 */ /* 0x000fe80000000400 */
[----:B------:R0:W-:Y:S04]  /*191d0*/  STL [R1+0x78], R27 ;  /* 0x0000781b01007387 */ /* 0x0001e80000100800 */
[----:B------:R-:W-:Y:S04]  /*191e0*/  STS.U16 [R22+0x3800], R18 ;  /* 0x0038001216007388 */ /* 0x000fe80000000400 */
[----:B------:R1:W-:Y:S04]  /*191f0*/  STS.U16 [R22+0x4000], R12 ;  /* 0x0040000c16007388 */ /* 0x0003e80000000400 */
[----:B0-----:R-:W3:Y:S04]  /*19200*/  LDL R27, [R1+0xb78] ;  /* 0x000b7800011b7983 */ /* 0x001ee80000100800 */
[----:B--2---:R0:W-:Y:S04]  /*19210*/  STL [R1+0x74], R25 ;  /* 0x0000741901007387 */ /* 0x0041e80000100800 */
[----:B-1----:R-:W3:Y:S01]  /*19220*/  LDL R12, [R1+0x440] ;  /* 0x00044000010c7983 */ /* 0x002ee20000100800 */
[----:B------:R-:W-:-:S03]  /*19230*/  PRMT R11, RZ, 0x7610, R11 ;  /* 0x00007610ff0b7816 */ /* 0x000fc6000000000b */
[----:B0-----:R-:W2:Y:S01]  /*19240*/  LDL R25, [R1+0xb38] ;  /* 0x000b380001197983 */ /* 0x001ea20000100800 */
[----:B---3--:R-:W-:-:S04]  /*19250*/  @!P0 LOP3.LUT R13, R13, R12, RZ, 0x3c, !PT ;  /* 0x0000000c0d0d8212 */ /* 0x008fc800078e3cff */
[----:B------:R-:W-:-:S04]  /*19260*/  @!P0 LOP3.LUT R12, R13, R12, RZ, 0x3c, !PT ;  /* 0x0000000c0d0c8212 */ /* 0x000fc800078e3cff */
[----:B------:R-:W-:-:S05]  /*19270*/  @!P0 LOP3.LUT R13, R13, R12, RZ, 0x3c, !PT ;  /* 0x0000000c0d0d8212 */ /* 0x000fca00078e3cff */
[----:B------:R-:W3:Y:S04]  /*19280*/  @!P0 LDG.E.U16 R11, [R12.64] ;  /* 0x000000060c0b8981 */ /* 0x000ee8000c1e1500 */
[----:B---3--:R0:W-:Y:S04]  /*19290*/  STL [R1+0x70], R11 ;  /* 0x0000700b01007387 */ /* 0x0081e80000100800 */
[----:B0-----:R-:W3:Y:S04]  /*192a0*/  LDL.LU R11, [R1+0x2184] ;  /* 0x00218400010b7983 */ /* 0x001ee80000300800 */
[----:B------:R-:W2:Y:S04]  /*192b0*/  LDL R12, [R1+0xbb4] ;  /* 0x000bb400010c7983 */ /* 0x000ea80000100800 */
[----:B------:R-:W2:Y:S01]  /*192c0*/  LDL R13, [R1+0xbb8] ;  /* 0x000bb800010d7983 */ /* 0x000ea20000100800 */
[----:B------:R-:W-:-:S02]  /*192d0*/  PRMT R10, RZ, 0x7610, R10 ;  /* 0x00007610ff0a7816 */ /* 0x000fc4000000000a */
[----:B--2---:R-:W-:-:S04]  /*192e0*/  @!P0 LOP3.LUT R13, R13, R12, RZ, 0x3c, !PT ;  /* 0x0000000c0d0d8212 */ /* 0x004fc800078e3cff */
[----:B------:R-:W-:-:S04]  /*192f0*/  @!P0 LOP3.LUT R12, R13, R12, RZ, 0x3c, !PT ;  /* 0x0000000c0d0c8212 */ /* 0x000fc800078e3cff */
[----:B------:R-:W-:-:S05]  /*19300*/  @!P0 LOP3.LUT R13, R13, R12, RZ, 0x3c, !PT ;  /* 0x0000000c0d0d8212 */ /* 0x000fca00078e3cff */
[----:B------:R0:W2:Y:S04]  /*19310*/  @!P0 LDG.E.U16 R10, [R12.64] ;  /* 0x000000060c0a8981 */ /* 0x0000a8000c1e1500 */
[----:B---3--:R1:W-:Y:S04]  /*19320*/  STS.U16 [R22+0x4800], R11 ;  /* 0x0048000b16007388 */ /* 0x0083e80000000400 */
[----:B-1----:R-:W3:Y:S04]  /*19330*/  LDL R11, [R1+0xb74] ;  /* 0x000b7400010b7983 */ /* 0x002ee80000100800 */
[----:B0-----:R-:W0:Y:S04]  /*19340*/  S2R R13, SR_TID.X ;  /* 0x00000000000d7919 */ /* 0x001e280000002100 */
[----:B--2---:R1:W-:Y:S04]  /*19350*/  STL [R1+0x6c], R10 ;  /* 0x00006c0a01007387 */ /* 0x0043e80000100800 */
[----:B-1----:R-:W2:Y:S01]  /*19360*/  LDL.LU R10, [R1+0x2180] ;  /* 0x00218000010a7983 */ /* 0x002ea20000300800 */
[----:B0-----:R-:W-:-:S05]  /*19370*/  LOP3.LUT R13, R13, 0x7f, RZ, 0xc0, !PT ;  /* 0x0000007f0d0d7812 */ /* 0x001fca00078ec0ff */
[----:B------:R-:W-:Y:S01]  /*19380*/  IMAD.SHL.U32 R13, R13, 0x2, RZ ;  /* 0x000000020d0d7824 */ /* 0x000fe200078e00ff */
[----:B------:R-:W-:-:S04]  /*19390*/  PRMT R4, RZ, 0x7610, R4 ;  /* 0x00007610ff047816 */ /* 0x000fc80000000004 */
[----:B--2---:R0:W-:Y:S02]  /*193a0*/  STS.U16 [R13+0x5000], R10 ;  /* 0x0050000a0d007388 */ /* 0x0041e40000000400 */
[----:B0-----:R-:W-:Y:S02]  /*193b0*/  @!P0 IMAD.MOV.U32 R10, RZ, RZ, R27 ;  /* 0x000000ffff0a8224 */ /* 0x001fe400078e001b */
[----:B------:R-:W2:Y:S04]  /*193c0*/  LDL.LU R27, [R1+0x30] ;  /* 0x00003000011b7983 */ /* 0x000ea80000300800 */
[----:B---3--:R0:W3:Y:S04]  /*193d0*/  @!P0 LDG.E.U16 R4, [R10.64] ;  /* 0x000000060a048981 */ /* 0x0080e8000c1e1500 */
[----:B0-----:R-:W2:Y:S01]  /*193e0*/  LDL R11, [R1+0xb34] ;  /* 0x000b3400010b7983 */ /* 0x001ea20000100800 */
[----:B------:R-:W-:Y:S01]  /*193f0*/  PRMT R19, RZ, 0x7610, R19 ;  /* 0x00007610ff137816 */ /* 0x000fe20000000013 */
[----:B------:R-:W-:-:S05]  /*19400*/  @!P0 IMAD.MOV.U32 R10, RZ, RZ, R25 ;  /* 0x000000ffff0a8224 */ /* 0x000fca00078e0019 */
[----:B--2---:R-:W2:Y:S04]  /*19410*/  @!P0 LDG.E.U16 R19, [R10.64] ;  /* 0x000000060a138981 */ /* 0x004ea8000c1e1500 */
[----:B---3--:R0:W-:Y:S04]  /*19420*/  STL [R1+0x68], R4 ;  /* 0x0000680401007387 */ /* 0x0081e80000100800 */
[----:B------:R1:W-:Y:S04]  /*19430*/  STS.U16 [R13+0x5800], R9 ;  /* 0x005800090d007388 */ /* 0x0003e80000000400 */
[----:B0-----:R-:W3:Y:S04]  /*19440*/  LDL R4, [R1+0xa78] ;  /* 0x000a780001047983 */ /* 0x001ee80000100800 */
[----:B-1----:R-:W3:Y:S04]  /*19450*/  LDL R9, [R1+0xaf8] ;  /* 0x000af80001097983 */ /* 0x002ee80000100800 */
[----:B------:R-:W3:Y:S04]  /*19460*/  LDL.LU R25, [R1+0x2c] ;  /* 0x00002c0001197983 */ /* 0x000ee80000300800 */
[----:B------:R-:W-:Y:S04]  /*19470*/  STS.U16 [R13+0x6000], R8 ;  /* 0x006000080d007388 */ /* 0x000fe80000000400 */
[----:B--2---:R0:W-:Y:S04]  /*19480*/  STL [R1+0x64], R19 ;  /* 0x0000641301007387 */ /* 0x0041e80000100800 */
[----:B0-----:R-:W2:Y:S04]  /*19490*/  LDL.LU R19, [R1+0x28] ;  /* 0x0000280001137983 */ /* 0x001ea80000300800 */
        /* <DEDUP_REMOVED lines=8> */
[----:B------:R-:W-:-:S03]  /*19520*/  PRMT R3, RZ, 0x7610, R3 ;  /* 0x00007610ff037816 */ /* 0x000fc60000000003 */
[----:B------:R-:W-:Y:S04]  /*19530*/  STS.U16 [R13+0x6800], R7 ;  /* 0x006800070d007388 */ /* 0x000fe80000000400 */
[----:B---3--:R0:W-:Y:S04]  /*19540*/  STL [R1+0x60], R28 ;  /* 0x0000601c01007387 */ /* 0x0081e80000100800 */
[----:B0-----:R-:W3:Y:S01]  /*19550*/  LDL.LU R28, [R1+0x24] ;  /* 0x00002400011c7983 */ /* 0x001ee20000300800 */
[----:B--2---:R-:W-:-:S03]  /*19560*/  @!P0 LOP3.LUT R9, R9, R8, RZ, 0x3c, !PT ;  /* 0x0000000809098212 */ /* 0x004fc600078e3cff */
[----:B------:R-:W2:Y:S01]  /*19570*/  LDL R7, [R1+0xa74] ;  /* 0x000a740001077983 */ /* 0x000ea20000100800 */
[----:B------:R-:W-:-:S04]  /*19580*/  @!P0 LOP3.LUT R8, R9, R8, RZ, 0x3c, !PT ;  /* 0x0000000809088212 */ /* 0x000fc800078e3cff */
[----:B------:R-:W-:-:S05]  /*19590*/  @!P0 LOP3.LUT R9, R9, R8, RZ, 0x3c, !PT ;  /* 0x0000000809098212 */ /* 0x000fca00078e3cff */
[----:B------:R-:W3:Y:S01]  /*195a0*/  @!P0 LDG.E.U16 R3, [R8.64] ;  /* 0x0000000608038981 */ /* 0x000ee2000c1e1500 */
[----:B------:R-:W-:-:S03]  /*195b0*/  PRMT R12, RZ, 0x7610, R12 ;  /* 0x00007610ff0c7816 */ /* 0x000fc6000000000c */
[----:B------:R0:W-:Y:S02]  /*195c0*/  STS.U16 [R13+0x7000], R6 ;  /* 0x007000060d007388 */ /* 0x0001e40000000400 */
[----:B0-----:R-:W-:-:S05]  /*195d0*/  @!P0 IMAD.MOV.U32 R6, RZ, RZ, R4 ;  /* 0x000000ffff068224 */ /* 0x001fca00078e0004 */
[----:B--2---:R0:W2:Y:S04]  /*195e0*/  @!P0 LDG.E.U16 R12, [R6.64] ;  /* 0x00000006060c8981 */ /* 0x0040a8000c1e1500 */
[----:B---3--:R1:W-:Y:S04]  /*195f0*/  STL [R1+0x5c], R3 ;  /* 0x00005c0301007387 */ /* 0x0083e80000100800 */
[----:B-1----:R-:W3:Y:S04]  /*19600*/  LDL.LU R3, [R1+0x1c] ;  /* 0x00001c0001037983 */ /* 0x002ee80000300800 */
[----:B------:R-:W2:Y:S04]  /*19610*/  LDL.LU R4, [R1+0x14] ;  /* 0x0000140001047983 */ /* 0x000ea80000300800 */
[----:B0-----:R-:W2:Y:S04]  /*19620*/  LDL R6, [R1+0xa34] ;  /* 0x000a340001067983 */ /* 0x001ea80000100800 */
[----:B------:R-:W2:Y:S01]  /*19630*/  LDL R7, [R1+0xa38] ;  /* 0x000a380001077983 */ /* 0x000ea20000100800 */
[----:B------:R-:W-:-:S02]  /*19640*/  PRMT R20, RZ, 0x7610, R20 ;  /* 0x00007610ff147816 */ /* 0x000fc40000000014 */
[----:B--2---:R-:W-:-:S04]  /*19650*/  @!P0 LOP3.LUT R7, R7, R6, RZ, 0x3c, !PT ;  /* 0x0000000607078212 */ /* 0x004fc800078e3cff */
[----:B------:R-:W-:-:S04]  /*19660*/  @!P0 LOP3.LUT R6, R7, R6, RZ, 0x3c, !PT ;  /* 0x0000000607068212 */ /* 0x000fc800078e3cff */
[----:B------:R-:W-:-:S05]  /*19670*/  @!P0 LOP3.LUT R7, R7, R6, RZ, 0x3c, !PT ;  /* 0x0000000607078212 */ /* 0x000fca00078e3cff */
[----:B------:R-:W2:Y:S04]  /*19680*/  @!P0 LDG.E.U16 R20, [R6.64] ;  /* 0x0000000606148981 */ /* 0x000ea8000c1e1500 */
[----:B------:R0:W-:Y:S02]  /*19690*/  STL [R1+0x58], R12 ;  /* 0x0000580c01007387 */ /* 0x0001e40000100800 */
[----:B0-----:R-:W-:Y:S02]  /*196a0*/  LOP3.LUT R12, R22, 0x10, RZ, 0x3c, !PT ;  /* 0x00000010160c7812 */ /* 0x001fe400078e3cff */
[----:B------:R-:W3:Y:S04]  /*196b0*/  LDL.LU R22, [R1+0xc] ;  /* 0x00000c0001167983 */ /* 0x000ee80000300800 */
        /* <DEDUP_REMOVED lines=9> */
[----:B------:R-:W-:Y:S04]  /*19750*/  STS.U16 [R13+0x7800], R5 ;  /* 0x007800050d007388 */ /* 0x000fe80000000400 */
[----:B------:R0:W-:Y:S04]  /*19760*/  STS.U16 [R12+0x100], R27 ;  /* 0x0001001b0c007388 */ /* 0x0001e80000000400 */
[----:B0-----:R-:W3:Y:S04]  /*19770*/  LDL.LU R27, [R1] ;  /* 0x00000000011b7983 */ /* 0x001ee80000300800 */
[----:B------:R-:W-:Y:S04]  /*19780*/  STS.U16 [R12+0x900], R25 ;  /* 0x000900190c007388 */ /* 0x000fe80000000400 */
[----:B--2---:R0:W-:Y:S04]  /*19790*/  STL [R1+0x50], R20 ;  /* 0x0000501401007387 */ /* 0x0041e80000100800 */
[----:B0-----:R-:W2:Y:S04]  /*197a0*/  LDL.LU R20, [R1+0x2178] ;  /* 0x0021780001147983 */ /* 0x001ea80000300800 */
[----:B------:R-:W2:Y:S04]  /*197b0*/  LDL R6, [R1+0x9b4] ;  /* 0x0009b40001067983 */ /* 0x000ea80000100800 */
[----:B------:R-:W2:Y:S04]  /*197c0*/  LDL R7, [R1+0x9b8] ;  /* 0x0009b80001077983 */ /* 0x000ea80000100800 */
[----:B------:R-:W3:Y:S01]  /*197d0*/  LDL.LU R25, [R1+0x2174] ;  /* 0x0021740001197983 */ /* 0x000ee20000300800 */
[----:B--2---:R-:W-:-:S04]  /*197e0*/  @!P0 LOP3.LUT R7, R7, R6, RZ, 0x3c, !PT ;  /* 0x0000000607078212 */ /* 0x004fc800078e3cff */
[C---:B------:R-:W-:Y:S02]  /*197f0*/  @!P0 LOP3.LUT R6, R7.reuse, R6, RZ, 0x3c, !PT ;  /* 0x0000000607068212 */ /* 0x040fe400078e3cff */
[----:B---3--:R-:W-:Y:S02]  /*19800*/  PRMT R25, RZ, 0x7610, R25 ;  /* 0x00007610ff197816 */ /* 0x008fe40000000019 */
        /* <DEDUP_REMOVED lines=50> */
[----:B------:R-:W-:-:S03]  /*19b30*/  PRMT R5, RZ, 0x7610, R5 ;  /* 0x00007610ff057816 */ /* 0x000fc60000000005 */
[----:B------:R0:W-:Y:S04]  /*19b40*/  STS.U16 [R12+0x3100], R22 ;  /* 0x003100160c007388 */ /* 0x0001e80000000400 */
        /* <DEDUP_REMOVED lines=10> */
[----:B0-----:R-:W3:Y:S01]  /*19bf0*/  LDL R5, [R1+0xb70] ;  /* 0x000b700001057983 */ /* 0x001ee20000100800 */
[----:B--2---:R-:W-:-:S03]  /*19c00*/  @!P0 LOP3.LUT R7, R7, R6, RZ, 0x3c, !PT ;  /* 0x0000000607078212 */ /* 0x004fc600078e3cff */
[----:B------:R-:W2:Y:S01]  /*19c10*/  LDL.LU R27, [R1+0x2148] ;  /* 0x00214800011b7983 */ /* 0x000ea20000300800 */
        /* <DEDUP_REMOVED lines=10> */
[----:B------:R0:W-:Y:S04]  /*19cc0*/  STL [R1+0x2c], R8 ;  /* 0x00002c0801007387 */ /* 0x0001e80000100800 */
        /* <DEDUP_REMOVED lines=9> */
[----:B------:R-:W2:Y:S04]  /*19d60*/  @!P0 LDG.E.U16 R15, [R6.64] ;  /* 0x00000006060f8981 */ /* 0x000ea8000c1e1500 */
[----:B------:R-:W-:Y:S04]  /*19d70*/  STS.U16 [R12+0x4100], R27 ;  /* 0x0041001b0c007388 */ /* 0x000fe80000000400 */
[----:B------:R-:W-:Y:S04]  /*19d80*/  STS.U16 [R12+0x4900], R22 ;  /* 0x004900160c007388 */ /* 0x000fe80000000400 */
[----:B------:R0:W-:Y:S04]  /*19d90*/  STS.U16 [R12+0x5100], R4 ;  /* 0x005100040c007388 */ /* 0x0001e80000000400 */
[----:B--2---:R1:W-:Y:S04]  /*19da0*/  STL [R1+0x44], R15 ;  /* 0x0000440f01007387 */ /* 0x0043e80000100800 */
[----:B0-----:R-:W3:Y:S01]  /*19db0*/  LDL R4, [R1+0xb6c] ;  /* 0x000b6c0001047983 */ /* 0x001ee20000100800 */
[----:B------:R-:W-:-:S02]  /*19dc0*/  PRMT R10, RZ, 0x7610, R10 ;  /* 0x00007610ff0a7816 */ /* 0x000fc4000000000a */
[----:B------:R-:W-:Y:S01]  /*19dd0*/  PRMT R28, RZ, 0x7610, R28 ;  /* 0x00007610ff1c7816 */ /* 0x000fe2000000001c */
[----:B------:R0:W-:Y:S04]  /*19de0*/  STS.U16 [R12+0x5900], R3 ;  /* 0x005900030c007388 */ /* 0x0001e80000000400 */
[----:B-1----:R-:W2:Y:S01]  /*19df0*/  LDL R15, [R1+0xab0] ;  /* 0x000ab000010f7983 */ /* 0x002ea20000100800 */
[----:B---3--:R-:W-:-:S04]  /*19e00*/  @!P0 LOP3.LUT R5, R5, R4, RZ, 0x3c, !PT ;  /* 0x0000000405058212 */ /* 0x008fc800078e3cff */
[----:B------:R-:W-:-:S04]  /*19e10*/  @!P0 LOP3.LUT R4, R5, R4, RZ, 0x3c, !PT ;  /* 0x0000000405048212 */ /* 0x000fc800078e3cff */
[----:B------:R-:W-:-:S05]  /*19e20*/  @!P0 LOP3.LUT R5, R5, R4, RZ, 0x3c, !PT ;  /* 0x0000000405058212 */ /* 0x000fca00078e3cff */
[----:B------:R1:W3:Y:S04]  /*19e30*/  @!P0 LDG.E.U16 R10, [R4.64] ;  /* 0x00000006040a8981 */ /* 0x0002e8000c1e1500 */
[----:B-1----:R-:W2:Y:S01]  /*19e40*/  LDL R5, [R1+0xb2c] ;  /* 0x000b2c0001057983 */ /* 0x002ea20000100800 */
[----:B------:R-:W-:-:S05]  /*19e50*/  @!P0 IMAD.MOV.U32 R4, RZ, RZ, R8 ;  /* 0x000000ffff048224 */ /* 0x000fca00078e0008 */
[----:B--2---:R-:W2:Y:S04]  /*19e60*/  @!P0 LDG.E.U16 R28, [R4.64] ;  /* 0x00000006041c8981 */ /* 0x004ea8000c1e1500 */
[----:B---3--:R1:W-:Y:S04]  /*19e70*/  STL [R1+0x28], R10 ;  /* 0x0000280a01007387 */ /* 0x0083e80000100800 */
[----:B0-----:R-:W3:Y:S04]  /*19e80*/  LDL R3, [R1+0xa6c] ;  /* 0x000a6c0001037983 */ /* 0x001ee80000100800 */
[----:B-1----:R-:W3:Y:S04]  /*19e90*/  LDL R10, [R1+0xa70] ;  /* 0x000a7000010a7983 */ /* 0x002ee80000100800 */
[----:B------:R-:W3:Y:S04]  /*19ea0*/  LDL.LU R8, [R1+0x3b8] ;  /* 0x0003b80001087983 */ /* 0x000ee80000300800 */
        /* <DEDUP_REMOVED lines=9> */
[----:B0-----:R-:W2:Y:S01]  /*19f40*/  LDL R5, [R1+0xaac] ;  /* 0x000aac0001057983 */ /* 0x001ea20000100800 */
[----:B------:R-:W-:Y:S01]  /*19f50*/  PRMT R11, RZ, 0x7610, R11 ;  /* 0x00007610ff0b7816 */ /* 0x000fe2000000000b */
[----:B------:R-:W-:Y:S02]  /*19f60*/  @!P0 IMAD.MOV.U32 R4, RZ, RZ, R15 ;  /* 0x000000ffff048224 */ /* 0x000fe400078e000f */
[----:B------:R-:W-:Y:S01]  /*19f70*/  STS.U16 [R12+0x6100], R19 ;  /* 0x006100130c007388 */ /* 0x000fe20000000400 */
[----:B------:R-:W-:-:S03]  /*19f80*/  PRMT R9, RZ, 0x7610, R9 ;  /* 0x00007610ff097816 */ /* 0x000fc60000000009 */
[----:B--2---:R-:W2:Y:S04]  /*19f90*/  @!P0 LDG.E.U16 R11, [R4.64] ;  /* 0x00000006040b8981 */ /* 0x004ea8000c1e1500 */
[----:B------:R-:W-:Y:S04]  /*19fa0*/  STS.U16 [R12+0x6900], R20 ;  /* 0x006900140c007388 */ /* 0x000fe80000000400 */
[----:B------:R3:W-:Y:S04]  /*19fb0*/  STS.U16 [R12+0x7100], R2 ;  /* 0x007100020c007388 */ /* 0x0007e80000000400 */
[----:B------:R0:W-:Y:S01]  /*19fc0*/  STL [R1+0x20], R14 ;  /* 0x0000200e01007387 */ /* 0x0001e20000100800 */
[----:B---3--:R-:W-:-:S03]  /*19fd0*/  @!P0 IMAD.MOV.U32 R2, RZ, RZ, R10 ;  /* 0x000000ffff028224 */ /* 0x008fc600078e000a */
[----:B0-----:R-:W3:Y:S04]  /*19fe0*/  LDL.LU R14, [R1+0x37c] ;  /* 0x00037c00010e7983 */ /* 0x001ee80000300800 */
[----:B------:R-:W3:Y:S04]  /*19ff0*/  LDL.LU R15, [R1+0x370] ;  /* 0x00037000010f7983 */ /* 0x000ee80000300800 */
[----:B------:R0:W3:Y:S04]  /*1a000*/  @!P0 LDG.E.U16 R9, [R2.64] ;  /* 0x0000000602098981 */ /* 0x0000e8000c1e1500 */
[----:B--2---:R1:W-:Y:S04]  /*1a010*/  STL [R1+0x1c], R11 ;  /* 0x00001c0b01007387 */ /* 0x0043e80000100800 */
[----:B0-----:R-:W2:Y:S04]  /*1a020*/  LDL R2, [R1+0xa2c] ;  /* 0x000a2c0001027983 */ /* 0x001ea80000100800 */
[----:B------:R-:W2:Y:S04]  /*1a030*/  LDL R3, [R1+0xa30] ;  /* 0x000a300001037983 */ /* 0x000ea80000100800 */
[----:B-1----:R-:W0:Y:S01]  /*1a040*/  S2R R11, SR_TID.X ;  /* 0x00000000000b7919 */ /* 0x002e220000002100 */
[----:B------:R-:W-:-:S03]  /*1a050*/  PRMT R26, RZ, 0x7610, R26 ;  /* 0x00007610ff1a7816 */ /* 0x000fc6000000001a */
[----:B------:R1:W-:Y:S04]  /*1a060*/  STS.U16 [R12+0x7900], R16 ;  /* 0x007900100c007388 */ /* 0x0003e80000000400 */
[----:B-1----:R-:W4:Y:S01]  /*1a070*/  LDL R12, [R1+0x9ac] ;  /* 0x0009ac00010c7983 */ /* 0x002f220000100800 */
[----:B0-----:R-:W-:-:S05]  /*1a080*/  LOP3.LUT R11, R11, 0x7f, RZ, 0xc0, !PT ;  /* 0x0000007f0b0b7812 */ /* 0x001fca00078ec0ff */
[----:B------:R-:W-:Y:S02]  /*1a090*/  IMAD.SHL.U32 R10, R11, 0x2, RZ ;  /* 0x000000020b0a7824 */ /* 0x000fe400078e00ff */
[----:B------:R-:W4:Y:S04]  /*1a0a0*/  LDL R11, [R1+0x9b0] ;  /* 0x0009b000010b7983 */ /* 0x000f280000100800 */
        /* <DEDUP_REMOVED lines=14> */
[----:B------:R4:W3:Y:S01]  /*1a190*/  @!P0 LDG.E.U16 R22, [R2.64] ;  /* 0x0000000602168981 */ /* 0x0008e2000c1e1500 */
[----:B------:R-:W-:Y:S02]  /*1a1a0*/  LOP3.LUT R10, R10, 0x20, RZ, 0x3c, !PT ;  /* 0x000000200a0a7812 */ /* 0x000fe400078e3cff */
[----:B------:R-:W-:Y:S01]  /*1a1b0*/  PRMT R18, RZ, 0x7610, R18 ;  /* 0x00007610ff127816 */ /* 0x000fe20000000012 */
[----:B----4-:R-:W-:Y:S02]  /*1a1c0*/  @!P0 IMAD.MOV.U32 R2, RZ, RZ, R11 ;  /* 0x000000ffff028224 */ /* 0x010fe400078e000b */
[----:B------:R-:W-:-:S05]  /*1a1d0*/  @!P0 IMAD.MOV.U32 R3, RZ, RZ, R12 ;  /* 0x000000ffff038224 */ /* 0x000fca00078e000c */
[----:B------:R0:W2:Y:S04]  /*1a1e0*/  @!P0 LDG.E.U16 R18, [R2.64] ;  /* 0x0000000602128981 */ /* 0x0000a8000c1e1500 */
[----:B--2---:R1:W-:Y:S04]  /*1a1f0*/  STS.U16 [R10+0x200], R26 ;  /* 0x0002001a0a007388 */ /* 0x0043e80000000400 */
[----:B------:R2:W-:Y:S04]  /*1a200*/  STS.U16 [R10+0xa00], R8 ;  /* 0x000a00080a007388 */ /* 0x0005e80000000400 */
[----:B-1----:R-:W4:Y:S04]  /*1a210*/  LDL R26, [R1+0x970] ;  /* 0x00097000011a7983 */ /* 0x002f280000100800 */
[----:B---3--:R1:W-:Y:S04]  /*1a220*/  STL [R1+0x20e0], R22 ;  /* 0x0020e01601007387 */ /* 0x0083e80000100800 */
[----:B--2---:R-:W2:Y:S04]  /*1a230*/  LDL R8, [R1+0x930] ;  /* 0x0009300001087983 */ /* 0x004ea80000100800 */
[----:B-1----:R-:W3:Y:S04]  /*1a240*/  LDL R22, [R1+0x92c] ;  /* 0x00092c0001167983 */ /* 0x002ee80000100800 */
[----:B------:R-:W2:Y:S04]  /*1a250*/  LDL.LU R12, [R1+0x130] ;  /* 0x00013000010c7983 */ /* 0x000ea80000300800 */
[----:B0-----:R-:W2:Y:S01]  /*1a260*/  LDL R3, [R1+0x96c] ;  /* 0x00096c0001037983 */ /* 0x001ea20000100800 */
[----:B------:R-:W-:-:S02]  /*1a270*/  PRMT R7, RZ, 0x7610, R7 ;  /* 0x00007610ff077816 */ /* 0x000fc40000000007 */
[----:B------:R-:W-:Y:S01]  /*1a280*/  PRMT R6, RZ, 0x7610, R6 ;  /* 0x00007610ff067816 */ /* 0x000fe20000000006 */
[----:B------:R-:W-:Y:S04]  /*1a290*/  STL [R1+0x20e4], R18 ;  /* 0x0020e41201007387 */ /* 0x000fe80000100800 */
[----:B------:R0:W-:Y:S04]  /*1a2a0*/  STS.U16 [R10+0x1200], R14 ;  /* 0x0012000e0a007388 */ /* 0x0001e80000000400 */
[----:B------:R-:W3:Y:S04]  /*1a2b0*/  LDL R11, [R1+0x8f0] ;  /* 0x0008f000010b7983 */ /* 0x000ee80000100800 */
[----:B0-----:R-:W3:Y:S01]  /*1a2c0*/  LDL R14, [R1+0x8ec] ;  /* 0x0008ec00010e7983 */ /* 0x001ee20000100800 */
[----:B----4-:R-:W-:-:S05]  /*1a2d0*/  @!P0 IMAD.MOV.U32 R2, RZ, RZ, R26 ;  /* 0x000000ffff028224 */ /* 0x010fca00078e001a */
[----:B--2---:R0:W2:Y:S02]  /*1a2e0*/  @!P0 LDG.E.U16 R7, [R2.64] ;  /* 0x0000000602078981 */ /* 0x0040a4000c1e1500 */
[----:B0-----:R-:W-:Y:S02]  /*1a2f0*/  @!P0 IMAD.MOV.U32 R2, RZ, RZ, R8 ;  /* 0x000000ffff028224 */ /* 0x001fe400078e0008 */
[----:B---3--:R-:W-:-:S05]  /*1a300*/  @!P0 IMAD.MOV.U32 R3, RZ, RZ, R22 ;  /* 0x000000ffff038224 */ /* 0x008fca00078e0016 */
[----:B------:R0:W3:Y:S01]  /*1a310*/  @!P0 LDG.E.U16 R6, [R2.64] ;  /* 0x0000000602068981 */ /* 0x0000e2000c1e1500 */
[----:B------:R-:W-:-:S03]  /*1a320*/  PRMT R5, RZ, 0x7610, R5 ;  /* 0x00007610ff057816 */ /* 0x000fc60000000005 */
[----:B------:R1:W-:Y:S04]  /*1a330*/  STS.U16 [R10+0x1a00], R15 ;  /* 0x001a000f0a007388 */ /* 0x0003e80000000400 */
[----:B------:R-:W-:Y:S01]  /*1a340*/  STS.U16 [R10+0x2200], R9 ;  /* 0x002200090a007388 */ /* 0x000fe20000000400 */
[----:B0-----:R-:W-:Y:S02]  /*1a350*/  @!P0 IMAD.MOV.U32 R2, RZ, RZ, R11 ;  /* 0x000000ffff028224 */ /* 0x001fe400078e000b */
[----:B------:R-:W-:-:S05]  /*1a360*/  @!P0 IMAD.MOV.U32 R3, RZ, RZ, R14 ;  /* 0x000000ffff038224 */ /* 0x000fca00078e000e */
[----:B------:R0:W4:Y:S04]  /*1a370*/  @!P0 LDG.E.U16 R5, [R2.64] ;  /* 0x0000000602058981 */ /* 0x000128000c1e1500 */
[----:B--2---:R2:W-:Y:S04]  /*1a380*/  STL [R1+0x20e8], R7 ;  /* 0x0020e80701007387 */ /* 0x0045e80000100800 */
[----:B-1----:R-:W4:Y:S04]  /*1a390*/  LDL R15, [R1+0x8ac] ;  /* 0x0008ac00010f7983 */ /* 0x002f280000100800 */
[----:B--2---:R-:W2:Y:S04]  /*1a3a0*/  LDL R7, [R1+0x8b0] ;  /* 0x0008b00001077983 */ /* 0x004ea80000100800 */
[----:B---3--:R-:W-:Y:S04]  /*1a3b0*/  STL [R1+0x20ec], R6 ;  /* 0x0020ec0601007387 */ /* 0x008fe80000100800 */
[----:B------:R-:W3:Y:S04]  /*1a3c0*/  LDL R9, [R1+0x870] ;  /* 0x0008700001097983 */ /* 0x000ee80000100800 */
[----:B------:R-:W3:Y:S04]  /*1a3d0*/  LDL R8, [R1+0xbe8] ;  /* 0x000be80001087983 */ /* 0x000ee80000100800 */
[----:B------:R-:W3:Y:S04]  /*1a3e0*/  LDL.LU R22, [R1+0xf0] ;  /* 0x0000f00001167983 */ /* 0x000ee80000300800 */
[----:B------:R-:W3:Y:S04]  /*1a3f0*/  LDL R14, [R1+0xbec] ;  /* 0x000bec00010e7983 */ /* 0x000ee80000100800 */
[----:B------:R-:W3:Y:S04]  /*1a400*/  LDL R11, [R1+0xc30] ;  /* 0x000c3000010b7983 */ /* 0x000ee80000100800 */
[----:B------:R-:W3:Y:S04]  /*1a410*/  LDL.LU R26, [R1+0x4] ;  /* 0x00000400011a7983 */ /* 0x000ee80000300800 */
[----:B0-----:R-:W3:Y:S01]  /*1a420*/  LDL.LU R3, [R1+0x140] ;  /* 0x0001400001037983 */ /* 0x001ee20000300800 */
[----:B------:R-:W-:Y:S01]  /*1a430*/  PRMT R4, RZ, 0x7610, R4 ;  /* 0x00007610ff047816 */ /* 0x000fe20000000004 */
[----:B--2---:R-:W-:-:S02]  /*1a440*/  @!P0 IMAD.MOV.U32 R2, RZ, RZ, R7 ;  /* 0x000000ffff028224 */ /* 0x004fc400078e0007 */
[----:B---3--:R4:W-:Y:S02]  /*1a450*/  STS.U16 [R10+0x2a00], R3 ;  /* 0x002a00030a007388 */ /* 0x0089e40000000400 */
[----:B----4-:R-:W-:-:S05]  /*1a460*/  @!P0 IMAD.MOV.U32 R3, RZ, RZ, R15 ;  /* 0x000000ffff038224 */ /* 0x010fca00078e000f */
[----:B------:R0:W2:Y:S04]  /*1a470*/  @!P0 LDG.E.U16 R4, [R2.64] ;  /* 0x0000000602048981 */ /* 0x0000a8000c1e1500 */
[----:B------:R-:W-:Y:S04]  /*1a480*/  STL [R1+0x20f0], R5 ;  /* 0x0020f00501007387 */ /* 0x000fe80000100800 */
[----:B------:R-:W3:Y:S01]  /*1a490*/  LDL R15, [R1+0x848] ;  /* 0x00084800010f7983 */ /* 0x000ee20000100800 */
[----:B0-----:R-:W-:-:S03]  /*1a4a0*/  PRMT R3, RZ, 0x7610, R3 ;  /* 0x00007610ff037816 */ /* 0x001fc60000000003 */
[----:B------:R-:W4:Y:S04]  /*1a4b0*/  LDL R7, [R1+0xbd8] ;  /* 0x000bd80001077983 */ /* 0x000f280000100800 */
[----:B------:R0:W-:Y:S04]  /*1a4c0*/  STS.U16 [R10+0x3200], R12 ;  /* 0x0032000c0a007388 */ /* 0x0001e80000000400 */
[----:B------:R1:W3:Y:S04]  /*1a4d0*/  @!P0 LDG.E.U16 R3, [R8.64] ;  /* 0x0000000608038981 */ /* 0x0002e8000c1e1500 */
[----:B--2---:R2:W-:Y:S04]  /*1a4e0*/  STL [R1+0x20f4], R4 ;  /* 0x0020f40401007387 */ /* 0x0045e80000100800 */
[----:B0-----:R-:W4:Y:S04]  /*1a4f0*/  LDL R12, [R1+0xba4] ;  /* 0x000ba400010c7983 */ /* 0x001f280000100800 */
[----:B--2---:R-:W2:Y:S04]  /*1a500*/  LDL R4, [R1+0xba8] ;  /* 0x000ba80001047983 */ /* 0x004ea80000100800 */
[----:B-1----:R-:W2:Y:S01]  /*1a510*/  LDL.LU R9, [R1+0x118] ;  /* 0x0001180001097983 */ /* 0x002ea20000300800 */
[----:B------:R-:W-:Y:S01]  /*1a520*/  PRMT R2, RZ, 0x7610, R2 ;  /* 0x00007610ff027816 */ /* 0x000fe20000000002 */
[----:B------:R-:W-:-:S02]  /*1a530*/  @!P0 IMAD.MOV.U32 R8, RZ, RZ, R11 ;  /* 0x000000ffff088224 */ /* 0x000fc400078e000b */
[----:B---3--:R-:W-:Y:S04]  /*1a540*/  STL [R1+0x20f8], R3 ;  /* 0x0020f80301007387 */ /* 0x008fe80000100800 */
[----:B------:R-:W3:Y:S04]  /*1a550*/  LDL R11, [R1+0xb68] ;  /* 0x000b6800010b7983 */ /* 0x000ee80000100800 */
[----:B--2---:R0:W-:Y:S02]  /*1a560*/  STS.U16 [R10+0x3a00], R9 ;  /* 0x003a00090a007388 */ /* 0x0041e40000000400 */
[----:B0-----:R-:W-:-:S02]  /*1a570*/  @!P0 IMAD.MOV.U32 R9, RZ, RZ, R14 ;  /* 0x000000ffff098224 */ /* 0x001fc400078e000e */
[----:B------:R-:W2:Y:S04]  /*1a580*/  LDL R14, [R1+0xb64] ;  /* 0x000b6400010e7983 */ /* 0x000ea80000100800 */
[----:B------:R0:W2:Y:S04]  /*1a590*/  @!P0 LDG.E.U16 R2, [R8.64] ;  /* 0x0000000608028981 */ /* 0x0000a8000c1e1500 */
[----:B0-----:R-:W2:Y:S01]  /*1a5a0*/  LDL.LU R9, [R1+0x104] ;  /* 0x0001040001097983 */ /* 0x001ea20000300800 */
[----:B------:R-:W-:Y:S01]  /*1a5b0*/  PRMT R28, RZ, 0x7610, R28 ;  /* 0x00007610ff1c7816 */ /* 0x000fe2000000001c */
[----:B----4-:R-:W-:-:S02]  /*1a5c0*/  @!P0 IMAD.MOV.U32 R8, RZ, RZ, R7 ;  /* 0x000000ffff088224 */ /* 0x010fc400078e0007 */
[----:B--2---:R0:W-:Y:S02]  /*1a5d0*/  STS.U16 [R10+0x4200], R9 ;  /* 0x004200090a007388 */ /* 0x0041e40000000400 */
[----:B0-----:R-:W-:-:S05]  /*1a5e0*/  @!P0 IMAD.MOV.U32 R9, RZ, RZ, R15 ;  /* 0x000000ffff098224 */ /* 0x001fca00078e000f */
[----:B------:R0:W2:Y:S04]  /*1a5f0*/  @!P0 LDG.E.U16 R28, [R8.64] ;  /* 0x00000006081c8981 */ /* 0x0000a8000c1e1500 */
[----:B------:R-:W-:Y:S04]  /*1a600*/  STL [R1+0x20fc], R2 ;  /* 0x0020fc0201007387 */ /* 0x000fe80000100800 */
[----:B------:R-:W4:Y:S04]  /*1a610*/  LDL R15, [R1+0xb24] ;  /* 0x000b2400010f7983 */ /* 0x000f280000100800 */
[----:B------:R-:W4:Y:S01]  /*1a620*/  LDL R7, [R1+0xb28] ;  /* 0x000b280001077983 */ /* 0x000f220000100800 */
[----:B0-----:R-:W-:-:S02]  /*1a630*/  @!P0 IMAD.MOV.U32 R8, RZ, RZ, R4 ;  /* 0x000000ffff088224 */ /* 0x001fc400078e0004 */
[----:B------:R-:W-:Y:S01]  /*1a640*/  @!P0 IMAD.MOV.U32 R9, RZ, RZ, R12 ;  /* 0x000000ffff098224 */ /* 0x000fe200078e000c */
[----:B------:R-:W-:Y:S02]  /*1a650*/  PRMT R18, RZ, 0x7610, R18 ;  /* 0x00007610ff127816 */ /* 0x000fe40000000012 */
[----:B------:R-:W-:-:S04]  /*1a660*/  PRMT R6, RZ, 0x7610, R6 ;  /* 0x00007610ff067816 */ /* 0x000fc80000000006 */
[----:B------:R3:W4:Y:S02]  /*1a670*/  @!P0 LDG.E.U16 R18, [R8.64] ;  /* 0x0000000608128981 */ /* 0x000724000c1e1500 */
[----:B---3--:R-:W-:Y:S02]  /*1a680*/  @!P0 IMAD.MOV.U32 R8, RZ, RZ, R11 ;  /* 0x000000ffff088224 */ /* 0x008fe400078e000b */
[----:B------:R-:W-:-:S05]  /*1a690*/  @!P0 IMAD.MOV.U32 R9, RZ, RZ, R14 ;  /* 0x000000ffff098224 */ /* 0x000fca00078e000e */
[----:B------:R4:W3:Y:S04]  /*1a6a0*/  @!P0 LDG.E.U16 R6, [R8.64] ;  /* 0x0000000608068981 */ /* 0x0008e8000c1e1500 */
[----:B--2---:R0:W-:Y:S04]  /*1a6b0*/  STL [R1+0x14], R28 ;  /* 0x0000141c01007387 */ /* 0x0041e80000100800 */
[----:B0-----:R-:W2:Y:S04]  /*1a6c0*/  LDL.LU R28, [R1+0x213c] ;  /* 0x00213c00011c7983 */ /* 0x001ea80000300800 */
[----:B------:R-:W2:Y:S04]  /*1a6d0*/  LDL R12, [R1+0xae4] ;  /* 0x000ae400010c7983 */ /* 0x000ea80000100800 */
[----:B------:R-:W2:Y:S01]  /*1a6e0*/  LDL R4, [R1+0xae8] ;  /* 0x000ae80001047983 */ /* 0x000ea20000100800 */
[----:B------:R-:W-:Y:S01]  /*1a6f0*/  PRMT R2, RZ, 0x7610, R2 ;  /* 0x00007610ff027816 */ /* 0x000fe20000000002 */
[----:B----4-:R-:W-:-:S02]  /*1a700*/  @!P0 IMAD.MOV.U32 R8, RZ, RZ, R7 ;  /* 0x000000ffff088224 */ /* 0x010fc400078e0007 */
[----:B------:R-:W-:Y:S01]  /*1a710*/  @!P0 IMAD.MOV.U32 R9, RZ, RZ, R15 ;  /* 0x000000ffff098224 */ /* 0x000fe200078e000f */
[----:B------:R-:W-:Y:S01]  /*1a720*/  PRMT R3, RZ, 0x7610, R3 ;  /* 0x00007610ff037816 */ /* 0x000fe20000000003 */
[----:B------:R-:W4:Y:S04]  /*1a730*/  LDL R11, [R1+0xaa4] ;  /* 0x000aa400010b7983 */ /* 0x000f280000100800 */
[----:B------:R2:W4:Y:S04]  /*1a740*/  @!P0 LDG.E.U16 R2, [R8.64] ;  /* 0x0000000608028981 */ /* 0x000528000c1e1500 */
[----:B---3--:R0:W-:Y:S04]  /*1a750*/  STL [R1+0xc], R6 ;  /* 0x00000c0601007387 */ /* 0x0081e80000100800 */
[----:B0-----:R-:W3:Y:S04]  /*1a760*/  LDL R6, [R1+0xaa8] ;  /* 0x000aa80001067983 */ /* 0x001ee80000100800 */
[----:B------:R-:W3:Y:S04]  /*1a770*/  LDL.LU R14, [R1+0x404] ;  /* 0x00040400010e7983 */ /* 0x000ee80000300800 */
[----:B------:R-:W3:Y:S01]  /*1a780*/  LDL R7, [R1+0xa64] ;  /* 0x000a640001077983 */ /* 0x000ee20000100800 */
[----:B--2---:R-:W-:-:S02]  /*1a790*/  @!P0 IMAD.MOV.U32 R9, RZ, RZ, R12 ;  /* 0x000000ffff098224 */ /* 0x004fc400078e000c */
[----:B------:R-:W-:-:S05]  /*1a7a0*/  @!P0 IMAD.MOV.U32 R8, RZ, RZ, R4 ;  /* 0x000000ffff088224 */ /* 0x000fca00078e0004 */
[----:B------:R0:W2:Y:S04]  /*1a7b0*/  @!P0 LDG.E.U16 R3, [R8.64] ;  /* 0x0000000608038981 */ /* 0x0000a8000c1e1500 */
[----:B----4-:R1:W-:Y:S04]  /*1a7c0*/  STL [R1+0x8], R2 ;  /* 0x0000080201007387 */ /* 0x0103e80000100800 */
[----:B-1----:R-:W4:Y:S04]  /*1a7d0*/  LDL R2, [R1+0xa68] ;  /* 0x000a680001027983 */ /* 0x002f280000100800 */
[----:B------:R-:W4:Y:S04]  /*1a7e0*/  LDL.LU R15, [R1+0x3f0] ;  /* 0x0003f000010f7983 */ /* 0x000f280000300800 */
[----:B------:R-:W4:Y:S01]  /*1a7f0*/  LDL R4, [R1+0xa24] ;  /* 0x000a240001047983 */ /* 0x000f220000100800 */
[----:B------:R-:W-:Y:S01]  /*1a800*/  PRMT R5, RZ, 0x7610, R5 ;  /* 0x00007610ff057816 */ /* 0x000fe20000000005 */
[----:B0-----:R-:W-:-:S02]  /*1a810*/  @!P0 IMAD.MOV.U32 R9, RZ, RZ, R11 ;  /* 0x000000ffff098224 */ /* 0x001fc400078e000b */
[----:B---3--:R-:W-:-:S05]  /*1a820*/  @!P0 IMAD.MOV.U32 R8, RZ, RZ, R6 ;  /* 0x000000ffff088224 */ /* 0x008fca00078e0006 */
[----:B------:R0:W3:Y:S04]  /*1a830*/  @!P0 LDG.E.U16 R5, [R8.64] ;  /* 0x0000000608058981 */ /* 0x0000e8000c1e1500 */
[----:B--2---:R1:W-:Y:S04]  /*1a840*/  STL [R1+0x4], R3 ;  /* 0x0000040301007387 */ /* 0x0043e80000100800 */
[----:B------:R-:W-:Y:S01]  /*1a850*/  STS.U16 [R10+0x4a00], R22 ;  /* 0x004a00160a007388 */ /* 0x000fe20000000400 */
[----:B0-----:R-:W-:-:S03]  /*1a860*/  @!P0 IMAD.MOV.U32 R9, RZ, RZ, R7 ;  /* 0x000000ffff098224 */ /* 0x001fc600078e0007 */
[----:B------:R-:W2:Y:S04]  /*1a870*/  LDL R6, [R1+0x9e4] ;  /* 0x0009e40001067983 */ /* 0x000ea80000100800 */
[----:B-1----:R-:W2:Y:S04]  /*1a880*/  LDL R3, [R1+0xa28] ;  /* 0x000a280001037983 */ /* 0x002ea80000100800 */
[----:B------:R-:W-:Y:S01]  /*1a890*/  STS.U16 [R10+0x5200], R26 ;  /* 0x0052001a0a007388 */ /* 0x000fe20000000400 */
[----:B----4-:R-:W-:-:S03]  /*1a8a0*/  @!P0 IMAD.MOV.U32 R8, RZ, RZ, R2 ;  /* 0x000000ffff088224 */ /* 0x010fc600078e0002 */
[----:B------:R0:W-:Y:S04]  /*1a8b0*/  STS.U16 [R10+0x5a00], R28 ;  /* 0x005a001c0a007388 */ /* 0x0001e80000000400 */
[----:B------:R-:W-:Y:S01]  /*1a8c0*/  STS.U16 [R10+0x6200], R25 ;  /* 0x006200190a007388 */ /* 0x000fe20000000400 */
[----:B0-----:R-:W-:-:S03]  /*1a8d0*/  PRMT R28, RZ, 0x7610, R28 ;  /* 0x00007610ff1c7816 */ /* 0x001fc6000000001c */
[----:B------:R0:W-:Y:S04]  /*1a8e0*/  STS.U16 [R10+0x6a00], R24 ;  /* 0x006a00180a007388 */ /* 0x0001e80000000400 */
[----:B------:R1:W4:Y:S01]  /*1a8f0*/  @!P0 LDG.E.U16 R28, [R8.64] ;  /* 0x00000006081c8981 */ /* 0x000322000c1e1500 */
[----:B0-----:R-:W-:Y:S01]  /*1a900*/  PRMT R24, RZ, 0x7610, R24 ;  /* 0x00007610ff187816 */ /* 0x001fe20000000018 */
[----:B-1----:R-:W-:Y:S02]  /*1a910*/  @!P0 IMAD.MOV.U32 R9, RZ, RZ, R4 ;  /* 0x000000ffff098224 */ /* 0x002fe400078e0004 */
[----:B---3--:R0:W-:Y:S04]  /*1a920*/  STL [R1], R5 ;  /* 0x0000000501007387 */ /* 0x0081e80000100800 */
[----:B0-----:R-:W3:Y:S04]  /*1a930*/  LDL R5, [R1+0x9e8] ;  /* 0x0009e80001057983 */ /* 0x001ee80000100800 */
[----:B------:R-:W3:Y:S01]  /*1a940*/  LDL.LU R11, [R1+0x3e4] ;  /* 0x0003e400010b7983 */ /* 0x000ee20000300800 */
[----:B--2---:R-:W-:-:S05]  /*1a950*/  @!P0 IMAD.MOV.U32 R8, RZ, RZ, R3 ;  /* 0x000000ffff088224 */ /* 0x004fca00078e0003 */
[----:B------:R0:W2:Y:S04]  /*1a960*/  @!P0 LDG.E.U16 R24, [R8.64] ;  /* 0x0000000608188981 */ /* 0x0000a8000c1e1500 */
[----:B------:R-:W-:Y:S04]  /*1a970*/  STL [R1+0x10], R18 ;  /* 0x0000101201007387 */ /* 0x000fe80000100800 */
[----:B------:R-:W2:Y:S01]  /*1a980*/  LDL.LU R12, [R1+0x3d0] ;  /* 0x0003d000010c7983 */ /* 0x000ea20000300800 */
[----:B------:R-:W-:-:S03]  /*1a990*/  LOP3.LUT R2, R13, 0x30, RZ, 0x3c, !PT ;  /* 0x000000300d027812 */ /* 0x000fc600078e3cff */
[----:B------:R-:W-:Y:S04]  /*1a9a0*/  STS.U16 [R10+0x7200], R23 ;  /* 0x007200170a007388 */ /* 0x000fe80000000400 */
[----:B----4-:R-:W-:Y:S04]  /*1a9b0*/  STL [R1+0x20c8], R28 ;  /* 0x0020c81c01007387 */ /* 0x010fe80000100800 */
[----:B------:R-:W4:Y:S04]  /*1a9c0*/  LDL R4, [R1+0x9a4] ;  /* 0x0009a40001047983 */ /* 0x000f280000100800 */
[----:B------:R-:W4:Y:S04]  /*1a9d0*/  LDL R3, [R1+0x9a8] ;  /* 0x0009a80001037983 */ /* 0x000f280000100800 */
[----:B------:R-:W4:Y:S04]  /*1a9e0*/  LDL.LU R13, [R1+0x3c0] ;  /* 0x0003c000010d7983 */ /* 0x000f280000300800 */
[----:B------:R1:W-:Y:S01]  /*1a9f0*/  STS.U16 [R10+0x7a00], R21 ;  /* 0x007a00150a007388 */ /* 0x0003e20000000400 */
[----:B------:R-:W-:Y:S01]  /*1aa00*/  PRMT R20, RZ, 0x7610, R20 ;  /* 0x00007610ff147816 */ /* 0x000fe20000000014 */
[----:B0-----:R-:W-:-:S02]  /*1aa10*/  @!P0 IMAD.MOV.U32 R9, RZ, RZ, R6 ;  /* 0x000000ffff098224 */ /* 0x001fc400078e0006 */
[----:B---3--:R-:W-:-:S05]  /*1aa20*/  @!P0 IMAD.MOV.U32 R8, RZ, RZ, R5 ;  /* 0x000000ffff088224 */ /* 0x008fca00078e0005 */
[----:B------:R4:W3:Y:S04]  /*1aa30*/  @!P0 LDG.E.U16 R20, [R8.64] ;  /* 0x0000000608148981 */ /* 0x0008e8000c1e1500 */
[----:B--2---:R-:W-:Y:S04]  /*1aa40*/  STL [R1+0x20cc], R24 ;  /* 0x0020cc1801007387 */ /* 0x004fe80000100800 */
[----:B-1----:R-:W2:Y:S04]  /*1aa50*/  LDL R10, [R1+0x964] ;  /* 0x00096400010a7983 */ /* 0x002ea80000100800 */
[----:B------:R-:W2:Y:S01]  /*1aa60*/  LDL R7, [R1+0x968] ;  /* 0x0009680001077983 */ /* 0x000ea20000100800 */
[----:B------:R-:W-:-:S03]  /*1aa70*/  PRMT R16, RZ, 0x7610, R16 ;  /* 0x00007610ff107816 */ /* 0x000fc60000000010 */
[----:B------:R0:W-:Y:S04]  /*1aa80*/  STS.U16 [R2+0x300], R14 ;  /* 0x0003000e02007388 */ /* 0x0001e80000000400 */
[----:B------:R1:W-:Y:S01]  /*1aa90*/  STS.U16 [R2+0xb00], R15 ;  /* 0x000b000f02007388 */ /* 0x0003e20000000400 */
[----:B----4-:R-:W-:Y:S02]  /*1aaa0*/  @!P0 IMAD.MOV.U32 R9, RZ, RZ, R4 ;  /* 0x000000ffff098224 */ /* 0x010fe400078e0004 */
[----:B------:R-:W-:Y:S01]  /*1aab0*/  @!P0 IMAD.MOV.U32 R8, RZ, RZ, R3 ;  /* 0x000000ffff088224 */ /* 0x000fe200078e0003 */
[----:B------:R2:W-:Y:S04]  /*1aac0*/  STS.U16 [R2+0x1300], R11 ;  /* 0x0013000b02007388 */ /* 0x0005e80000000400 */
[----:B------:R4:W2:Y:S04]  /*1aad0*/  @!P0 LDG.E.U16 R16, [R8.64] ;  /* 0x0000000608108981 */ /* 0x0008a8000c1e1500 */
[----:B------:R-:W2:Y:S04]  /*1aae0*/  LDL R5, [R1+0x928] ;  /* 0x0009280001057983 */ /* 0x000ea80000100800 */
[----:B0-----:R-:W2:Y:S01]  /*1aaf0*/  LDL.LU R14, [R1+0x3a8] ;  /* 0x0003a800010e7983 */ /* 0x001ea20000300800 */
[----:B----4-:R-:W-:-:S03]  /*1ab00*/  PRMT R8, RZ, 0x7610, R8 ;  /* 0x00007610ff087816 */ /* 0x010fc60000000008 */
[----:B---3--:R-:W-:Y:S04]  /*1ab10*/  STL [R1+0x20d0], R20 ;  /* 0x0020d01401007387 */ /* 0x008fe80000100800 */
[----:B------:R-:W3:Y:S04]  /*1ab20*/  LDL R6, [R1+0x924] ;  /* 0x0009240001067983 */ /* 0x000ee80000100800 */
[----:B-1----:R-:W4:Y:S04]  /*1ab30*/  LDL.LU R15, [R1+0x374] ;  /* 0x00037400010f7983 */ /* 0x002f280000300800 */
[----:B------:R-:W4:Y:S04]  /*1ab40*/  LDL R4, [R1+0x8e4] ;  /* 0x0008e40001047983 */ /* 0x000f280000100800 */
[----:B------:R-:W4:Y:S01]  /*1ab50*/  LDL R3, [R1+0x8e8] ;  /* 0x0008e80001037983 */ /* 0x000f220000100800 */
[----:B--2---:R-:W-:-:S02]  /*1ab60*/  @!P0 IMAD.MOV.U32 R11, RZ, RZ, R10 ;  /* 0x000000ffff0b8224 */ /* 0x004fc400078e000a */
[----:B------:R-:W-:-:S05]  /*1ab70*/  @!P0 IMAD.MOV.U32 R10, RZ, RZ, R7 ;  /* 0x000000ffff0a8224 */ /* 0x000fca00078e0007 */
[----:B------:R0:W2:Y:S01]  /*1ab80*/  @!P0 LDG.E.U16 R8, [R10.64] ;  /* 0x000000060a088981 */ /* 0x0000a2000c1e1500 */
[----:B------:R-:W-:-:S03]  /*1ab90*/  PRMT R9, RZ, 0x7610, R9 ;  /* 0x00007610ff097816 */ /* 0x000fc60000000009 */
[----:B------:R-:W-:Y:S04]  /*1aba0*/  STL [R1+0x20d4], R16 ;  /* 0x0020d41001007387 */ /* 0x000fe80000100800 */
[----:B------:R-:W4:Y:S04]  /*1abb0*/  LDL.LU R22, [R1+0x360] ;  /* 0x0003600001167983 */ /* 0x000f280000300800 */
[----:B------:R-:W4:Y:S01]  /*1abc0*/  LDL R7, [R1+0x8a8] ;  /* 0x0008a80001077983 */ /* 0x000f220000100800 */
[----:B0-----:R-:W-:Y:S02]  /*1abd0*/  @!P0 IMAD.MOV.U32 R10, RZ, RZ, R5 ;  /* 0x000000ffff0a8224 */ /* 0x001fe400078e0005 */
[----:B---3--:R-:W-:-:S05]  /*1abe0*/  @!P0 IMAD.MOV.U32 R11, RZ, RZ, R6 ;  /* 0x000000ffff0b8224 */ /* 0x008fca00078e0006 */
[----:B------:R0:W3:Y:S04]  /*1abf0*/  @!P0 LDG.E.U16 R9, [R10.64] ;  /* 0x000000060a098981 */ /* 0x0000e8000c1e1500 */
[----:B--2---:R1:W-:Y:S04]  /*1ac00*/  STL [R1+0x20d8], R8 ;  /* 0x0020d80801007387 */ /* 0x0043e80000100800 */
[----:B------:R-:W2:Y:S04]  /*1ac10*/  LDL R6, [R1+0x86c] ;  /* 0x00086c0001067983 */ /* 0x000ea80000100800 */
[----:B------:R-:W2:Y:S04]  /*1ac20*/  LDL R5, [R1+0xbf0] ;  /* 0x000bf00001057983 */ /* 0x000ea80000100800 */
[----:B-1----:R-:W2:Y:S01]  /*1ac30*/  LDL R8, [R1+0x8a4] ;  /* 0x0008a40001087983 */ /* 0x002ea20000100800 */
[----:B0-----:R-:W-:-:S03]  /*1ac40*/  PRMT R10, RZ, 0x7610, R10 ;  /* 0x00007610ff0a7816 */ /* 0x001fc6000000000a */
[----:B------:R4:W-:Y:S04]  /*1ac50*/  STS.U16 [R2+0x1b00], R12 ;  /* 0x001b000c02007388 */ /* 0x0009e80000000400 */
[----:B------:R0:W-:Y:S01]  /*1ac60*/  STS.U16 [R2+0x2300], R13 ;  /* 0x0023000d02007388 */ /* 0x0001e20000000400 */
[----:B------:R-:W-:-:S03]  /*1ac70*/  PRMT R11, RZ, 0x7610, R11 ;  /* 0x00007610ff0b7816 */ /* 0x000fc6000000000b */
[----:B------:R-:W2:Y:S01]  /*1ac80*/  LDL.LU R26, [R1+0x14c] ;  /* 0x00014c00011a7983 */ /* 0x000ea20000300800 */
[----:B----4-:R-:W-:Y:S02]  /*1ac90*/  @!P0 IMAD.MOV.U32 R12, RZ, RZ, R3 ;  /* 0x000000ffff0c8224 */ /* 0x010fe400078e0003 */
[----:B0-----:R-:W-:-:S05]  /*1aca0*/  @!P0 IMAD.MOV.U32 R13, RZ, RZ, R4 ;  /* 0x000000ffff0d8224 */ /* 0x001fca00078e0004 */
[----:B------:R0:W4:Y:S02]  /*1acb0*/  @!P0 LDG.E.U16 R10, [R12.64] ;  /* 0x000000060c0a8981 */ /* 0x000124000c1e1500 */
[----:B0-----:R-:W-:Y:S02]  /*1acc0*/  @!P0 IMAD.MOV.U32 R12, RZ, RZ, R7 ;  /* 0x000000ffff0c8224 */ /* 0x001fe400078e0007 */
[----:B------:R0:W-:Y:S04]  /*1acd0*/  STS.U16 [R2+0x2b00], R14 ;  /* 0x002b000e02007388 */ /* 0x0001e80000000400 */
[----:B------:R1:W-:Y:S04]  /*1ace0*/  STS.U16 [R2+0x3300], R15 ;  /* 0x0033000f02007388 */ /* 0x0003e80000000400 */
[----:B---3--:R-:W-:Y:S04]  /*1acf0*/  STL [R1+0x2100], R9 ;  /* 0x0021000901007387 */ /* 0x008fe80000100800 */
[----:B------:R-:W4:Y:S04]  /*1ad00*/  LDL R4, [R1+0xbf4] ;  /* 0x000bf40001047983 */ /* 0x000f280000100800 */
[----:B------:R-:W4:Y:S01]  /*1ad10*/  LDL R3, [R1+0xc2c] ;  /* 0x000c2c0001037983 */ /* 0x000f220000100800 */
[----:B--2---:R-:W-:-:S05]  /*1ad20*/  @!P0 IMAD.MOV.U32 R13, RZ, RZ, R8 ;  /* 0x000000ffff0d8224 */ /* 0x004fca00078e0008 */
[----:B------:R2:W3:Y:S01]  /*1ad30*/  @!P0 LDG.E.U16 R11, [R12.64] ;  /* 0x000000060c0b8981 */ /* 0x0004e2000c1e1500 */
[----:B0-----:R-:W-:Y:S02]  /*1ad40*/  @!P0 IMAD.MOV.U32 R14, RZ, RZ, R5 ;  /* 0x000000ffff0e8224 */ /* 0x001fe400078e0005 */
[----:B-1----:R-:W-:Y:S01]  /*1ad50*/  @!P0 IMAD.MOV.U32 R15, RZ, RZ, R6 ;  /* 0x000000ffff0f8224 */ /* 0x002fe200078e0006 */
[----:B--2---:R-:W-:-:S06]  /*1ad60*/  PRMT R12, RZ, 0x7610, R12 ;  /* 0x00007610ff0c7816 */ /* 0x004fcc000000000c */
[----:B------:R0:W2:Y:S04]  /*1ad70*/  @!P0 LDG.E.U16 R12, [R14.64] ;  /* 0x000000060e0c8981 */ /* 0x0000a8000c1e1500 */
[----:B----4-:R1:W-:Y:S04]  /*1ad80*/  STL [R1+0x2104], R10 ;  /* 0x0021040a01007387 */ /* 0x0103e80000100800 */
[----:B------:R-:W4:Y:S01]  /*1ad90*/  LDL.LU R7, [R1+0x13c] ;  /* 0x00013c0001077983 */ /* 0x000f220000300800 */
[----:B0-----:R-:W-:-:S03]  /*1ada0*/  @!P0 IMAD.MOV.U32 R15, RZ, RZ, R4 ;  /* 0x000000ffff0f8224 */ /* 0x001fc600078e0004 */
[----:B---3--:R-:W-:Y:S04]  /*1adb0*/  STL [R1+0x2108], R11 ;  /* 0x0021080b01007387 */ /* 0x008fe80000100800 */
[----:B-1----:R-:W3:Y:S04]  /*1adc0*/  LDL R10, [R1+0x844] ;  /* 0x00084400010a7983 */ /* 0x002ee80000100800 */
[----:B------:R-:W4:Y:S04]  /*1add0*/  LDL R9, [R1+0xbd4] ;  /* 0x000bd40001097983 */ /* 0x000f280000100800 */
[----:B------:R-:W4:Y:S04]  /*1ade0*/  LDL.LU R5, [R1+0x124] ;  /* 0x0001240001057983 */ /* 0x000f280000300800 */
[----:B--2---:R-:W-:Y:S04]  /*1adf0*/  STL [R1+0x210c], R12 ;  /* 0x00210c0c01007387 */ /* 0x004fe80000100800 */
[----:B------:R-:W2:Y:S04]  /*1ae00*/  LDL R4, [R1+0xba0] ;  /* 0x000ba00001047983 */ /* 0x000ea80000100800 */
[----:B------:R-:W2:Y:S04]  /*1ae10*/  LDL.LU R24, [R1+0x10c] ;  /* 0x00010c0001187983 */ /* 0x000ea80000300800 */
[----:B------:R-:W2:Y:S01]  /*1ae20*/  LDL R6, [R1+0xb9c] ;  /* 0x000b9c0001067983 */ /* 0x000ea20000100800 */
[----:B------:R-:W-:Y:S01]  /*1ae30*/  PRMT R13, RZ, 0x7610, R13 ;  /* 0x00007610ff0d7816 */ /* 0x000fe2000000000d */
[----:B------:R-:W-:Y:S01]  /*1ae40*/  @!P0 IMAD.MOV.U32 R14, RZ, RZ, R3 ;  /* 0x000000ffff0e8224 */ /* 0x000fe200078e0003 */
[----:B------:R-:W-:-:S02]  /*1ae50*/  PRMT R17, RZ, 0x7610, R17 ;  /* 0x00007610ff117816 */ /* 0x000fc40000000011 */
[----:B------:R-:W-:Y:S01]  /*1ae60*/  PRMT R19, RZ, 0x7610, R19 ;  /* 0x00007610ff137816 */ /* 0x000fe20000000013 */
[----:B------:R0:W-:Y:S04]  /*1ae70*/  STS.U16 [R2+0x3b00], R22 ;  /* 0x003b001602007388 */ /* 0x0001e80000000400 */
[----:B------:R3:W2:Y:S04]  /*1ae80*/  @!P0 LDG.E.U16 R13, [R14.64] ;  /* 0x000000060e0d8981 */ /* 0x0006a8000c1e1500 */
[----:B------:R-:W2:Y:S01]  /*1ae90*/  LDL.LU R28, [R1+0xf4] ;  /* 0x0000f400011c7983 */ /* 0x000ea20000300800 */
[----:B---3--:R-:W-:-:S02]  /*1aea0*/  @!P0 IMAD.MOV.U32 R15, RZ, RZ, R10 ;  /* 0x000000ffff0f8224 */ /* 0x008fc400078e000a */
[----:B----4-:R-:W-:-:S05]  /*1aeb0*/  @!P0 IMAD.MOV.U32 R14, RZ, RZ, R9 ;  /* 0x000000ffff0e8224 */ /* 0x010fca00078e0009 */
[----:B------:R2:W3:Y:S02]  /*1aec0*/  @!P0 LDG.E.U16 R17, [R14.64] ;  /* 0x000000060e118981 */ /* 0x0004e4000c1e1500 */
[----:B--2---:R-:W-:Y:S02]  /*1aed0*/  @!P0 IMAD.MOV.U32 R14, RZ, RZ, R4 ;  /* 0x000000ffff0e8224 */ /* 0x004fe400078e0004 */
[----:B------:R-:W-:-:S05]  /*1aee0*/  @!P0 IMAD.MOV.U32 R15, RZ, RZ, R6 ;  /* 0x000000ffff0f8224 */ /* 0x000fca00078e0006 */
[----:B------:R-:W2:Y:S04]  /*1aef0*/  @!P0 LDG.E.U16 R19, [R14.64] ;  /* 0x000000060e138981 */ /* 0x000ea8000c1e1500 */
[----:B0-----:R-:W0:Y:S04]  /*1af00*/  S2R R22, SR_TID.X ;  /* 0x0000000000167919 */ /* 0x001e280000002100 */
[----:B------:R-:W-:Y:S04]  /*1af10*/  STL [R1+0x2110], R13 ;  /* 0x0021100d01007387 */ /* 0x000fe80000100800 */
[----:B------:R1:W-:Y:S04]  /*1af20*/  STS.U16 [R2+0x4300], R26 ;  /* 0x0043001a02007388 */ /* 0x0003e80000000400 */
[----:B------:R-:W4:Y:S04]  /*1af30*/  LDL R3, [R1+0xb5c] ;  /* 0x000b5c0001037983 */ /* 0x000f280000100800 */
[----:B-1----:R-:W4:Y:S01]  /*1af40*/  LDL R2, [R1+0xb60] ;  /* 0x000b600001027983 */ /* 0x002f220000100800 */
[----:B0-----:R-:W-:-:S03]  /*1af50*/  LOP3.LUT R18, R22, 0x7f, RZ, 0xc0, !PT ;  /* 0x0000007f16127812 */ /* 0x001fc600078ec0ff */
[----:B------:R-:W4:Y:S02]  /*1af60*/  LDL.LU R22, [R1+0xe4] ;  /* 0x0000e40001167983 */ /* 0x000f240000300800 */
[----:B------:R-:W-:Y:S02]  /*1af70*/  IMAD.SHL.U32 R8, R18, 0x2, RZ ;  /* 0x0000000212087824 */ /* 0x000fe400078e00ff */
[----:B------:R-:W4:Y:S04]  /*1af80*/  LDL R9, [R1+0xb20] ;  /* 0x000b200001097983 */ /* 0x000f280000100800 */
[----:B------:R-:W4:Y:S04]  /*1af90*/  LDL.LU R26, [R1+0xd4] ;  /* 0x0000d400011a7983 */ /* 0x000f280000300800 */
[----:B---3--:R0:W-:Y:S04]  /*1afa0*/  STL [R1+0x20c4], R17 ;  /* 0x0020c41101007387 */ /* 0x0081e80000100800 */
[----:B------:R-:W3:Y:S04]  /*1afb0*/  LDL R10, [R1+0xb1c] ;  /* 0x000b1c00010a7983 */ /* 0x000ee80000100800 */
[----:B------:R-:W3:Y:S01]  /*1afc0*/  LDL R6, [R1+0xae0] ;  /* 0x000ae00001067983 */ /* 0x000ee20000100800 */
[----:B0-----:R-:W-:-:S05]  /*1afd0*/  LOP3.LUT R17, R8, 0x30, RZ, 0x3c, !PT ;  /* 0x0000003008117812 */ /* 0x001fca00078e3cff */
[----:B------:R0:W-:Y:S04]  /*1afe0*/  STS.U16 [R17+0x4b00], R7 ;  /* 0x004b000711007388 */ /* 0x0001e80000000400 */
[----:B------:R1:W-:Y:S04]  /*1aff0*/  STS.U16 [R17+0x5300], R5 ;  /* 0x0053000511007388 */ /* 0x0003e80000000400 */
[----:B0-----:R-:W3:Y:S04]  /*1b000*/  LDL R7, [R1+0xadc] ;  /* 0x000adc0001077983 */ /* 0x001ee80000100800 */
[----:B--2---:R-:W-:Y:S04]  /*1b010*/  STL [R1+0x2114], R19 ;  /* 0x0021141301007387 */ /* 0x004fe80000100800 */
[----:B-1----:R-:W2:Y:S04]  /*1b020*/  LDL R5, [R1+0xa9c] ;  /* 0x000a9c0001057983 */ /* 0x002ea80000100800 */
[----:B------:R-:W2:Y:S01]  /*1b030*/  LDL R4, [R1+0xaa0] ;  /* 0x000aa00001047983 */ /* 0x000ea20000100800 */
[----:B------:R-:W-:Y:S01]  /*1b040*/  PRMT R21, RZ, 0x7610, R21 ;  /* 0x00007610ff157816 */ /* 0x000fe20000000015 */
[----:B----4-:R-:W-:Y:S01]  /*1b050*/  @!P0 IMAD.MOV.U32 R15, RZ, RZ, R3 ;  /* 0x000000ffff0f8224 */ /* 0x010fe200078e0003 */
[----:B------:R-:W-:Y:S01]  /*1b060*/  PRMT R23, RZ, 0x7610, R23 ;  /* 0x00007610ff177816 */ /* 0x000fe20000000017 */
[----:B------:R-:W4:Y:S01]  /*1b070*/  LDL R3, [R1+0xa5c] ;  /* 0x000a5c0001037983 */ /* 0x000f220000100800 */
[----:B------:R-:W-:-:S03]  /*1b080*/  @!P0 IMAD.MOV.U32 R14, RZ, RZ, R2 ;  /* 0x000000ffff0e8224 */ /* 0x000fc600078e0002 */
[----:B------:R-:W4:Y:S04]  /*1b090*/  LDL R2, [R1+0xa60] ;  /* 0x000a600001027983 */ /* 0x000f280000100800 */
[----:B------:R0:W4:Y:S01]  /*1b0a0*/  @!P0 LDG.E.U16 R21, [R14.64] ;  /* 0x000000060e158981 */ /* 0x000122000c1e1500 */
[----:B------:R-:W-:Y:S01]  /*1b0b0*/  PRMT R25, RZ, 0x7610, R25 ;  /* 0x00007610ff197816 */ /* 0x000fe20000000019 */
[----:B0-----:R-:W-:Y:S01]  /*1b0c0*/  @!P0 IMAD.MOV.U32 R14, RZ, RZ, R9 ;  /* 0x000000ffff0e8224 */ /* 0x001fe200078e0009 */
[----:B------:R-:W-:Y:S01]  /*1b0d0*/  PRMT R27, RZ, 0x7610, R27 ;  /* 0x00007610ff1b7816 */ /* 0x000fe2000000001b */
[----:B---3--:R-:W-:-:S05]  /*1b0e0*/  @!P0 IMAD.MOV.U32 R15, RZ, RZ, R10 ;  /* 0x000000ffff0f8224 */ /* 0x008fca00078e000a */
[----:B------:R0:W3:Y:S02]  /*1b0f0*/  @!P0 LDG.E.U16 R23, [R14.64] ;  /* 0x000000060e178981 */ /* 0x0000e4000c1e1500 */
[----:B0-----:R-:W-:Y:S02]  /*1b100*/  @!P0 IMAD.MOV.U32 R14, RZ, RZ, R6 ;  /* 0x000000ffff0e8224 */ /* 0x001fe400078e0006 */
[----:B------:R-:W-:-:S05]  /*1b110*/  @!P0 IMAD.MOV.U32 R15, RZ, RZ, R7 ;  /* 0x000000ffff0f8224 */ /* 0x000fca00078e0007 */
[----:B------:R2:W3:Y:S02]  /*1b120*/  @!P0 LDG.E.U16 R25, [R14.64] ;  /* 0x000000060e198981 */ /* 0x0004e4000c1e1500 */
[----:B--2---:R-:W-:Y:S02]  /*1b130*/  @!P0 IMAD.MOV.U32 R14, RZ, RZ, R4 ;  /* 0x000000ffff0e8224 */ /* 0x004fe400078e0004 */
[----:B------:R-:W-:-:S05]  /*1b140*/  @!P0 IMAD.MOV.U32 R15, RZ, RZ, R5 ;  /* 0x000000ffff0f8224 */ /* 0x000fca00078e0005 */
[----:B------:R4:W2:Y:S01]  /*1b150*/  @!P0 LDG.E.U16 R27, [R14.64] ;  /* 0x000000060e1b8981 */ /* 0x0008a2000c1e1500 */
[----:B------:R-:W-:Y:S01]  /*1b160*/  PRMT R29, RZ, 0x7610, R29 ;  /* 0x00007610ff1d7816 */ /* 0x000fe2000000001d */
[----:B----4-:R-:W-:Y:S02]  /*1b170*/  @!P0 IMAD.MOV.U32 R14, RZ, RZ, R2 ;  /* 0x000000ffff0e8224 */ /* 0x010fe400078e0002 */
[----:B------:R-:W-:-:S05]  /*1b180*/  @!P0 IMAD.MOV.U32 R15, RZ, RZ, R3 ;  /* 0x000000ffff0f8224 */ /* 0x000fca00078e0003 */
[----:B------:R-:W4:Y:S04]  /*1b190*/  @!P0 LDG.E.U16 R29, [R14.64] ;  /* 0x000000060e1d8981 */ /* 0x000f28000c1e1500 */
[----:B------:R-:W-:Y:S04]  /*1b1a0*/  STL [R1+0x2118], R21 ;  /* 0x0021181501007387 */ /* 0x000fe80000100800 */
[----:B------:R-:W-:Y:S04]  /*1b1b0*/  STS.U16 [R17+0x5b00], R24 ;  /* 0x005b001811007388 */ /* 0x000fe80000000400 */
[----:B------:R-:W-:Y:S04]  /*1b1c0*/  STS.U16 [R17+0x6300], R28 ;  /* 0x0063001c11007388 */ /* 0x000fe80000000400 */
[----:B------:R-:W-:Y:S04]  /*1b1d0*/  STS.U16 [R17+0x6b00], R22 ;  /* 0x006b001611007388 */ /* 0x000fe80000000400 */
[----:B------:R0:W-:Y:S04]  /*1b1e0*/  STS.U16 [R17+0x7300], R26 ;  /* 0x0073001a11007388 */ /* 0x0001e80000000400 */
[----:B---3--:R-:W-:Y:S04]  /*1b1f0*/  STL [R1+0x211c], R23 ;  /* 0x00211c1701007387 */ /* 0x008fe80000100800 */
[----:B------:R-:W-:Y:S04]  /*1b200*/  STL [R1+0x2120], R25 ;  /* 0x0021201901007387 */ /* 0x000fe80000100800 */
[----:B--2---:R-:W-:Y:S04]  /*1b210*/  STL [R1+0x2124], R27 ;  /* 0x0021241b01007387 */ /* 0x004fe80000100800 */
[----:B------:R-:W2:Y:S04]  /*1b220*/  LDL.LU R13, [R1+0xc4] ;  /* 0x0000c400010d7983 */ /* 0x000ea80000300800 */
[----:B------:R-:W3:Y:S04]  /*1b230*/  LDL.LU R12, [R1+0x434] ;  /* 0x00043400010c7983 */ /* 0x000ee80000300800 */
[----:B------:R-:W3:Y:S04]  /*1b240*/  LDL.LU R11, [R1+0x424] ;  /* 0x00042400010b7983 */ /* 0x000ee80000300800 */
[----:B------:R-:W3:Y:S04]  /*1b250*/  LDL.LU R10, [R1+0x414] ;  /* 0x00041400010a7983 */ /* 0x000ee80000300800 */
[----:B------:R-:W3:Y:S04]  /*1b260*/  LDL.LU R9, [R1+0x400] ;  /* 0x0004000001097983 */ /* 0x000ee80000300800 */
[----:B0-----:R-:W3:Y:S04]  /*1b270*/  LDL.LU R26, [R1+0x3ec] ;  /* 0x0003ec00011a7983 */ /* 0x001ee80000300800 */
        /* <DEDUP_REMOVED lines=11> */
[----:B----4-:R-:W-:Y:S04]  /*1b330*/  STL [R1+0x2128], R29 ;  /* 0x0021281d01007387 */ /* 0x010fe80000100800 */
        /* <DEDUP_REMOVED lines=10> */
[----:B------:R-:W-:Y:S01]  /*1b3e0*/  STL [R1+0x2080], R15 ;  /* 0x0020800f01007387 */ /* 0x000fe20000100800 */
[----:B0-----:R-:W-:-:S03]  /*1b3f0*/  LOP3.LUT R14, R8, 0x40, RZ, 0x3c, !PT ;  /* 0x00000040080e7812 */ /* 0x001fc600078e3cff */
        /* <DEDUP_REMOVED lines=9> */
[----:B--2---:R-:W-:Y:S04]  /*1b490*/  STS.U16 [R17+0x7b00], R13 ;  /* 0x007b000d11007388 */ /* 0x004fe80000000400 */
[----:B---3--:R-:W-:Y:S04]  /*1b4a0*/  STS.U16 [R14+0x400], R12 ;  /* 0x0004000c0e007388 */ /* 0x008fe80000000400 */
[----:B------:R-:W-:Y:S04]  /*1b4b0*/  STS.U16 [R14+0xc00], R11 ;  /* 0x000c000b0e007388 */ /* 0x000fe80000000400 */
[----:B------:R-:W-:Y:S04]  /*1b4c0*/  STS.U16 [R14+0x1400], R10 ;  /* 0x0014000a0e007388 */ /* 0x000fe80000000400 */
[----:B------:R-:W-:Y:S04]  /*1b4d0*/  STS.U16 [R14+0x1c00], R9 ;  /* 0x001c00090e007388 */ /* 0x000fe80000000400 */
[----:B------:R0:W-:Y:S04]  /*1b4e0*/  STS.U16 [R14+0x2400], R26 ;  /* 0x0024001a0e007388 */ /* 0x0001e80000000400 */
[----:B0-----:R-:W2:Y:S04]  /*1b4f0*/  LDL.LU R26, [R1+0x430] ;  /* 0x00043000011a7983 */ /* 0x001ea80000300800 */
[----:B------:R-:W3:Y:S04]  /*1b500*/  LDL.LU R17, [R1+0x410] ;  /* 0x0004100001117983 */ /* 0x000ee80000300800 */
[----:B------:R-:W4:Y:S04]  /*1b510*/  LDL.LU R15, [R1+0x3fc] ;  /* 0x0003fc00010f7983 */ /* 0x000f280000300800 */
[----:B------:R-:W3:Y:S04]  /*1b520*/  LDL.LU R29, [R1+0x3e8] ;  /* 0x0003e800011d7983 */ /* 0x000ee80000300800 */
[----:B------:R-:W-:Y:S04]  /*1b530*/  STS.U16 [R14+0x2c00], R16 ;  /* 0x002c00100e007388 */ /* 0x000fe80000000400 */
        /* <DEDUP_REMOVED lines=9> */
[----:B------:R0:W-:Y:S04]  /*1b5d0*/  STS.U16 [R14+0x5400], R3 ;  /* 0x005400030e007388 */ /* 0x0001e80000000400 */
[----:B------:R-:W3:Y:S04]  /*1b5e0*/  LDL.LU R13, [R1+0x134] ;  /* 0x00013400010d7983 */ /* 0x000ee80000300800 */
[----:B------:R-:W-:Y:S04]  /*1b5f0*/  STS.U16 [R14+0x5c00], R4 ;  /* 0x005c00040e007388 */ /* 0x000fe80000000400 */
[----:B0-----:R-:W3:Y:S04]  /*1b600*/  LDL.LU R3, [R1+0x11c] ;  /* 0x00011c0001037983 */ /* 0x001ee80000300800 */
[----:B------:R-:W3:Y:S04]  /*1b610*/  LDL.LU R2, [R1+0x100] ;  /* 0x0001000001027983 */ /* 0x000ee80000300800 */
[----:B------:R-:W3:Y:S04]  /*1b620*/  LDL.LU R12, [R1+0xe8] ;  /* 0x0000e800010c7983 */ /* 0x000ee80000300800 */
[----:B------:R0:W-:Y:S04]  /*1b630*/  STS.U16 [R14+0x6400], R5 ;  /* 0x006400050e007388 */ /* 0x0001e80000000400 */
[----:B------:R-:W3:Y:S04]  /*1b640*/  LDL.LU R11, [R1+0xd0] ;  /* 0x0000d000010b7983 */ /* 0x000ee80000300800 */
[----:B------:R1:W-:Y:S04]  /*1b650*/  STS.U16 [R14+0x6c00], R6 ;  /* 0x006c00060e007388 */ /* 0x0003e80000000400 */
[----:B0-----:R-:W3:Y:S04]  /*1b660*/  LDL.LU R5, [R1+0x42c] ;  /* 0x00042c0001057983 */ /* 0x001ee80000300800 */
[----:B------:R-:W-:Y:S04]  /*1b670*/  STS.U16 [R14+0x7400], R7 ;  /* 0x007400070e007388 */ /* 0x000fe80000000400 */
[----:B-1----:R-:W3:Y:S04]  /*1b680*/  LDL.LU R6, [R1+0x41c] ;  /* 0x00041c0001067983 */ /* 0x002ee80000300800 */
[----:B------:R-:W-:Y:S04]  /*1b690*/  STS.U16 [R14+0x7c00], R22 ;  /* 0x007c00160e007388 */ /* 0x000fe80000000400 */
[----:B------:R0:W-:Y:S04]  /*1b6a0*/  STL [R1+0x2134], R14 ;  /* 0x0021340e01007387 */ /* 0x0001e80000100800 */
[----:B0-----:R-:W3:Y:S01]  /*1b6b0*/  LDL.LU R14, [R1+0x420] ;  /* 0x00042000010e7983 */ /* 0x001ee20000300800 */
[----:B------:R-:W-:-:S03]  /*1b6c0*/  IMAD.SHL.U32 R4, R18, 0x2, RZ ;  /* 0x0000000212047824 */ /* 0x000fc600078e00ff */
[----:B------:R-:W4:Y:S02]  /*1b6d0*/  LDL.LU R9, [R1+0x40c] ;  /* 0x00040c0001097983 */ /* 0x000f240000300800 */
[C---:B------:R-:W-:Y:S02]  /*1b6e0*/  LOP3.LUT R10, R4.reuse, 0x50, RZ, 0x3c, !PT ;  /* 0x00000050040a7812 */ /* 0x040fe400078e3cff */
[----:B------:R-:W4:Y:S04]  /*1b6f0*/  LDL.LU R16, [R1+0x3f8] ;  /* 0x0003f80001107983 */ /* 0x000f280000300800 */
[----:B------:R-:W4:Y:S04]  /*1b700*/  LDL.LU R20, [R1+0x3e0] ;  /* 0x0003e00001147983 */ /* 0x000f280000300800 */
[----:B------:R-:W4:Y:S04]  /*1b710*/  LDL.LU R24, [R1+0x3cc] ;  /* 0x0003cc0001187983 */ /* 0x000f280000300800 */
[----:B------:R-:W4:Y:S04]  /*1b720*/  LDL.LU R28, [R1+0x3b0] ;  /* 0x0003b000011c7983 */ /* 0x000f280000300800 */
[----:B------:R-:W4:Y:S04]  /*1b730*/  LDL.LU R7, [R1+0x39c] ;  /* 0x00039c0001077983 */ /* 0x000f280000300800 */
[----:B------:R-:W4:Y:S04]  /*1b740*/  LDL.LU R18, [R1+0x364] ;  /* 0x0003640001127983 */ /* 0x000f280000300800 */
[----:B------:R-:W4:Y:S04]  /*1b750*/  LDL.LU R22, [R1+0x148] ;  /* 0x0001480001167983 */ /* 0x000f280000300800 */
[----:B--2---:R0:W-:Y:S04]  /*1b760*/  STS.U16 [R10+0x500], R26 ;  /* 0x0005001a0a007388 */ /* 0x0041e80000000400 */
[----:B0-----:R-:W2:Y:S04]  /*1b770*/  LDL.LU R26, [R1+0x12c] ;  /* 0x00012c00011a7983 */ /* 0x001ea80000300800 */
[----:B---3--:R-:W-:Y:S04]  /*1b780*/  STS.U16 [R10+0xd00], R14 ;  /* 0x000d000e0a007388 */ /* 0x008fe80000000400 */
[----:B------:R-:W-:Y:S04]  /*1b790*/  STS.U16 [R10+0x1500], R17 ;  /* 0x001500110a007388 */ /* 0x000fe80000000400 */
[----:B----4-:R-:W-:Y:S04]  /*1b7a0*/  STS.U16 [R10+0x1d00], R15 ;  /* 0x001d000f0a007388 */ /* 0x010fe80000000400 */
[----:B------:R-:W-:Y:S04]  /*1b7b0*/  STS.U16 [R10+0x2500], R29 ;  /* 0x0025001d0a007388 */ /* 0x000fe80000000400 */
[----:B------:R-:W-:Y:S04]  /*1b7c0*/  STS.U16 [R10+0x2d00], R27 ;  /* 0x002d001b0a007388 */ /* 0x000fe80000000400 */
[----:B------:R-:W-:Y:S04]  /*1b7d0*/  STS.U16 [R10+0x3500], R25 ;  /* 0x003500190a007388 */ /* 0x000fe80000000400 */
[----:B------:R-:W-:Y:S04]  /*1b7e0*/  STS.U16 [R10+0x3d00], R23 ;  /* 0x003d00170a007388 */ /* 0x000fe80000000400 */
[----:B------:R-:W-:Y:S04]  /*1b7f0*/  STS.U16 [R10+0x4500], R21 ;  /* 0x004500150a007388 */ /* 0x000fe80000000400 */
[----:B------:R-:W-:Y:S04]  /*1b800*/  STS.U16 [R10+0x4d00], R19 ;  /* 0x004d00130a007388 */ /* 0x000fe80000000400 */
[----:B------:R-:W-:Y:S04]  /*1b810*/  STS.U16 [R10+0x5500], R13 ;  /* 0x0055000d0a007388 */ /* 0x000fe80000000400 */
[----:B------:R0:W-:Y:S04]  /*1b820*/  STS.U16 [R10+0x5d00], R3 ;  /* 0x005d00030a007388 */ /* 0x0001e80000000400 */
[----:B------:R1:W-:Y:S04]  /*1b830*/  STS.U16 [R10+0x6500], R2 ;  /* 0x006500020a007388 */ /* 0x0003e80000000400 */
[----:B------:R-:W-:Y:S04]  /*1b840*/  STS.U16 [R10+0x6d00], R12 ;  /* 0x006d000c0a007388 */ /* 0x000fe80000000400 */
[----:B0-----:R-:W3:Y:S01]  /*1b850*/  LDL.LU R3, [R1+0x114] ;  /* 0x0001140001037983 */ /* 0x001ee20000300800 */
[----:B-1----:R-:W-:-:S03]  /*1b860*/  LOP3.LUT R2, R4, 0x60, RZ, 0x3c, !PT ;  /* 0x0000006004027812 */ /* 0x002fc600078e3cff */
[----:B------:R-:W-:Y:S04]  /*1b870*/  STS.U16 [R10+0x7500], R11 ;  /* 0x0075000b0a007388 */ /* 0x000fe80000000400 */
[----:B------:R-:W4:Y:S04]  /*1b880*/  LDL.LU R4, [R1+0xe0] ;  /* 0x0000e00001047983 */ /* 0x000f280000300800 */
[----:B------:R0:W-:Y:S04]  /*1b890*/  STS.U16 [R10+0x7d00], R0 ;  /* 0x007d00000a007388 */ /* 0x0001e80000000400 */
[----:B------:R1:W-:Y:S04]  /*1b8a0*/  STS.U16 [R2+0x600], R5 ;  /* 0x0006000502007388 */ /* 0x0003e80000000400 */
[----:B0-----:R-:W4:Y:S04]  /*1b8b0*/  LDL.LU R0, [R1+0x2138] ;  /* 0x0021380001007983 */ /* 0x001f280000300800 */
[----:B------:R0:W-:Y:S04]  /*1b8c0*/  STS.U16 [R2+0xe00], R6 ;  /* 0x000e000602007388 */ /* 0x0001e80000000400 */
[----:B-1----:R-:W4:Y:S04]  /*1b8d0*/  LDL.LU R5, [R1+0xcc] ;  /* 0x0000cc0001057983 */ /* 0x002f280000300800 */
[----:B------:R-:W-:Y:S04]  /*1b8e0*/  STS.U16 [R2+0x1600], R9 ;  /* 0x0016000902007388 */ /* 0x000fe80000000400 */
[----:B0-----:R-:W4:Y:S04]  /*1b8f0*/  LDL.LU R6, [R1+0xb8] ;  /* 0x0000b80001067983 */ /* 0x001f280000300800 */
[----:B------:R-:W4:Y:S04]  /*1b900*/  LDL.LU R15, [R1+0x428] ;  /* 0x00042800010f7983 */ /* 0x000f280000300800 */
[----:B------:R-:W4:Y:S04]  /*1b910*/  LDL.LU R29, [R1+0x418] ;  /* 0x00041800011d7983 */ /* 0x000f280000300800 */
[----:B------:R-:W-:Y:S04]  /*1b920*/  STS.U16 [R2+0x1e00], R16 ;  /* 0x001e001002007388 */ /* 0x000fe80000000400 */
[----:B------:R-:W4:Y:S04]  /*1b930*/  LDL.LU R27, [R1+0x408] ;  /* 0x00040800011b7983 */ /* 0x000f280000300800 */
[----:B------:R-:W-:Y:S04]  /*1b940*/  STS.U16 [R2+0x2600], R20 ;  /* 0x0026001402007388 */ /* 0x000fe80000000400 */
[----:B------:R-:W4:Y:S04]  /*1b950*/  LDL.LU R25, [R1+0x3f4] ;  /* 0x0003f40001197983 */ /* 0x000f280000300800 */
[----:B------:R-:W-:Y:S04]  /*1b960*/  STS.U16 [R2+0x2e00], R24 ;  /* 0x002e001802007388 */ /* 0x000fe80000000400 */
[----:B------:R-:W4:Y:S04]  /*1b970*/  LDL.LU R23, [R1+0x3dc] ;  /* 0x0003dc0001177983 */ /* 0x000f280000300800 */
[----:B------:R-:W-:Y:S04]  /*1b980*/  STS.U16 [R2+0x3600], R28 ;  /* 0x0036001c02007388 */ /* 0x000fe80000000400 */
[----:B------:R-:W4:Y:S04]  /*1b990*/  LDL.LU R21, [R1+0x3c8] ;  /* 0x0003c80001157983 */ /* 0x000f280000300800 */
[----:B------:R0:W-:Y:S04]  /*1b9a0*/  STS.U16 [R2+0x3e00], R7 ;  /* 0x003e000702007388 */ /* 0x0001e80000000400 */
[----:B------:R-:W4:Y:S04]  /*1b9b0*/  LDL.LU R19, [R1+0x3ac] ;  /* 0x0003ac0001137983 */ /* 0x000f280000300800 */
[----:B------:R1:W-:Y:S04]  /*1b9c0*/  STS.U16 [R2+0x4600], R18 ;  /* 0x0046001202007388 */ /* 0x0003e80000000400 */
[----:B0-----:R-:W4:Y:S04]  /*1b9d0*/  LDL.LU R7, [R1+0x378] ;  /* 0x0003780001077983 */ /* 0x001f280000300800 */
[----:B------:R0:W-:Y:S04]  /*1b9e0*/  STS.U16 [R2+0x4e00], R22 ;  /* 0x004e001602007388 */ /* 0x0001e80000000400 */
[----:B-1----:R-:W4:Y:S04]  /*1b9f0*/  LDL.LU R18, [R1+0x35c] ;  /* 0x00035c0001127983 */ /* 0x002f280000300800 */
[----:B0-----:R-:W4:Y:S04]  /*1ba00*/  LDL.LU R22, [R1+0x144] ;  /* 0x0001440001167983 */ /* 0x001f280000300800 */
[----:B--2---:R0:W-:Y:S04]  /*1ba10*/  STS.U16 [R2+0x5600], R26 ;  /* 0x0056001a02007388 */ /* 0x0041e80000000400 */
[----:B0-----:R-:W2:Y:S04]  /*1ba20*/  LDL.LU R26, [R1+0x128] ;  /* 0x00012800011a7983 */ /* 0x001ea80000300800 */
[----:B------:R-:W2:Y:S04]  /*1ba30*/  LDL.LU R13, [R1+0x110] ;  /* 0x00011000010d7983 */ /* 0x000ea80000300800 */
        /* <DEDUP_REMOVED lines=8> */
[----:B---3--:R-:W-:Y:S04]  /*1bac0*/  STS.U16 [R2+0x5e00], R3 ;  /* 0x005e000302007388 */ /* 0x008fe80000000400 */
[----:B----4-:R0:W-:Y:S04]  /*1bad0*/  STS.U16 [R2+0x6600], R0 ;  /* 0x0066000002007388 */ /* 0x0101e80000000400 */
[----:B------:R-:W-:Y:S01]  /*1bae0*/  STS.U16 [R2+0x6e00], R4 ;  /* 0x006e000402007388 */ /* 0x000fe20000000400 */
[----:B0-----:R-:W-:-:S03]  /*1baf0*/  LOP3.LUT R0, R8, 0x70, RZ, 0x3c, !PT ;  /* 0x0000007008007812 */ /* 0x001fc600078e3cff */
[----:B------:R-:W-:Y:S04]  /*1bb00*/  STS.U16 [R2+0x7600], R5 ;  /* 0x0076000502007388 */ /* 0x000fe80000000400 */
[----:B------:R0:W-:Y:S04]  /*1bb10*/  STS.U16 [R2+0x7e00], R6 ;  /* 0x007e000602007388 */ /* 0x0001e80000000400 */
[----:B------:R-:W-:Y:S04]  /*1bb20*/  STS.U16 [R0+0x700], R15 ;  /* 0x0007000f00007388 */ /* 0x000fe80000000400 */
[----:B------:R-:W-:Y:S04]  /*1bb30*/  STS.U16 [R0+0xf00], R29 ;  /* 0x000f001d00007388 */ /* 0x000fe80000000400 */
[----:B0-----:R-:W3:Y:S04]  /*1bb40*/  LDL.LU R2, [R1+0xa0] ;  /* 0x0000a00001027983 */ /* 0x001ee80000300800 */
        /* <DEDUP_REMOVED lines=9> */
[----:B------:R0:W-:Y:S04]  /*1bbe0*/  STS.U16 [R0+0x3f00], R7 ;  /* 0x003f000700007388 */ /* 0x0001e80000000400 */
[----:B------:R1:W-:Y:S04]  /*1bbf0*/  STS.U16 [R0+0x4700], R18 ;  /* 0x0047001200007388 */ /* 0x0003e80000000400 */
[----:B0-----:R-:W4:Y:S04]  /*1bc00*/  LDL.LU R7, [R1+0x8c] ;  /* 0x00008c0001077983 */ /* 0x001f280000300800 */
[----:B------:R0:W-:Y:S04]  /*1bc10*/  STS.U16 [R0+0x4f00], R22 ;  /* 0x004f001600007388 */ /* 0x0001e80000000400 */
[----:B-1----:R-:W4:Y:S04]  /*1bc20*/  LDL.LU R18, [R1+0x88] ;  /* 0x0000880001127983 */ /* 0x002f280000300800 */
[----:B0-----:R-:W4:Y:S04]  /*1bc30*/  LDL.LU R22, [R1+0x84] ;  /* 0x0000840001167983 */ /* 0x001f280000300800 */
[----:B--2---:R0:W-:Y:S04]  /*1bc40*/  STS.U16 [R0+0x5700], R26 ;  /* 0x0057001a00007388 */ /* 0x0041e80000000400 */
[----:B0-----:R-:W2:Y:S04]  /*1bc50*/  LDL.LU R26, [R1+0x80] ;  /* 0x00008000011a7983 */ /* 0x001ea80000300800 */
[----:B------:R-:W-:Y:S04]  /*1bc60*/  STL [R1+0x2050], R0 ;  /* 0x0020500001007387 */ /* 0x000fe80000100800 */
[----:B------:R-:W-:Y:S04]  /*1bc70*/  STL [R1+0x20bc], R0 ;  /* 0x0020bc0001007387 */ /* 0x000fe80000100800 */
[----:B------:R-:W2:Y:S04]  /*1bc80*/  LDL.LU R14, [R1+0x7c] ;  /* 0x00007c00010e7983 */ /* 0x000ea80000300800 */
[----:B------:R-:W-:Y:S04]  /*1bc90*/  STS.U16 [R0+0x5f00], R13 ;  /* 0x005f000d00007388 */ /* 0x000fe80000000400 */
        /* <DEDUP_REMOVED lines=9> */
[----:B------:R0:W-:Y:S04]  /*1bd30*/  STS.U16 [R8+0x8000], R16 ;  /* 0x0080001008007388 */ /* 0x0001e80000000400 */
[----:B------:R-:W2:Y:S04]  /*1bd40*/  LDL.LU R23, [R1+0x64] ;  /* 0x0000640001177983 */ /* 0x000ea80000300800 */
[----:B------:R1:W-:Y:S04]  /*1bd50*/  STS.U16 [R8+0x8800], R20 ;  /* 0x0088001408007388 */ /* 0x0003e80000000400 */
[----:B0-----:R-:W2:Y:S04]  /*1bd60*/  LDL.LU R16, [R1+0x60] ;  /* 0x0000600001107983 */ /* 0x001ea80000300800 */
[----:B------:R0:W-:Y:S04]  /*1bd70*/  STS.U16 [R8+0x9000], R24 ;  /* 0x0090001808007388 */ /* 0x0001e80000000400 */
[----:B-1----:R-:W2:Y:S04]  /*1bd80*/  LDL.LU R20, [R1+0x5c] ;  /* 0x00005c0001147983 */ /* 0x002ea80000300800 */
[----:B------:R1:W-:Y:S04]  /*1bd90*/  STS.U16 [R8+0x9800], R28 ;  /* 0x0098001c08007388 */ /* 0x0003e80000000400 */
[----:B0-----:R-:W2:Y:S04]  /*1bda0*/  LDL.LU R24, [R1+0x58] ;  /* 0x0000580001187983 */ /* 0x001ea80000300800 */
[----:B-1----:R-:W2:Y:S04]  /*1bdb0*/  LDL.LU R28, [R1+0x54] ;  /* 0x00005400011c7983 */ /* 0x002ea80000300800 */
        /* <DEDUP_REMOVED lines=9> */
[----:B------:R1:W-:Y:S04]  /*1be50*/  STS.U16 [R8+0xb000], R4 ;  /* 0x00b0000408007388 */ /* 0x0003e80000000400 */
[----:B0-----:R-:W3:Y:S04]  /*1be60*/  LDL.LU R3, [R1+0x2c] ;  /* 0x00002c0001037983 */ /* 0x001ee80000300800 */
[----:B------:R0:W-:Y:S04]  /*1be70*/  STS.U16 [R8+0xb800], R5 ;  /* 0x00b8000508007388 */ /* 0x0001e80000000400 */
[----:B-1----:R-:W4:Y:S04]  /*1be80*/  LDL.LU R4, [R1+0x48] ;  /* 0x0000480001047983 */ /* 0x002f280000300800 */
[----:B------:R1:W-:Y:S04]  /*1be90*/  STS.U16 [R8+0xc000], R6 ;  /* 0x00c0000608007388 */ /* 0x0003e80000000400 */
[----:B0-----:R-:W4:Y:S04]  /*1bea0*/  LDL.LU R5, [R1+0x44] ;  /* 0x0000440001057983 */ /* 0x001f280000300800 */
[----:B-1----:R-:W4:Y:S04]  /*1beb0*/  LDL.LU R6, [R1+0x28] ;  /* 0x0000280001067983 */ /* 0x002f280000300800 */
[----:B------:R0:W-:Y:S04]  /*1bec0*/  STS.U16 [R8+0xc800], R7 ;  /* 0x00c8000708007388 */ /* 0x0001e80000000400 */
[----:B------:R1:W-:Y:S04]  /*1bed0*/  STS.U16 [R8+0xd000], R18 ;  /* 0x00d0001208007388 */ /* 0x0003e80000000400 */
[----:B0-----:R-:W4:Y:S04]  /*1bee0*/  LDL.LU R7, [R1+0x24] ;  /* 0x0000240001077983 */ /* 0x001f280000300800 */
[----:B------:R0:W-:Y:S04]  /*1bef0*/  STS.U16 [R8+0xd800], R22 ;  /* 0x00d8001608007388 */ /* 0x0001e80000000400 */
[----:B-1----:R-:W4:Y:S04]  /*1bf00*/  LDL.LU R18, [R1+0x20] ;  /* 0x0000200001127983 */ /* 0x002f280000300800 */
[----:B0-----:R-:W4:Y:S04]  /*1bf10*/  LDL.LU R22, [R1+0x1c] ;  /* 0x00001c0001167983 */ /* 0x001f280000300800 */
[----:B--2---:R0:W-:Y:S04]  /*1bf20*/  STS.U16 [R8+0xe000], R26 ;  /* 0x00e0001a08007388 */ /* 0x0041e80000000400 */
[----:B0-----:R-:W2:Y:S01]  /*1bf30*/  LDL.LU R26, [R1+0x18] ;  /* 0x00001800011a7983 */ /* 0x001ea20000300800 */
[----:B------:R-:W-:-:S03]  /*1bf40*/  LOP3.LUT R2, R8, 0x10, RZ, 0x3c, !PT ;  /* 0x0000001008027812 */ /* 0x000fc600078e3cff */
[----:B------:R0:W-:Y:S04]  /*1bf50*/  STS.U16 [R8+0xe800], R14 ;  /* 0x00e8000e08007388 */ /* 0x0001e80000000400 */
[----:B------:R1:W-:Y:S04]  /*1bf60*/  STS.U16 [R8+0xf000], R17 ;  /* 0x00f0001108007388 */ /* 0x0003e80000000400 */
[----:B0-----:R-:W2:Y:S04]  /*1bf70*/  LDL.LU R14, [R1+0x2134] ;  /* 0x00213400010e7983 */ /* 0x001ea80000300800 */
[----:B------:R0:W-:Y:S04]  /*1bf80*/  STS.U16 [R8+0xf800], R15 ;  /* 0x00f8000f08007388 */ /* 0x0001e80000000400 */
[----:B-1----:R-:W2:Y:S04]  /*1bf90*/  LDL.LU R17, [R1+0x2130] ;  /* 0x0021300001117983 */ /* 0x002ea80000300800 */
        /* <DEDUP_REMOVED lines=17> */
[----:B0-----:R-:W2:Y:S01]  /*1c0b0*/  LDL.LU R28, [R1+0x8] ;  /* 0x00000800011c7983 */ /* 0x001ea20000300800 */
[----:B------:R-:W-:-:S03]  /*1c0c0*/  LOP3.LUT R8, R8, 0x20, RZ, 0x3c, !PT ;  /* 0x0000002008087812 */ /* 0x000fc600078e3cff */
        /* <DEDUP_REMOVED lines=12> */
[----:B-1----:R-:W2:Y:S04]  /*1c190*/  LDL.LU R9, [R1+0x2100] ;  /* 0x0021000001097983 */ /* 0x002ea80000300800 */
[----:B---3--:R0:W-:Y:S04]  /*1c1a0*/  STS.U16 [R2+0xf900], R3 ;  /* 0x00f9000302007388 */ /* 0x0081e80000000400 */
[----:B----4-:R1:W-:Y:S04]  /*1c1b0*/  STS.U16 [R8+0x8200], R4 ;  /* 0x0082000408007388 */ /* 0x0103e80000000400 */
[----:B0-----:R-:W3:Y:S04]  /*1c1c0*/  LDL.LU R2, [R1+0x20fc] ;  /* 0x0020fc0001027983 */ /* 0x001ee80000300800 */
[----:B------:R-:W4:Y:S04]  /*1c1d0*/  LDL.LU R3, [R1+0x20f8] ;  /* 0x0020f80001037983 */ /* 0x000f280000300800 */
[----:B-1----:R-:W3:Y:S04]  /*1c1e0*/  LDL.LU R4, [R1+0x20f4] ;  /* 0x0020f40001047983 */ /* 0x002ee80000300800 */
[----:B------:R0:W-:Y:S04]  /*1c1f0*/  STS.U16 [R8+0x8a00], R5 ;  /* 0x008a000508007388 */ /* 0x0001e80000000400 */
[----:B------:R1:W-:Y:S04]  /*1c200*/  STS.U16 [R8+0x9200], R6 ;  /* 0x0092000608007388 */ /* 0x0003e80000000400 */
[----:B0-----:R-:W3:Y:S04]  /*1c210*/  LDL.LU R5, [R1+0x20f0] ;  /* 0x0020f00001057983 */ /* 0x001ee80000300800 */
[----:B-1----:R-:W3:Y:S04]  /*1c220*/  LDL.LU R6, [R1+0x20ec] ;  /* 0x0020ec0001067983 */ /* 0x002ee80000300800 */
[----:B------:R0:W-:Y:S04]  /*1c230*/  STS.U16 [R8+0x9a00], R7 ;  /* 0x009a000708007388 */ /* 0x0001e80000000400 */
[----:B------:R1:W-:Y:S04]  /*1c240*/  STS.U16 [R8+0xa200], R18 ;  /* 0x00a2001208007388 */ /* 0x0003e80000000400 */
[----:B0-----:R-:W3:Y:S04]  /*1c250*/  LDL.LU R7, [R1+0x20e8] ;  /* 0x0020e80001077983 */ /* 0x001ee80000300800 */
[----:B------:R0:W-:Y:S04]  /*1c260*/  STS.U16 [R8+0xaa00], R22 ;  /* 0x00aa001608007388 */ /* 0x0001e80000000400 */
[----:B-1----:R-:W3:Y:S04]  /*1c270*/  LDL.LU R18, [R1+0x20e4] ;  /* 0x0020e40001127983 */ /* 0x002ee80000300800 */
[----:B0-----:R-:W3:Y:S04]  /*1c280*/  LDL.LU R22, [R1+0x20e0] ;  /* 0x0020e00001167983 */ /* 0x001ee80000300800 */
[----:B--2---:R0:W-:Y:S04]  /*1c290*/  STS.U16 [R8+0xb200], R26 ;  /* 0x00b2001a08007388 */ /* 0x0041e80000000400 */
[----:B0-----:R-:W2:Y:S04]  /*1c2a0*/  LDL.LU R26, [R1+0x20dc] ;  /* 0x0020dc00011a7983 */ /* 0x001ea80000300800 */
[----:B--2---:R-:W-:Y:S04]  /*1c2b0*/  STS.U16 [R8+0xba00], R26 ;  /* 0x00ba001a08007388 */ /* 0x004fe80000000400 */
[----:B---3--:R-:W-:Y:S04]  /*1c2c0*/  STS.U16 [R8+0xc200], R22 ;  /* 0x00c2001608007388 */ /* 0x008fe80000000400 */
[----:B------:R-:W-:Y:S04]  /*1c2d0*/  STS.U16 [R8+0xca00], R18 ;  /* 0x00ca001208007388 */ /* 0x000fe80000000400 */
[----:B------:R-:W-:Y:S04]  /*1c2e0*/  STS.U16 [R8+0xd200], R7 ;  /* 0x00d2000708007388 */ /* 0x000fe80000000400 */
[----:B------:R-:W-:Y:S04]  /*1c2f0*/  STS.U16 [R8+0xda00], R6 ;  /* 0x00da000608007388 */ /* 0x000fe80000000400 */
[----:B------:R-:W-:Y:S04]  /*1c300*/  STS.U16 [R8+0xe200], R5 ;  /* 0x00e2000508007388 */ /* 0x000fe80000000400 */
[----:B------:R-:W-:Y:S04]  /*1c310*/  STS.U16 [R8+0xea00], R4 ;  /* 0x00ea000408007388 */ /* 0x000fe80000000400 */
[----:B------:R-:W-:Y:S04]  /*1c320*/  STL [R1+0x2078], R26 ;  /* 0x0020781a01007387 */ /* 0x000fe80000100800 */
[----:B----4-:R0:W-:Y:S04]  /*1c330*/  STS.U16 [R8+0xf200], R3 ;  /* 0x00f2000308007388 */ /* 0x0101e80000000400 */
[----:B------:R1:W-:Y:S04]  /*1c340*/  STS.U16 [R8+0xfa00], R2 ;  /* 0x00fa000208007388 */ /* 0x0003e80000000400 */
[----:B0-----:R-:W2:Y:S04]  /*1c350*/  LDL.LU R3, [R1] ;  /* 0x0000000001037983 */ /* 0x001ea80000300800 */
[----:B-1----:R-:W3:Y:S04]  /*1c360*/  LDL.LU R8, [R1+0x20d8] ;  /* 0x0020d80001087983 */ /* 0x002ee80000300800 */
[----:B------:R-:W4:Y:S04]  /*1c370*/  LDL.LU R2, [R1+0x4] ;  /* 0x0000040001027983 */ /* 0x000f280000300800 */
[----:B------:R0:W-:Y:S04]  /*1c380*/  STS.U16 [R17+0x8300], R16 ;  /* 0x0083001011007388 */ /* 0x0001e80000000400 */
[----:B------:R1:W-:Y:S04]  /*1c390*/  STS.U16 [R17+0x8b00], R20 ;  /* 0x008b001411007388 */ /* 0x0003e80000000400 */
[----:B------:R1:W-:Y:S04]  /*1c3a0*/  STS.U16 [R17+0x9300], R24 ;  /* 0x0093001811007388 */ /* 0x0003e80000000400 */
[----:B0-----:R-:W3:Y:S04]  /*1c3b0*/  LDL.LU R16, [R1+0x20d4] ;  /* 0x0020d40001107983 */ /* 0x001ee80000300800 */
[----:B-1----:R-:W3:Y:S04]  /*1c3c0*/  LDL.LU R20, [R1+0x20d0] ;  /* 0x0020d00001147983 */ /* 0x002ee80000300800 */
[----:B------:R-:W3:Y:S04]  /*1c3d0*/  LDL.LU R24, [R1+0x20cc] ;  /* 0x0020cc0001187983 */ /* 0x000ee80000300800 */
[----:B------:R0:W-:Y:S04]  /*1c3e0*/  STS.U16 [R17+0x9b00], R28 ;  /* 0x009b001c11007388 */ /* 0x0001e80000000400 */
[----:B0-----:R-:W3:Y:S04]  /*1c3f0*/  LDL.LU R28, [R1+0x20c8] ;  /* 0x0020c800011c7983 */ /* 0x001ee80000300800 */
[----:B----4-:R0:W-:Y:S04]  /*1c400*/  STS.U16 [R17+0xa300], R2 ;  /* 0x00a3000211007388 */ /* 0x0101e80000000400 */
[----:B--2---:R1:W-:Y:S04]  /*1c410*/  STS.U16 [R17+0xab00], R3 ;  /* 0x00ab000311007388 */ /* 0x0043e80000000400 */
[----:B0-----:R-:W2:Y:S04]  /*1c420*/  LDL R2, [R1+0xbd0] ;  /* 0x000bd00001027983 */ /* 0x001ea80000100800 */
[----:B-1----:R-:W2:Y:S01]  /*1c430*/  LDL R3, [R1+0x840] ;  /* 0x0008400001037983 */ /* 0x002ea20000100800 */
[----:B------:R-:W-:-:S03]  /*1c440*/  PRMT R0, RZ, 0x7610, R0 ;  /* 0x00007610ff007816 */ /* 0x000fc60000000000 */
[----:B---3--:R-:W-:Y:S04]  /*1c450*/  STS.U16 [R17+0xb300], R28 ;  /* 0x00b3001c11007388 */ /* 0x008fe80000000400 */
[----:B------:R-:W-:Y:S04]  /*1c460*/  STS.U16 [R17+0xbb00], R24 ;  /* 0x00bb001811007388 */ /* 0x000fe80000000400 */
        /* <DEDUP_REMOVED lines=8> */
[----:B0-----:R-:W3:Y:S04]  /*1c4f0*/  LDL.LU R17, [R1+0x20c4] ;  /* 0x0020c40001117983 */ /* 0x001ee80000300800 */
[----:B--2---:R-:W2:Y:S04]  /*1c500*/  @!P0 LDG.E.U16 R0, [R2.64] ;  /* 0x0000000602008981 */ /* 0x004ea8000c1e1500 */
[----:B---3--:R-:W-:Y:S04]  /*1c510*/  STS.U16 [R14+0x8400], R17 ;  /* 0x008400110e007388 */ /* 0x008fe80000000400 */
[----:B------:R-:W-:Y:S04]  /*1c520*/  STS.U16 [R14+0x8c00], R19 ;  /* 0x008c00130e007388 */ /* 0x000fe80000000400 */
[----:B------:R-:W-:Y:S04]  /*1c530*/  STS.U16 [R14+0x9400], R21 ;  /* 0x009400150e007388 */ /* 0x000fe80000000400 */
[----:B------:R-:W-:Y:S04]  /*1c540*/  STS.U16 [R14+0x9c00], R23 ;  /* 0x009c00170e007388 */ /* 0x000fe80000000400 */
[----:B------:R-:W-:Y:S04]  /*1c550*/  STS.U16 [R14+0xa400], R25 ;  /* 0x00a400190e007388 */ /* 0x000fe80000000400 */
[----:B------:R-:W-:Y:S04]  /*1c560*/  STS.U16 [R14+0xac00], R27 ;  /* 0x00ac001b0e007388 */ /* 0x000fe80000000400 */
[----:B------:R0:W-:Y:S04]  /*1c570*/  STS.U16 [R14+0xb400], R29 ;  /* 0x00b4001d0e007388 */ /* 0x0001e80000000400 */
[----:B0-----:R-:W3:Y:S04]  /*1c580*/  LDL.LU R14, [R1+0x20c0] ;  /* 0x0020c000010e7983 */ /* 0x001ee80000300800 */
[----:B--2---:R0:W-:Y:S04]  /*1c590*/  STL [R1+0x78], R0 ;  /* 0x0000780001007387 */ /* 0x0041e80000100800 */
[----:B0-----:R-:W2:Y:S04]  /*1c5a0*/  LDL.LU R0, [R1+0x20bc] ;  /* 0x0020bc0001007983 */ /* 0x001ea80000300800 */
[----:B------:R-:W4:Y:S04]  /*1c5b0*/  LDL R2, [R1+0x83c] ;  /* 0x00083c0001027983 */ /* 0x000f280000100800 */
[----:B------:R-:W4:Y:S01]  /*1c5c0*/  LDL R3, [R1+0xbcc] ;  /* 0x000bcc0001037983 */ /* 0x000f220000100800 */
[----:B------:R-:W-:-:S02]  /*1c5d0*/  PRMT R15, RZ, 0x7610, R15 ;  /* 0x00007610ff0f7816 */ /* 0x000fc4000000000f */
[----:B----4-:R-:W-:-:S04]  /*1c5e0*/  @!P0 LOP3.LUT R3, R3, R2, RZ, 0x3c, !PT ;  /* 0x0000000203038212 */ /* 0x010fc800078e3cff */
[----:B------:R-:W-:-:S04]  /*1c5f0*/  @!P0 LOP3.LUT R2, R3, R2, RZ, 0x3c, !PT ;  /* 0x0000000203028212 */ /* 0x000fc800078e3cff */
[----:B------:R-:W-:-:S05]  /*1c600*/  @!P0 LOP3.LUT R3, R3, R2, RZ, 0x3c, !PT ;  /* 0x0000000203038212 */ /* 0x000fca00078e3cff */
[----:B------:R-:W4:Y:S04]  /*1c610*/  @!P0 LDG.E.U16 R15, [R2.64] ;  /* 0x00000006020f8981 */ /* 0x000f28000c1e1500 */
[----:B----4-:R0:W-:Y:S04]  /*1c620*/  STL [R1+0x74], R15 ;  /* 0x0000740f01007387 */ /* 0x0101e80000100800 */
[----:B0-----:R-:W4:Y:S04]  /*1c630*/  LDL.LU R15, [R1+0x20b8] ;  /* 0x0020b800010f7983 */ /* 0x001f280000300800 */
[----:B------:R-:W2:Y:S04]  /*1c640*/  LDL R2, [R1+0xbc4] ;  /* 0x000bc40001027983 */ /* 0x000ea80000100800 */
[----:B------:R-:W2:Y:S01]  /*1c650*/  LDL R3, [R1+0xbc8] ;  /* 0x000bc80001037983 */ /* 0x000ea20000100800 */
[----:B---3--:R-:W-:-:S02]  /*1c660*/  PRMT R14, RZ, 0x7610, R14 ;  /* 0x00007610ff0e7816 */ /* 0x008fc4000000000e */
[----:B--2---:R-:W-:-:S04]  /*1c670*/  @!P0 LOP3.LUT R3, R3, R2, RZ, 0x3c, !PT ;  /* 0x0000000203038212 */ /* 0x004fc800078e3cff */
[----:B------:R-:W-:-:S04]  /*1c680*/  @!P0 LOP3.LUT R2, R3, R2, RZ, 0x3c, !PT ;  /* 0x0000000203028212 */ /* 0x000fc800078e3cff */
[----:B------:R-:W-:-:S05]  /*1c690*/  @!P0 LOP3.LUT R3, R3, R2, RZ, 0x3c, !PT ;  /* 0x0000000203038212 */ /* 0x000fca00078e3cff */
[----:B------:R-:W2:Y:S04]  /*1c6a0*/  @!P0 LDG.E.U16 R14, [R2.64] ;  /* 0x00000006020e8981 */ /* 0x000ea8000c1e1500 */
[----:B--2---:R0:W-:Y:S04]  /*1c6b0*/  STL [R1+0x70], R14 ;  /* 0x0000700e01007387 */ /* 0x0041e80000100800 */
[----:B0-----:R-:W2:Y:S01]  /*1c6c0*/  LDL.LU R14, [R1+0x20b4] ;  /* 0x0020b400010e7983 */ /* 0x001ea20000300800 */
[----:B------:R-:W3:Y:S02]  /*1c6d0*/  LDL R2, [R1+0xb94] ;  /* 0x000b940001027983 */ /* 0x000ee40000100800 */
[----:B------:R-:W3:Y:S01]  /*1c6e0*/  LDL R3, [R1+0xb98] ;  /* 0x000b980001037983 */ /* 0x000ee20000100800 */
[----:B----4-:R-:W-:-:S02]  /*1c6f0*/  PRMT R15, RZ, 0x7610, R15 ;  /* 0x00007610ff0f7816 */ /* 0x010fc4000000000f */
[----:B---3--:R-:W-:-:S04]  /*1c700*/  @!P0 LOP3.LUT R3, R3, R2, RZ, 0x3c, !PT ;  /* 0x0000000203038212 */ /* 0x008fc800078e3cff */
[----:B------:R-:W-:-:S04]  /*1c710*/  @!P0 LOP3.LUT R2, R3, R2, RZ, 0x3c, !PT ;  /* 0x0000000203028212 */ /* 0x000fc800078e3cff */
[----:B------:R-:W-:-:S05]  /*1c720*/  @!P0 LOP3.LUT R3, R3, R2, RZ, 0x3c, !PT ;  /* 0x0000000203038212 */ /* 0x000fca00078e3cff */
[----:B------:R-:W3:Y:S04]  /*1c730*/  @!P0 LDG.E.U16 R15, [R2.64] ;  /* 0x00000006020f8981 */ /* 0x000ee8000c1e1500 */
[----:B---3--:R0:W-:Y:S04]  /*1c740*/  STL [R1+0x6c], R15 ;  /* 0x00006c0f01007387 */ /* 0x0081e80000100800 */
[----:B0-----:R-:W3:Y:S01]  /*1c750*/  LDL.LU R15, [R1+0x20b0] ;  /* 0x0020b000010f7983 */ /* 0x001ee20000300800 */
[----:B------:R-:W4:Y:S02]  /*1c760*/  LDL R2, [R1+0xb8c] ;  /* 0x000b8c0001027983 */ /* 0x000f240000100800 */
[----:B------:R-:W4:Y:S01]  /*1c770*/  LDL R3, [R1+0xb90] ;  /* 0x000b900001037983 */ /* 0x000f220000100800 */
[----:B--2---:R-:W-:-:S02]  /*1c780*/  PRMT R14, RZ, 0x7610, R14 ;  /* 0x00007610ff0e7816 */ /* 0x004fc4000000000e */
[----:B----4-:R-:W-:-:S04]  /*1c790*/  @!P0 LOP3.LUT R3, R3, R2, RZ, 0x3c, !PT ;  /* 0x0000000203038212 */ /* 0x010fc800078e3cff */
[----:B------:R-:W-:-:S04]  /*1c7a0*/  @!P0 LOP3.LUT R2, R3, R2, RZ, 0x3c, !PT ;  /* 0x0000000203028212 */ /* 0x000fc800078e3cff */
[----:B------:R-:W-:-:S05]  /*1c7b0*/  @!P0 LOP3.LUT R3, R3, R2, RZ, 0x3c, !PT ;  /* 0x0000000203038212 */ /* 0x000fca00078e3cff */
[----:B------:R-:W2:Y:S04]  /*1c7c0*/  @!P0 LDG.E.U16 R14, [R2.64] ;  /* 0x00000006020e8981 */ /* 0x000ea8000c1e1500 */
[----:B--2---:R0:W-:Y:S04]  /*1c7d0*/  STL [R1+0x68], R14 ;  /* 0x0000680e01007387 */ /* 0x0041e80000100800 */
[----:B0-----:R-:W2:Y:S01]  /*1c7e0*/  LDL.LU R14, [R1+0x20ac] ;  /* 0x0020ac00010e7983 */ /* 0x001ea20000300800 */
[----:B------:R-:W4:Y:S02]  /*1c7f0*/  LDL R2, [R1+0xb84] ;  /* 0x000b840001027983 */ /* 0x000f240000100800 */
[----:B------:R-:W4:Y:S01]  /*1c800*/  LDL R3, [R1+0xb88] ;  /* 0x000b880001037983 */ /* 0x000f220000100800 */
[----:B---3--:R-:W-:-:S02]  /*1c810*/  PRMT R15, RZ, 0x7610, R15 ;  /* 0x00007610ff0f7816 */ /* 0x008fc4000000000f */
[----:B----4-:R-:W-:-:S04]  /*1c820*/  @!P0 LOP3.LUT R3, R3, R2, RZ, 0x3c, !PT ;  /* 0x0000000203038212 */ /* 0x010fc800078e3cff */
        /* <DEDUP_REMOVED lines=52> */
[----:B------:R-:W-:-:S02]  /*1cb70*/  PRMT R13, RZ, 0x7610, R13 ;  /* 0x00007610ff0d7816 */ /* 0x000fc4000000000d */
[----:B----4-:R-:W-:-:S04]  /*1cb80*/  @!P0 LOP3.LUT R3, R3, R2, RZ, 0x3c, !PT ;  /* 0x0000000203038212 */ /* 0x010fc800078e3cff */
[----:B------:R-:W-:-:S04]  /*1cb90*/  @!P0 LOP3.LUT R2, R3, R2, RZ, 0x3c, !PT ;  /* 0x0000000203028212 */ /* 0x000fc800078e3cff */
[----:B------:R-:W-:-:S05]  /*1cba0*/  @!P0 LOP3.LUT R3, R3, R2, RZ, 0x3c, !PT ;  /* 0x0000000203038212 */ /* 0x000fca00078e3cff */
[----:B------:R0:W4:Y:S04]  /*1cbb0*/  @!P0 LDG.E.U16 R13, [R2.64] ;  /* 0x00000006020d8981 */ /* 0x000128000c1e1500 */
[----:B0-----:R-:W2:Y:S04]  /*1cbc0*/  LDL R2, [R1+0xad4] ;  /* 0x000ad40001027983 */ /* 0x001ea80000100800 */
[----:B------:R-:W2:Y:S01]  /*1cbd0*/  LDL R3, [R1+0xad8] ;  /* 0x000ad80001037983 */ /* 0x000ea20000100800 */
[----:B---3--:R-:W-:Y:S02]  /*1cbe0*/  PRMT R15, RZ, 0x7610, R15 ;  /* 0x00007610ff0f7816 */ /* 0x008fe4000000000f */
[----:B--2---:R-:W-:-:S04]  /*1cbf0*/  @!P0 LOP3.LUT R3, R3, R2, RZ, 0x3c, !PT ;  /* 0x0000000203038212 */ /* 0x004fc800078e3cff */
[----:B------:R-:W-:-:S04]  /*1cc00*/  @!P0 LOP3.LUT R2, R3, R2, RZ, 0x3c, !PT ;  /* 0x0000000203028212 */ /* 0x000fc800078e3cff */
[----:B------:R-:W-:-:S05]  /*1cc10*/  @!P0 LOP3.LUT R3, R3, R2, RZ, 0x3c, !PT ;  /* 0x0000000203038212 */ /* 0x000fca00078e3cff */
[----:B------:R-:W2:Y:S04]  /*1cc20*/  @!P0 LDG.E.U16 R15, [R2.64] ;  /* 0x00000006020f8981 */ /* 0x000ea8000c1e1500 */
[----:B----4-:R0:W-:Y:S04]  /*1cc30*/  STL [R1+0x4c], R13 ;  /* 0x00004c0d01007387 */ /* 0x0101e80000100800 */
[----:B0-----:R-:W3:Y:S04]  /*1cc40*/  LDL R13, [R1+0xa88] ;  /* 0x000a8800010d7983 */ /* 0x001ee80000100800 */
        /* <DEDUP_REMOVED lines=8> */
[----:B------:R-:W4:Y:S04]  /*1ccd0*/  @!P0 LDG.E.U16 R14, [R2.64] ;  /* 0x00000006020e8981 */ /* 0x000f28000c1e1500 */
[----:B----4-:R0:W-:Y:S04]  /*1cce0*/  STL [R1+0x44], R14 ;  /* 0x0000440e01007387 */ /* 0x0101e80000100800 */
[----:B0-----:R-:W4:Y:S01]  /*1ccf0*/  LDL.LU R14, [R1+0x208c] ;  /* 0x00208c00010e7983 */ /* 0x001f220000300800 */
[----:B------:R-:W3:Y:S02]  /*1cd00*/  LDL R2, [R1+0xac4] ;  /* 0x000ac40001027983 */ /* 0x000ee40000100800 */
[----:B------:R-:W3:Y:S01]  /*1cd10*/  LDL R3, [R1+0xac8] ;  /* 0x000ac80001037983 */ /* 0x000ee20000100800 */
[----:B--2---:R-:W-:-:S02]  /*1cd20*/  PRMT R15, RZ, 0x7610, R15 ;  /* 0x00007610ff0f7816 */ /* 0x004fc4000000000f */
[----:B---3--:R-:W-:-:S04]  /*1cd30*/  @!P0 LOP3.LUT R3, R3, R2, RZ, 0x3c, !PT ;  /* 0x0000000203038212 */ /* 0x008fc800078e3cff */
        /* <DEDUP_REMOVED lines=16> */
[----:B------:R-:W-:-:S02]  /*1ce40*/  PRMT R0, RZ, 0x7610, R0 ;  /* 0x00007610ff007816 */ /* 0x000fc40000000000 */
[----:B----4-:R-:W-:-:S04]  /*1ce50*/  @!P0 LOP3.LUT R3, R3, R2, RZ, 0x3c, !PT ;  /* 0x0000000203038212 */ /* 0x010fc800078e3cff */
[----:B------:R-:W-:-:S04]  /*1ce60*/  @!P0 LOP3.LUT R2, R3, R2, RZ, 0x3c, !PT ;  /* 0x0000000203028212 */ /* 0x000fc800078e3cff */
[----:B------:R-:W-:-:S05]  /*1ce70*/  @!P0 LOP3.LUT R3, R3, R2, RZ, 0x3c, !PT ;  /* 0x0000000203038212 */ /* 0x000fca00078e3cff */
[----:B------:R0:W4:Y:S04]  /*1ce80*/  @!P0 LDG.E.U16 R0, [R2.64] ;  /* 0x0000000602008981 */ /* 0x000128000c1e1500 */
[----:B0-----:R-:W3:Y:S01]  /*1ce90*/  LDL R3, [R1+0xa84] ;  /* 0x000a840001037983 */ /* 0x001ee20000100800 */
[----:B--2---:R-:W-:Y:S01]  /*1cea0*/  PRMT R15, RZ, 0x7610, R15 ;  /* 0x00007610ff0f7816 */ /* 0x004fe2000000000f */
[----:B------:R-:W-:-:S05]  /*1ceb0*/  @!P0 IMAD.MOV.U32 R2, RZ, RZ, R13 ;  /* 0x000000ffff028224 */ /* 0x000fca00078e000d */
[----:B---3--:R-:W2:Y:S04]  /*1cec0*/  @!P0 LDG.E.U16 R15, [R2.64] ;  /* 0x00000006020f8981 */ /* 0x008ea8000c1e1500 */
[----:B----4-:R-:W-:Y:S01]  /*1ced0*/  STL [R1+0x2054], R0 ;  /* 0x0020540001007387 */ /* 0x010fe20000100800 */
[----:B------:R-:W3:Y:S03]  /*1cee0*/  LDL R13, [R1+0xa18] ;  /* 0x000a1800010d7983 */ /* 0x000ee60000100800 */
        /* <DEDUP_REMOVED lines=11> */
[----:B------:R-:W2:Y:S02]  /*1cfa0*/  LDL R2, [R1+0xa4c] ;  /* 0x000a4c0001027983 */ /* 0x000ea40000100800 */
        /* <DEDUP_REMOVED lines=8> */
[----:B----4-:R-:W-:Y:S02]  /*1d030*/  PRMT R14, RZ, 0x7610, R14 ;  /* 0x00007610ff0e7816 */ /* 0x010fe4000000000e */
[----:B--2---:R-:W-:-:S04]  /*1d040*/  @!P0 LOP3.LUT R3, R3, R2, RZ, 0x3c, !PT ;  /* 0x0000000203038212 */ /* 0x004fc800078e3cff */
[----:B------:R-:W-:-:S04]  /*1d050*/  @!P0 LOP3.LUT R2, R3, R2, RZ, 0x3c, !PT ;  /* 0x0000000203028212 */ /* 0x000fc800078e3cff */
[----:B------:R-:W-:Y:S01]  /*1d060*/  @!P0 LOP3.LUT R3, R3, R2, RZ, 0x3c, !PT ;  /* 0x0000000203038212 */ /* 0x000fe200078e3cff */
[----:B------:R0:W-:Y:S04]  /*1d070*/  STL [R1+0x2c], R5 ;  /* 0x00002c0501007387 */ /* 0x0001e80000100800 */
[----:B------:R1:W2:Y:S01]  /*1d080*/  @!P0 LDG.E.U16 R14, [R2.64] ;  /* 0x00000006020e8981 */ /* 0x0002a2000c1e1500 */
[----:B------:R-:W-:-:S03]  /*1d090*/  PRMT R26, RZ, 0x7610, R26 ;  /* 0x00007610ff1a7816 */ /* 0x000fc6000000001a */
[----:B0-----:R-:W4:Y:S04]  /*1d0a0*/  LDL R5, [R1+0xa08] ;  /* 0x000a080001057983 */ /* 0x001f280000100800 */
[----:B-1----:R-:W2:Y:S04]  /*1d0b0*/  LDL R2, [R1+0xa1c] ;  /* 0x000a1c0001027983 */ /* 0x002ea80000100800 */
[----:B------:R-:W2:Y:S02]  /*1d0c0*/  LDL R3, [R1+0xa20] ;  /* 0x000a200001037983 */ /* 0x000ea40000100800 */
[----:B--2---:R-:W-:-:S04]  /*1d0d0*/  @!P0 LOP3.LUT R3, R3, R2, RZ, 0x3c, !PT ;  /* 0x0000000203038212 */ /* 0x004fc800078e3cff */
[----:B------:R-:W-:-:S04]  /*1d0e0*/  @!P0 LOP3.LUT R2, R3, R2, RZ, 0x3c, !PT ;  /* 0x0000000203028212 */ /* 0x000fc800078e3cff */
[----:B------:R-:W-:-:S05]  /*1d0f0*/  @!P0 LOP3.LUT R3, R3, R2, RZ, 0x3c, !PT ;  /* 0x0000000203038212 */ /* 0x000fca00078e3cff */
[----:B------:R-:W2:Y:S04]  /*1d100*/  @!P0 LDG.E.U16 R26, [R2.64] ;  /* 0x00000006021a8981 */ /* 0x000ea8000c1e1500 */
[----:B------:R0:W-:Y:S04]  /*1d110*/  STL [R1+0x28], R14 ;  /* 0x0000280e01007387 */ /* 0x0001e80000100800 */
[----:B0-----:R-:W3:Y:S04]  /*1d120*/  LDL R14, [R1+0x9e0] ;  /* 0x0009e000010e7983 */ /* 0x001ee80000100800 */
[----:B--2---:R0:W-:Y:S04]  /*1d130*/  STL [R1+0x24], R26 ;  /* 0x0000241a01007387 */ /* 0x0041e80000100800 */
[----:B0-----:R-:W2:Y:S01]  /*1d140*/  LDL.LU R26, [R1+0x2078] ;  /* 0x00207800011a7983 */ /* 0x001ea20000300800 */
[----:B------:R-:W2:Y:S01]  /*1d150*/  LDL R3, [R1+0xa14] ;  /* 0x000a140001037983 */ /* 0x000ea20000100800 */
[----:B------:R-:W-:Y:S01]  /*1d160*/  PRMT R15, RZ, 0x7610, R15 ;  /* 0x00007610ff0f7816 */ /* 0x000fe2000000000f */
[----:B---3--:R-:W-:-:S02]  /*1d170*/  @!P0 IMAD.MOV.U32 R2, RZ, RZ, R13 ;  /* 0x000000ffff028224 */ /* 0x008fc400078e000d */
[----:B------:R-:W3:Y:S04]  /*1d180*/  LDL R13, [R1+0x9d8] ;  /* 0x0009d800010d7983 */ /* 0x000ee80000100800 */
[----:B--2---:R-:W2:Y:S04]  /*1d190*/  @!P0 LDG.E.U16 R15, [R2.64] ;  /* 0x00000006020f8981 */ /* 0x004ea8000c1e1500 */
[----:B--2---:R0:W-:Y:S04]  /*1d1a0*/  STL [R1+0x20], R15 ;  /* 0x0000200f01007387 */ /* 0x0041e80000100800 */
[----:B0-----:R-:W2:Y:S01]  /*1d1b0*/  LDL.LU R15, [R1+0x2074] ;  /* 0x00207400010f7983 */ /* 0x001ea20000300800 */
[----:B------:R-:W2:Y:S02]  /*1d1c0*/  LDL R2, [R1+0xa0c] ;  /* 0x000a0c0001027983 */ /* 0x000ea40000100800 */
[----:B------:R-:W2:Y:S01]  /*1d1d0*/  LDL R3, [R1+0xa10] ;  /* 0x000a100001037983 */ /* 0x000ea20000100800 */
[----:B------:R-:W-:-:S02]  /*1d1e0*/  PRMT R12, RZ, 0x7610, R12 ;  /* 0x00007610ff0c7816 */ /* 0x000fc4000000000c */
[----:B--2---:R-:W-:-:S04]  /*1d1f0*/  @!P0 LOP3.LUT R3, R3, R2, RZ, 0x3c, !PT ;  /* 0x0000000203038212 */ /* 0x004fc800078e3cff */
[----:B------:R-:W-:-:S04]  /*1d200*/  @!P0 LOP3.LUT R2, R3, R2, RZ, 0x3c, !PT ;  /* 0x0000000203028212 */ /* 0x000fc800078e3cff */
[----:B------:R-:W-:-:S05]  /*1d210*/  @!P0 LOP3.LUT R3, R3, R2, RZ, 0x3c, !PT ;  /* 0x0000000203038212 */ /* 0x000fca00078e3cff */
[----:B------:R0:W2:Y:S04]  /*1d220*/  @!P0 LDG.E.U16 R12, [R2.64] ;  /* 0x00000006020c8981 */ /* 0x0000a8000c1e1500 */
[----:B0-----:R-:W3:Y:S01]  /*1d230*/  LDL R3, [R1+0xa04] ;  /* 0x000a040001037983 */ /* 0x001ee20000100800 */
[----:B------:R-:W-:Y:S01]  /*1d240*/  PRMT R4, RZ, 0x7610, R4 ;  /* 0x00007610ff047816 */ /* 0x000fe20000000004 */
[----:B----4-:R-:W-:Y:S02]  /*1d250*/  @!P0 IMAD.MOV.U32 R2, RZ, RZ, R5 ;  /* 0x000000ffff028224 */ /* 0x010fe400078e0005 */
[----:B--2---:R0:W-:Y:S01]  /*1d260*/  STL [R1+0x1c], R12 ;  /* 0x00001c0c01007387 */ /* 0x0041e20000100800 */
[----:B------:R-:W-:Y:S01]  /*1d270*/  PRMT R10, RZ, 0x7610, R10 ;  /* 0x00007610ff0a7816 */ /* 0x000fe2000000000a */
[----:B------:R-:W2:Y:S02]  /*1d280*/  LDL R5, [R1+0x9c4] ;  /* 0x0009c40001057983 */ /* 0x000ea40000100800 */
[----:B---3--:R1:W3:Y:S04]  /*1d290*/  @!P0 LDG.E.U16 R4, [R2.64] ;  /* 0x0000000602048981 */ /* 0x0082e8000c1e1500 */
[----:B0-----:R-:W4:Y:S04]  /*1d2a0*/  LDL R12, [R1+0x9d0] ;  /* 0x0009d000010c7983 */ /* 0x001f280000100800 */
[----:B-1----:R-:W2:Y:S01]  /*1d2b0*/  LDL R3, [R1+0x9dc] ;  /* 0x0009dc0001037983 */ /* 0x002ea20000100800 */
[----:B------:R-:W-:-:S03]  /*1d2c0*/  @!P0 IMAD.MOV.U32 R2, RZ, RZ, R14 ;  /* 0x000000ffff028224 */ /* 0x000fc600078e000e */
[----:B---3--:R0:W-:Y:S01]  /*1d2d0*/  STL [R1+0x18], R4 ;  /* 0x0000180401007387 */ /* 0x0081e20000100800 */
[----:B------:R-:W-:Y:S01]  /*1d2e0*/  PRMT R7, RZ, 0x7610, R7 ;  /* 0x00007610ff077816 */ /* 0x000fe20000000007 */
[----:B------:R-:W3:Y:S02]  /*1d2f0*/  LDL R14, [R1+0x99c] ;  /* 0x00099c00010e7983 */ /* 0x000ee40000100800 */
[----:B--2---:R1:W2:Y:S04]  /*1d300*/  @!P0 LDG.E.U16 R10, [R2.64] ;  /* 0x00000006020a8981 */ /* 0x0042a8000c1e1500 */
[----:B0-----:R-:W3:Y:S04]  /*1d310*/  LDL R4, [R1+0x9c8] ;  /* 0x0009c80001047983 */ /* 0x001ee80000100800 */
[----:B-1----:R-:W3:Y:S01]  /*1d320*/  LDL R3, [R1+0x9d4] ;  /* 0x0009d40001037983 */ /* 0x002ee20000100800 */
[----:B------:R-:W-:-:S03]  /*1d330*/  @!P0 IMAD.MOV.U32 R2, RZ, RZ, R13 ;  /* 0x000000ffff028224 */ /* 0x000fc600078e000d */
[----:B--2---:R0:W-:Y:S01]  /*1d340*/  STL [R1+0x14], R10 ;  /* 0x0000140a01007387 */ /* 0x0041e20000100800 */
[----:B------:R-:W-:Y:S01]  /*1d350*/  PRMT R11, RZ, 0x7610, R11 ;  /* 0x00007610ff0b7816 */ /* 0x000fe2000000000b */
[----:B------:R-:W2:Y:S02]  /*1d360*/  LDL R13, [R1+0x994] ;  /* 0x00099400010d7983 */ /* 0x000ea40000100800 */
[----:B---3--:R1:W3:Y:S04]  /*1d370*/  @!P0 LDG.E.U16 R7, [R2.64] ;  /* 0x0000000602078981 */ /* 0x0082e8000c1e1500 */
[----:B0-----:R-:W2:Y:S04]  /*1d380*/  LDL R10, [R1+0x9a0] ;  /* 0x0009a000010a7983 */ /* 0x001ea80000100800 */
[----:B-1----:R-:W2:Y:S01]  /*1d390*/  LDL R3, [R1+0x9cc] ;  /* 0x0009cc0001037983 */ /* 0x002ea20000100800 */
[----:B----4-:R-:W-:-:S05]  /*1d3a0*/  @!P0 IMAD.MOV.U32 R2, RZ, RZ, R12 ;  /* 0x000000ffff028224 */ /* 0x010fca00078e000c */
[----:B--2---:R0:W2:Y:S04]  /*1d3b0*/  @!P0 LDG.E.U16 R11, [R2.64] ;  /* 0x00000006020b8981 */ /* 0x0040a8000c1e1500 */
[----:B---3--:R1:W-:Y:S01]  /*1d3c0*/  STL [R1+0x10], R7 ;  /* 0x0000100701007387 */ /* 0x0083e20000100800 */
[----:B------:R-:W3:Y:S03]  /*1d3d0*/  LDL R12, [R1+0x98c] ;  /* 0x00098c00010c7983 */ /* 0x000ee60000100800 */
[----:B-1----:R-:W4:Y:S01]  /*1d3e0*/  LDL R7, [R1+0x998] ;  /* 0x0009980001077983 */ /* 0x002f220000100800 */
[----:B------:R-:W-:Y:S01]  /*1d3f0*/  PRMT R15, RZ, 0x7610, R15 ;  /* 0x00007610ff0f7816 */ /* 0x000fe2000000000f */
[----:B0-----:R-:W-:-:S02]  /*1d400*/  @!P0 IMAD.MOV.U32 R2, RZ, RZ, R4 ;  /* 0x000000ffff028224 */ /* 0x001fc400078e0004 */
[----:B------:R-:W-:Y:S01]  /*1d410*/  @!P0 IMAD.MOV.U32 R3, RZ, RZ, R5 ;  /* 0x000000ffff038224 */ /* 0x000fe200078e0005 */
[----:B------:R-:W-:-:S04]  /*1d420*/  PRMT R0, RZ, 0x7610, R0 ;  /* 0x00007610ff007816 */ /* 0x000fc80000000000 */
[----:B------:R0:W3:Y:S04]  /*1d430*/  @!P0 LDG.E.U16 R15, [R2.64] ;  /* 0x00000006020f8981 */ /* 0x0000e8000c1e1500 */
[----:B--2---:R1:W-:Y:S01]  /*1d440*/  STL [R1+0xc], R11 ;  /* 0x00000c0b01007387 */ /* 0x0043e20000100800 */
[----:B0-----:R-:W-:Y:S02]  /*1d450*/  @!P0 IMAD.MOV.U32 R2, RZ, RZ, R10 ;  /* 0x000000ffff028224 */ /* 0x001fe400078e000a */
[----:B------:R-:W-:Y:S01]  /*1d460*/  @!P0 IMAD.MOV.U32 R3, RZ, RZ, R14 ;  /* 0x000000ffff038224 */ /* 0x000fe200078e000e */
[----:B------:R-:W-:Y:S02]  /*1d470*/  PRMT R6, RZ, 0x7610, R6 ;  /* 0x00007610ff067816 */ /* 0x000fe40000000006 */
[----:B------:R-:W-:Y:S01]  /*1d480*/  PRMT R29, RZ, 0x7610, R29 ;  /* 0x00007610ff1d7816 */ /* 0x000fe2000000001d */
[----:B------:R-:W2:Y:S04]  /*1d490*/  LDL R5, [R1+0x984] ;  /* 0x0009840001057983 */ /* 0x000ea80000100800 */
[----:B------:R4:W2:Y:S04]  /*1d4a0*/  @!P0 LDG.E.U16 R0, [R2.64] ;  /* 0x0000000602008981 */ /* 0x0008a8000c1e1500 */
[----:B------:R-:W2:Y:S04]  /*1d4b0*/  LDL R4, [R1+0x988] ;  /* 0x0009880001047983 */ /* 0x000ea80000100800 */
[----:B-1----:R-:W2:Y:S04]  /*1d4c0*/  LDL R11, [R1+0x990] ;  /* 0x00099000010b7983 */ /* 0x002ea80000100800 */
[----:B------:R-:W2:Y:S01]  /*1d4d0*/  LDL R10, [R1+0x95c] ;  /* 0x00095c00010a7983 */ /* 0x000ea20000100800 */
[----:B----4-:R-:W-:-:S02]  /*1d4e0*/  @!P0 IMAD.MOV.U32 R2, RZ, RZ, R7 ;  /* 0x000000ffff028224 */ /* 0x010fc400078e0007 */
[----:B------:R-:W-:-:S05]  /*1d4f0*/  @!P0 IMAD.MOV.U32 R3, RZ, RZ, R13 ;  /* 0x000000ffff038224 */ /* 0x000fca00078e000d */
[----:B------:R3:W4:Y:S02]  /*1d500*/  @!P0 LDG.E.U16 R6, [R2.64] ;  /* 0x0000000602068981 */ /* 0x000724000c1e1500 */
[----:B---3--:R-:W-:Y:S02]  /*1d510*/  @!P0 IMAD.MOV.U32 R3, RZ, RZ, R12 ;  /* 0x000000ffff038224 */ /* 0x008fe400078e000c */
[----:B--2---:R-:W-:-:S05]  /*1d520*/  @!P0 IMAD.MOV.U32 R2, RZ, RZ, R11 ;  /* 0x000000ffff028224 */ /* 0x004fca00078e000b */
[----:B------:R0:W2:Y:S04]  /*1d530*/  @!P0 LDG.E.U16 R29, [R2.64] ;  /* 0x00000006021d8981 */ /* 0x0000a8000c1e1500 */
[----:B------:R1:W-:Y:S01]  /*1d540*/  STL [R1+0x4], R0 ;  /* 0x0000040001007387 */ /* 0x0003e20000100800 */
[----:B------:R-:W3:Y:S03]  /*1d550*/  LDL R7, [R1+0x954] ;  /* 0x0009540001077983 */ /* 0x000ee60000100800 */
[----:B-1----:R-:W3:Y:S01]  /*1d560*/  LDL R0, [R1+0x960] ;  /* 0x0009600001007983 */ /* 0x002ee20000100800 */
[----:B----4-:R1:W-:Y:S01]  /*1d570*/  STL [R1], R6 ;  /* 0x0000000601007387 */ /* 0x0103e20000100800 */
[----:B------:R-:W-:Y:S01]  /*1d580*/  PRMT R28, RZ, 0x7610, R28 ;  /* 0x00007610ff1c7816 */ /* 0x000fe2000000001c */
[----:B0-----:R-:W-:-:S02]  /*1d590*/  @!P0 IMAD.MOV.U32 R2, RZ, RZ, R4 ;  /* 0x000000ffff028224 */ /* 0x001fc400078e0004 */
[----:B------:R-:W-:-:S05]  /*1d5a0*/  @!P0 IMAD.MOV.U32 R3, RZ, RZ, R5 ;  /* 0x000000ffff038224 */ /* 0x000fca00078e0005 */
[----:B------:R0:W4:Y:S04]  /*1d5b0*/  @!P0 LDG.E.U16 R28, [R2.64] ;  /* 0x00000006021c8981 */ /* 0x000128000c1e1500 */
[----:B-1----:R-:W4:Y:S04]  /*1d5c0*/  LDL R6, [R1+0x958] ;  /* 0x0009580001067983 */ /* 0x002f280000100800 */
[----:B--2---:R-:W-:Y:S01]  /*1d5d0*/  STL [R1+0x2058], R29 ;  /* 0x0020581d01007387 */ /* 0x004fe20000100800 */
[----:B------:R-:W2:Y:S02]  /*1d5e0*/  LDL R5, [R1+0x91c] ;  /* 0x00091c0001057983 */ /* 0x000ea40000100800 */
[----:B------:R-:W2:Y:S01]  /*1d5f0*/  LDL R4, [R1+0x920] ;  /* 0x0009200001047983 */ /* 0x000ea20000100800 */
[----:B------:R-:W-:Y:S01]  /*1d600*/  PRMT R27, RZ, 0x7610, R27 ;  /* 0x00007610ff1b7816 */ /* 0x000fe2000000001b */
[----:B0-----:R-:W-:-:S02]  /*1d610*/  @!P0 IMAD.MOV.U32 R3, RZ, RZ, R10 ;  /* 0x000000ffff038224 */ /* 0x001fc400078e000a */
[----:B---3--:R-:W-:Y:S01]  /*1d620*/  @!P0 IMAD.MOV.U32 R2, RZ, RZ, R0 ;  /* 0x000000ffff028224 */ /* 0x008fe200078e0000 */
[----:B------:R-:W-:-:S04]  /*1d630*/  PRMT R26, RZ, 0x7610, R26 ;  /* 0x00007610ff1a7816 */ /* 0x000fc8000000001a */
[----:B------:R4:W3:Y:S01]  /*1d640*/  @!P0 LDG.E.U16 R27, [R2.64] ;  /* 0x00000006021b8981 */ /* 0x0008e2000c1e1500 */
[----:B------:R-:W-:Y:S01]  /*1d650*/  PRMT R20, RZ, 0x7610, R20 ;  /* 0x00007610ff147816 */ /* 0x000fe20000000014 */
[----:B----4-:R-:W-:Y:S02]  /*1d660*/  @!P0 IMAD.MOV.U32 R2, RZ, RZ, R6 ;  /* 0x000000ffff028224 */ /* 0x010fe400078e0006 */
[----:B------:R-:W-:-:S05]  /*1d670*/  @!P0 IMAD.MOV.U32 R3, RZ, RZ, R7 ;  /* 0x000000ffff038224 */ /* 0x000fca00078e0007 */
[----:B------:R-:W4:Y:S04]  /*1d680*/  @!P0 LDG.E.U16 R26, [R2.64] ;  /* 0x00000006021a8981 */ /* 0x000f28000c1e1500 */
[----:B------:R-:W-:Y:S01]  /*1d690*/  STL [R1+0x205c], R28 ;  /* 0x00205c1c01007387 */ /* 0x000fe20000100800 */
[----:B------:R-:W4:Y:S02]  /*1d6a0*/  LDL R14, [R1+0x8dc] ;  /* 0x0008dc00010e7983 */ /* 0x000f240000100800 */
[----:B------:R-:W4:Y:S01]  /*1d6b0*/  LDL R0, [R1+0x8e0] ;  /* 0x0008e00001007983 */ /* 0x000f220000100800 */
[----:B--2---:R0:W2:Y:S04]  /*1d6c0*/  @!P0 LDG.E.U16 R20, [R4.64] ;  /* 0x0000000604148981 */ /* 0x0040a8000c1e1500 */
[----:B---3--:R-:W-:Y:S01]  /*1d6d0*/  STL [R1+0x2068], R27 ;  /* 0x0020681b01007387 */ /* 0x008fe20000100800 */
[----:B------:R-:W3:Y:S02]  /*1d6e0*/  LDL R7, [R1+0x89c] ;  /* 0x00089c0001077983 */ /* 0x000ee40000100800 */
[----:B------:R1:W-:Y:S02]  /*1d6f0*/  STL [R1+0x8], R15 ;  /* 0x0000080f01007387 */ /* 0x0003e40000100800 */
[----:B------:R-:W3:Y:S01]  /*1d700*/  LDL R6, [R1+0x8a0] ;  /* 0x0008a00001067983 */ /* 0x000ee20000100800 */
[----:B------:R-:W3:Y:S04]  /*1d710*/  LDL R13, [R1+0x868] ;  /* 0x00086800010d7983 */ /* 0x000ee80000100800 */
[----:B------:R-:W3:Y:S04]  /*1d720*/  LDL R12, [R1+0xbf8] ;  /* 0x000bf800010c7983 */ /* 0x000ee80000100800 */
[----:B----4-:R-:W-:Y:S01]  /*1d730*/  STL [R1+0x206c], R26 ;  /* 0x00206c1a01007387 */ /* 0x010fe20000100800 */
[----:B------:R-:W4:Y:S02]  /*1d740*/  LDL R11, [R1+0xbfc] ;  /* 0x000bfc00010b7983 */ /* 0x000f240000100800 */
[----:B------:R-:W4:Y:S02]  /*1d750*/  LDL R10, [R1+0xc28] ;  /* 0x000c2800010a7983 */ /* 0x000f240000100800 */
[----:B0-----:R-:W-:-:S02]  /*1d760*/  @!P0 IMAD.MOV.U32 R4, RZ, RZ, R0 ;  /* 0x000000ffff048224 */ /* 0x001fc400078e0000 */
[----:B------:R-:W-:Y:S01]  /*1d770*/  @!P0 IMAD.MOV.U32 R5, RZ, RZ, R14 ;  /* 0x000000ffff058224 */ /* 0x000fe200078e000e */
[----:B--2---:R0:W-:Y:S01]  /*1d780*/  STL [R1+0x2070], R20 ;  /* 0x0020701401007387 */ /* 0x0041e20000100800 */
[----:B------:R-:W2:Y:S02]  /*1d790*/  LDL R14, [R1+0x94c] ;  /* 0x00094c00010e7983 */ /* 0x000ea40000100800 */
[----:B------:R-:W2:Y:S01]  /*1d7a0*/  LDL R0, [R1+0x950] ;  /* 0x0009500001007983 */ /* 0x000ea20000100800 */
[----:B------:R-:W-:Y:S02]  /*1d7b0*/  PRMT R2, RZ, 0x7610, R2 ;  /* 0x00007610ff027816 */ /* 0x000fe40000000002 */
[----:B------:R-:W-:Y:S02]  /*1d7c0*/  PRMT R3, RZ, 0x7610, R3 ;  /* 0x00007610ff037816 */ /* 0x000fe40000000003 */
[----:B------:R-:W-:Y:S01]  /*1d7d0*/  PRMT R22, RZ, 0x7610, R22 ;  /* 0x00007610ff167816 */ /* 0x000fe20000000016 */
[----:B-1----:R-:W2:Y:S04]  /*1d7e0*/  LDL R15, [R1+0x918] ;  /* 0x00091800010f7983 */ /* 0x002ea80000100800 */
[----:B------:R1:W2:Y:S04]  /*1d7f0*/  @!P0 LDG.E.U16 R2, [R4.64] ;  /* 0x0000000604028981 */ /* 0x0002a8000c1e1500 */
[----:B0-----:R-:W2:Y:S01]  /*1d800*/  LDL R20, [R1+0x914] ;  /* 0x0009140001147983 */ /* 0x001ea20000100800 */
[----:B-1----:R-:W-:-:S03]  /*1d810*/  PRMT R4, RZ, 0x7610, R4 ;  /* 0x00007610ff047816 */ /* 0x002fc60000000004 */
[----:B---3--:R0:W3:Y:S01]  /*1d820*/  @!P0 LDG.E.U16 R3, [R6.64] ;  /* 0x0000000606038981 */ /* 0x0080e2000c1e1500 */
[----:B------:R-:W-:Y:S01]  /*1d830*/  PRMT R5, RZ, 0x7610, R5 ;  /* 0x00007610ff057816 */ /* 0x000fe20000000005 */
[----:B0-----:R-:W-:Y:S02]  /*1d840*/  @!P0 IMAD.MOV.U32 R6, RZ, RZ, R12 ;  /* 0x000000ffff068224 */ /* 0x001fe400078e000c */
[----:B------:R-:W-:Y:S01]  /*1d850*/  @!P0 IMAD.MOV.U32 R7, RZ, RZ, R13 ;  /* 0x000000ffff078224 */ /* 0x000fe200078e000d */
[----:B------:R-:W3:Y:S04]  /*1d860*/  LDL R12, [R1+0x8d8] ;  /* 0x0008d800010c7983 */ /* 0x000ee80000100800 */
[----:B------:R-:W3:Y:S04]  /*1d870*/  LDL R13, [R1+0x8d4] ;  /* 0x0008d400010d7983 */ /* 0x000ee80000100800 */
[----:B------:R4:W3:Y:S02]  /*1d880*/  @!P0 LDG.E.U16 R4, [R6.64] ;  /* 0x0000000606048981 */ /* 0x0008e4000c1e1500 */
[----:B----4-:R-:W-:-:S02]  /*1d890*/  @!P0 IMAD.MOV.U32 R6, RZ, RZ, R10 ;  /* 0x000000ffff068224 */ /* 0x010fc400078e000a */
[----:B------:R-:W-:Y:S01]  /*1d8a0*/  @!P0 IMAD.MOV.U32 R7, RZ, RZ, R11 ;  /* 0x000000ffff078224 */ /* 0x000fe200078e000b */
[----:B------:R-:W4:Y:S04]  /*1d8b0*/  LDL R10, [R1+0x898] ;  /* 0x00089800010a7983 */ /* 0x000f280000100800 */
[----:B------:R-:W4:Y:S04]  /*1d8c0*/  LDL R11, [R1+0x894] ;  /* 0x00089400010b7983 */ /* 0x000f280000100800 */
[----:B------:R2:W4:Y:S02]  /*1d8d0*/  @!P0 LDG.E.U16 R5, [R6.64] ;  /* 0x0000000606058981 */ /* 0x000524000c1e1500 */
[----:B--2---:R-:W-:-:S02]  /*1d8e0*/  @!P0 IMAD.MOV.U32 R7, RZ, RZ, R14 ;  /* 0x000000ffff078224 */ /* 0x004fc400078e000e */
[----:B------:R-:W-:Y:S01]  /*1d8f0*/  @!P0 IMAD.MOV.U32 R6, RZ, RZ, R0 ;  /* 0x000000ffff068224 */ /* 0x000fe200078e0000 */
[----:B------:R-:W2:Y:S01]  /*1d900*/  LDL R14, [R1+0x864] ;  /* 0x00086400010e7983 */ /* 0x000ea20000100800 */
[----:B------:R-:W-:-:S03]  /*1d910*/  PRMT R18, RZ, 0x7610, R18 ;  /* 0x00007610ff127816 */ /* 0x000fc60000000012 */
[----:B------:R-:W2:Y:S04]  /*1d920*/  LDL R0, [R1+0xc00] ;  /* 0x000c000001007983 */ /* 0x000ea80000100800 */
[----:B------:R0:W2:Y:S02]  /*1d930*/  @!P0 LDG.E.U16 R22, [R6.64] ;  /* 0x0000000606168981 */ /* 0x0000a4000c1e1500 */
[----:B0-----:R-:W-:Y:S02]  /*1d940*/  @!P0 IMAD.MOV.U32 R6, RZ, RZ, R15 ;  /* 0x000000ffff068224 */ /* 0x001fe400078e000f */
[----:B------:R-:W-:-:S05]  /*1d950*/  @!P0 IMAD.MOV.U32 R7, RZ, RZ, R20 ;  /* 0x000000ffff078224 */ /* 0x000fca00078e0014 */
[----:B------:R3:W4:Y:S02]  /*1d960*/  @!P0 LDG.E.U16 R18, [R6.64] ;  /* 0x0000000606128981 */ /* 0x000724000c1e1500 */
[----:B---3--:R-:W-:Y:S02]  /*1d970*/  @!P0 IMAD.MOV.U32 R6, RZ, RZ, R12 ;  /* 0x000000ffff068224 */ /* 0x008fe400078e000c */
[----:B------:R-:W-:Y:S01]  /*1d980*/  @!P0 IMAD.MOV.U32 R7, RZ, RZ, R13 ;  /* 0x000000ffff078224 */ /* 0x000fe200078e000d */
[----:B--2---:R0:W-:Y:S01]  /*1d990*/  STL [R1+0x2060], R22 ;  /* 0x0020601601007387 */ /* 0x0041e20000100800 */
[----:B------:R-:W2:Y:S02]  /*1d9a0*/  LDL R26, [R1+0xc04] ;  /* 0x000c0400011a7983 */ /* 0x000ea40000100800 */
[----:B------:R-:W3:Y:S02]  /*1d9b0*/  LDL R20, [R1+0xc24] ;  /* 0x000c240001147983 */ /* 0x000ee40000100800 */
[----:B------:R-:W3:Y:S01]  /*1d9c0*/  LDL R13, [R1+0x90c] ;  /* 0x00090c00010d7983 */ /* 0x000ee20000100800 */
[----:B------:R-:W3:Y:S01]  /*1d9d0*/  LDL R12, [R1+0x910] ;  /* 0x00091000010c7983 */ /* 0x000ee20000100800 */
[----:B------:R-:W-:-:S02]  /*1d9e0*/  PRMT R9, RZ, 0x7610, R9 ;  /* 0x00007610ff097816 */ /* 0x000fc40000000009 */
[----:B------:R-:W-:Y:S01]  /*1d9f0*/  PRMT R8, RZ, 0x7610, R8 ;  /* 0x00007610ff087816 */ /* 0x000fe20000000008 */
[----:B------:R-:W3:Y:S04]  /*1da00*/  LDL R15, [R1+0x8d0] ;  /* 0x0008d000010f7983 */ /* 0x000ee80000100800 */
[----:B0-----:R-:W3:Y:S04]  /*1da10*/  LDL R22, [R1+0x8cc] ;  /* 0x0008cc0001167983 */ /* 0x001ee80000100800 */
[----:B------:R0:W3:Y:S04]  /*1da20*/  @!P0 LDG.E.U16 R9, [R6.64] ;  /* 0x0000000606098981 */ /* 0x0000e8000c1e1500 */
[----:B----4-:R1:W4:Y:S01]  /*1da30*/  @!P0 LDG.E.U16 R8, [R10.64] ;  /* 0x000000060a088981 */ /* 0x010322000c1e1500 */
[----:B------:R-:W-:-:S02]  /*1da40*/  PRMT R16, RZ, 0x7610, R16 ;  /* 0x00007610ff107816 */ /* 0x000fc40000000010 */
[----:B0-----:R-:W-:Y:S01]  /*1da50*/  PRMT R7, RZ, 0x7610, R7 ;  /* 0x00007610ff077816 */ /* 0x001fe20000000007 */
[----:B-1----:R-:W-:Y:S02]  /*1da60*/  @!P0 IMAD.MOV.U32 R11, RZ, RZ, R14 ;  /* 0x000000ffff0b8224 */ /* 0x002fe400078e000e */
[----:B------:R-:W-:Y:S01]  /*1da70*/  @!P0 IMAD.MOV.U32 R10, RZ, RZ, R0 ;  /* 0x000000ffff0a8224 */ /* 0x000fe200078e0000 */
[----:B------:R-:W4:Y:S04]  /*1da80*/  LDL R14, [R1+0x88c] ;  /* 0x00088c00010e7983 */ /* 0x000f280000100800 */
[----:B------:R-:W4:Y:S04]  /*1da90*/  LDL R0, [R1+0x890] ;  /* 0x0008900001007983 */ /* 0x000f280000100800 */
[----:B------:R2:W4:Y:S02]  /*1daa0*/  @!P0 LDG.E.U16 R7, [R10.64] ;  /* 0x000000060a078981 */ /* 0x000524000c1e1500 */
[----:B--2---:R-:W-:-:S02]  /*1dab0*/  @!P0 IMAD.MOV.U32 R11, RZ, RZ, R26 ;  /* 0x000000ffff0b8224 */ /* 0x004fc400078e001a */
[----:B---3--:R-:W-:Y:S01]  /*1dac0*/  @!P0 IMAD.MOV.U32 R10, RZ, RZ, R20 ;  /* 0x000000ffff0a8224 */ /* 0x008fe200078e0014 */
[----:B------:R-:W2:Y:S04]  /*1dad0*/  LDL R26, [R1+0x860] ;  /* 0x00086000011a7983 */ /* 0x000ea80000100800 */
[----:B------:R-:W3:Y:S04]  /*1dae0*/  LDL R20, [R1+0xc08] ;  /* 0x000c080001147983 */ /* 0x000ee80000100800 */
[----:B------:R0:W3:Y:S01]  /*1daf0*/  @!P0 LDG.E.U16 R16, [R12.64] ;  /* 0x000000060c108981 */ /* 0x0000e2000c1e1500 */
[----:B------:R-:W-:-:S06]  /*1db00*/  PRMT R6, RZ, 0x7610, R6 ;  /* 0x00007610ff067816 */ /* 0x000fcc0000000006 */
[----:B------:R1:W3:Y:S01]  /*1db10*/  @!P0 LDG.E.U16 R6, [R10.64] ;  /* 0x000000060a068981 */ /* 0x0002e2000c1e1500 */
[----:B0-----:R-:W-:Y:S02]  /*1db20*/  @!P0 IMAD.MOV.U32 R12, RZ, RZ, R15 ;  /* 0x000000ffff0c8224 */ /* 0x001fe400078e000f */
[----:B------:R-:W-:Y:S01]  /*1db30*/  @!P0 IMAD.MOV.U32 R13, RZ, RZ, R22 ;  /* 0x000000ffff0d8224 */ /* 0x000fe200078e0016 */
[----:B-1----:R-:W-:Y:S02]  /*1db40*/  PRMT R10, RZ, 0x7610, R10 ;  /* 0x00007610ff0a7816 */ /* 0x002fe4000000000a */
[----:B------:R-:W-:Y:S01]  /*1db50*/  PRMT R11, RZ, 0x7610, R11 ;  /* 0x00007610ff0b7816 */ /* 0x000fe2000000000b */
[----:B----4-:R-:W-:Y:S02]  /*1db60*/  @!P0 IMAD.MOV.U32 R15, RZ, RZ, R14 ;  /* 0x000000ffff0f8224 */ /* 0x010fe400078e000e */
[----:B------:R-:W-:Y:S01]  /*1db70*/  @!P0 IMAD.MOV.U32 R14, RZ, RZ, R0 ;  /* 0x000000ffff0e8224 */ /* 0x000fe200078e0000 */
[----:B------:R0:W2:Y:S04]  /*1db80*/  @!P0 LDG.E.U16 R10, [R12.64] ;  /* 0x000000060c0a8981 */ /* 0x0000a8000c1e1500 */
[----:B------:R2:W2:Y:S01]  /*1db90*/  @!P0 LDG.E.U16 R11, [R14.64] ;  /* 0x000000060e0b8981 */ /* 0x0004a2000c1e1500 */
[----:B0-----:R-:W-:Y:S01]  /*1dba0*/  PRMT R12, RZ, 0x7610, R12 ;  /* 0x00007610ff0c7816 */ /* 0x001fe2000000000c */
[----:B--2---:R-:W-:-:S02]  /*1dbb0*/  @!P0 IMAD.MOV.U32 R15, RZ, RZ, R26 ;  /* 0x000000ffff0f8224 */ /* 0x004fc400078e001a */
[----:B---3--:R-:W-:Y:S01]  /*1dbc0*/  @!P0 IMAD.MOV.U32 R14, RZ, RZ, R20 ;  /* 0x000000ffff0e8224 */ /* 0x008fe200078e0014 */
[----:B------:R0:W-:Y:S01]  /*1dbd0*/  STL [R1+0x2064], R16 ;  /* 0x0020641001007387 */ /* 0x0001e20000100800 */
[----:B------:R-:W2:Y:S02]  /*1dbe0*/  LDL R29, [R1+0x944] ;  /* 0x00094400011d7983 */ /* 0x000ea40000100800 */
[----:B------:R-:W3:Y:S02]  /*1dbf0*/  LDL R22, [R1+0x948] ;  /* 0x0009480001167983 */ /* 0x000ee40000100800 */
[----:B------:R-:W2:Y:S01]  /*1dc00*/  LDL R28, [R1+0x904] ;  /* 0x00090400011c7983 */ /* 0x000ea20000100800 */
[----:B------:R-:W2:Y:S04]  /*1dc10*/  LDL R0, [R1+0x908] ;  /* 0x0009080001007983 */ /* 0x000ea80000100800 */
[----:B------:R1:W2:Y:S04]  /*1dc20*/  @!P0 LDG.E.U16 R12, [R14.64] ;  /* 0x000000060e0c8981 */ /* 0x0002a8000c1e1500 */
[----:B0-----:R-:W2:Y:S01]  /*1dc30*/  LDL R16, [R1+0x8c8] ;  /* 0x0008c80001107983 */ /* 0x001ea20000100800 */
[----:B------:R-:W2:Y:S02]  /*1dc40*/  LDL.LU R20, [R1+0x24] ;  /* 0x0000240001147983 */ /* 0x000ea40000300800 */
[----:B------:R-:W2:Y:S02]  /*1dc50*/  LDL.LU R26, [R1+0x14] ;  /* 0x00001400011a7983 */ /* 0x000ea40000300800 */
[----:B------:R-:W2:Y:S01]  /*1dc60*/  LDL.LU R27, [R1+0x4] ;  /* 0x00000400011b7983 */ /* 0x000ea20000300800 */
[----:B-1----:R-:W2:Y:S04]  /*1dc70*/  LDL R14, [R1+0xc0c] ;  /* 0x000c0c00010e7983 */ /* 0x002ea80000100800 */
[----:B------:R-:W2:Y:S01]  /*1dc80*/  LDL R15, [R1+0xc20] ;  /* 0x000c2000010f7983 */ /* 0x000ea20000100800 */
[----:B------:R-:W-:-:S02]  /*1dc90*/  PRMT R13, RZ, 0x7610, R13 ;  /* 0x00007610ff0d7816 */ /* 0x000fc4000000000d */
[----:B------:R-:W-:Y:S02]  /*1dca0*/  PRMT R17, RZ, 0x7610, R17 ;  /* 0x00007610ff117816 */ /* 0x000fe40000000011 */
[----:B------:R-:W-:Y:S02]  /*1dcb0*/  PRMT R19, RZ, 0x7610, R19 ;  /* 0x00007610ff137816 */ /* 0x000fe40000000013 */
[----:B--2---:R-:W-:-:S04]  /*1dcc0*/  @!P0 LOP3.LUT R15, R15, R14, RZ, 0x3c, !PT ;  /* 0x0000000e0f0f8212 */ /* 0x004fc800078e3cff */
[----:B------:R-:W-:-:S04]  /*1dcd0*/  @!P0 LOP3.LUT R14, R15, R14, RZ, 0x3c, !PT ;  /* 0x0000000e0f0e8212 */ /* 0x000fc800078e3cff */
[----:B------:R-:W-:-:S05]  /*1dce0*/  @!P0 LOP3.LUT R15, R15, R14, RZ, 0x3c, !PT ;  /* 0x0000000e0f0f8212 */ /* 0x000fca00078e3cff */
[----:B------:R3:W2:Y:S02]  /*1dcf0*/  @!P0 LDG.E.U16 R13, [R14.64] ;  /* 0x000000060e0d8981 */ /* 0x0006a4000c1e1500 */
[----:B---3--:R-:W-:Y:S02]  /*1dd00*/  @!P0 IMAD.MOV.U32 R14, RZ, RZ, R22 ;  /* 0x000000ffff0e8224 */ /* 0x008fe400078e0016 */
[----:B------:R-:W-:Y:S01]  /*1dd10*/  @!P0 IMAD.MOV.U32 R15, RZ, RZ, R29 ;  /* 0x000000ffff0f8224 */ /* 0x000fe200078e001d */
[----:B------:R-:W3:Y:S04]  /*1dd20*/  LDL R22, [R1+0xc1c] ;  /* 0x000c1c0001167983 */ /* 0x000ee80000100800 */
[----:B------:R0:W2:Y:S02]  /*1dd30*/  @!P0 LDG.E.U16 R17, [R14.64] ;  /* 0x000000060e118981 */ /* 0x0000a4000c1e1500 */
[----:B0-----:R-:W-:-:S02]  /*1dd40*/  @!P0 IMAD.MOV.U32 R14, RZ, RZ, R0 ;  /* 0x000000ffff0e8224 */ /* 0x001fc400078e0000 */
[----:B------:R-:W-:Y:S02]  /*1dd50*/  @!P0 IMAD.MOV.U32 R15, RZ, RZ, R28 ;  /* 0x000000ffff0f8224 */ /* 0x000fe400078e001c */
[----:B------:R-:W2:Y:S01]  /*1dd60*/  LDL.LU R28, [R1+0x78] ;  /* 0x00007800011c7983 */ /* 0x000ea20000300800 */
[----:B------:R-:W2:Y:S02]  /*1dd70*/  LDL.LU R29, [R1+0x6c] ;  /* 0x00006c00011d7983 */ /* 0x000ea40000300800 */
[----:B------:R-:W2:Y:S01]  /*1dd80*/  LDL.LU R0, [R1+0x60] ;  /* 0x0000600001007983 */ /* 0x000ea20000300800 */
[----:B------:R0:W2:Y:S04]  /*1dd90*/  @!P0 LDG.E.U16 R19, [R14.64] ;  /* 0x000000060e138981 */ /* 0x0000a8000c1e1500 */
[----:B0-----:R-:W2:Y:S01]  /*1dda0*/  LDL R15, [R1+0x8c4] ;  /* 0x0008c400010f7983 */ /* 0x001ea20000100800 */
[----:B------:R-:W-:Y:S01]  /*1ddb0*/  PRMT R21, RZ, 0x7610, R21 ;  /* 0x00007610ff157816 */ /* 0x000fe20000000015 */
[----:B------:R-:W-:-:S05]  /*1ddc0*/  @!P0 IMAD.MOV.U32 R14, RZ, RZ, R16 ;  /* 0x000000ffff0e8224 */ /* 0x000fca00078e0010 */
[----:B--2---:R0:W2:Y:S04]  /*1ddd0*/  @!P0 LDG.E.U16 R21, [R14.64] ;  /* 0x000000060e158981 */ /* 0x0040a8000c1e1500 */
[----:B0-----:R-:W2:Y:S04]  /*1dde0*/  LDL R14, [R1+0x884] ;  /* 0x00088400010e7983 */ /* 0x001ea80000100800 */
[----:B------:R-:W2:Y:S01]  /*1ddf0*/  LDL R15, [R1+0x888] ;  /* 0x00088800010f7983 */ /* 0x000ea20000100800 */
[----:B------:R-:W-:Y:S02]  /*1de00*/  PRMT R23, RZ, 0x7610, R23 ;  /* 0x00007610ff177816 */ /* 0x000fe40000000017 */
[----:B--2---:R-:W-:-:S04]  /*1de10*/  @!P0 LOP3.LUT R15, R15, R14, RZ, 0x3c, !PT ;  /* 0x0000000e0f0f8212 */ /* 0x004fc800078e3cff */
[----:B------:R-:W-:-:S04]  /*1de20*/  @!P0 LOP3.LUT R14, R15, R14, RZ, 0x3c, !PT ;  /* 0x0000000e0f0e8212 */ /* 0x000fc800078e3cff */
[----:B------:R-:W-:-:S05]  /*1de30*/  @!P0 LOP3.LUT R15, R15, R14, RZ, 0x3c, !PT ;  /* 0x0000000e0f0f8212 */ /* 0x000fca00078e3cff */
[----:B------:R0:W2:Y:S04]  /*1de40*/  @!P0 LDG.E.U16 R23, [R14.64] ;  /* 0x000000060e178981 */ /* 0x0000a8000c1e1500 */
[----:B0-----:R-:W2:Y:S04]  /*1de50*/  LDL R14, [R1+0x85c] ;  /* 0x00085c00010e7983 */ /* 0x001ea80000100800 */
[----:B------:R-:W2:Y:S01]  /*1de60*/  LDL R15, [R1+0xc10] ;  /* 0x000c1000010f7983 */ /* 0x000ea20000100800 */
[----:B------:R-:W-:-:S03]  /*1de70*/  PRMT R24, RZ, 0x7610, R24 ;  /* 0x00007610ff187816 */ /* 0x000fc60000000018 */
[----:B------:R-:W0:Y:S01]  /*1de80*/  S2R R16, SR_TID.X ;  /* 0x0000000000107919 */ /* 0x000e220000002100 */
[----:B--2---:R-:W-:-:S04]  /*1de90*/  @!P0 LOP3.LUT R15, R15, R14, RZ, 0x3c, !PT ;  /* 0x0000000e0f0f8212 */ /* 0x004fc800078e3cff */
[----:B------:R-:W-:-:S04]  /*1dea0*/  @!P0 LOP3.LUT R14, R15, R14, RZ, 0x3c, !PT ;  /* 0x0000000e0f0e8212 */ /* 0x000fc800078e3cff */
[----:B------:R-:W-:-:S05]  /*1deb0*/  @!P0 LOP3.LUT R15, R15, R14, RZ, 0x3c, !PT ;  /* 0x0000000e0f0f8212 */ /* 0x000fca00078e3cff */
[----:B------:R1:W2:Y:S04]  /*1dec0*/  @!P0 LDG.E.U16 R24, [R14.64] ;  /* 0x000000060e188981 */ /* 0x0002a8000c1e1500 */
[----:B-1----:R-:W2:Y:S01]  /*1ded0*/  LDL R15, [R1+0xc14] ;  /* 0x000c1400010f7983 */ /* 0x002ea20000100800 */
[----:B0-----:R-:W-:Y:S02]  /*1dee0*/  LOP3.LUT R16, R16, 0x7f, RZ, 0xc0, !PT ;  /* 0x0000007f10107812 */ /* 0x001fe400078ec0ff */
[----:B------:R-:W-:Y:S01]  /*1def0*/  PRMT R25, RZ, 0x7610, R25 ;  /* 0x00007610ff197816 */ /* 0x000fe20000000019 */
[----:B---3--:R-:W-:Y:S02]  /*1df00*/  @!P0 IMAD.MOV.U32 R14, RZ, RZ, R22 ;  /* 0x000000ffff0e8224 */ /* 0x008fe400078e0016 */
[----:B------:R-:W-:-:S05]  /*1df10*/  IMAD.SHL.U32 R16, R16, 0x2, RZ ;  /* 0x0000000210107824 */ /* 0x000fca00078e00ff */
[----:B------:R-:W-:-:S05]  /*1df20*/  LOP3.LUT R22, R16, 0x40, RZ, 0x3c, !PT ;  /* 0x0000004010167812 */ /* 0x000fca00078e3cff */
[----:B------:R0:W-:Y:S01]  /*1df30*/  STS.U16 [R22+0xbc00], R20 ;  /* 0x00bc001416007388 */ /* 0x0001e20000000400 */
[----:B------:R1:W-:Y:S02]  /*1df40*/  STS.U16 [R22+0xc400], R26 ;  /* 0x00c4001a16007388 */ /* 0x0003e40000000400 */
[----:B------:R3:W-:Y:S01]  /*1df50*/  STS.U16 [R22+0xcc00], R27 ;  /* 0x00cc001b16007388 */ /* 0x0007e20000000400 */
[----:B--2---:R2:W2:Y:S04]  /*1df60*/  @!P0 LDG.E.U16 R25, [R14.64] ;  /* 0x000000060e198981 */ /* 0x0044a8000c1e1500 */
[----:B--2---:R-:W2:Y:S01]  /*1df70*/  LDL.LU R14, [R1+0x10] ;  /* 0x00001000010e7983 */ /* 0x004ea20000300800 */
[----:B------:R-:W2:Y:S02]  /*1df80*/  LDL.LU R15, [R1] ;  /* 0x00000000010f7983 */ /* 0x000ea40000300800 */
[----:B0-----:R-:W2:Y:S02]  /*1df90*/  LDL.LU R20, [R1+0x2070] ;  /* 0x0020700001147983 */ /* 0x001ea40000300800 */
[----:B-1----:R-:W2:Y:S01]  /*1dfa0*/  LDL.LU R26, [R1+0x206c] ;  /* 0x00206c00011a7983 */ /* 0x002ea20000300800 */
[----:B---3--:R-:W3:Y:S01]  /*1dfb0*/  LDL.LU R27, [R1+0x2068] ;  /* 0x00206800011b7983 */ /* 0x008ee20000300800 */
[----:B------:R-:W-:-:S03]  /*1dfc0*/  LOP3.LUT R16, R16, 0x50, RZ, 0x3c, !PT ;  /* 0x0000005010107812 */ /* 0x000fc600078e3cff */
[----:B---3--:R0:W-:Y:S01]  /*1dfd0*/  STS.U16 [R22+0xd400], R27 ;  /* 0x00d4001b16007388 */ /* 0x0081e20000000400 */
[----:B--2---:R1:W-:Y:S02]  /*1dfe0*/  STS.U16 [R22+0xdc00], R20 ;  /* 0x00dc001416007388 */ /* 0x0043e40000000400 */
[----:B------:R2:W-:Y:S02]  /*1dff0*/  STS.U16 [R22+0xe400], R2 ;  /* 0x00e4000216007388 */ /* 0x0005e40000000400 */
[----:B------:R3:W-:Y:S01]  /*1e000*/  STS.U16 [R22+0xec00], R3 ;  /* 0x00ec000316007388 */ /* 0x0007e20000000400 */
[----:B------:R2:W-:Y:S04]  /*1e010*/  STS.U16 [R22+0xf400], R4 ;  /* 0x00f4000416007388 */ /* 0x0005e80000000400 */
[----:B0-----:R-:W4:Y:S01]  /*1e020*/  LDL.LU R27, [R1+0x20] ;  /* 0x00002000011b7983 */ /* 0x001f220000300800 */
[----:B-1----:R-:W4:Y:S02]  /*1e030*/  LDL.LU R20, [R1+0x30] ;  /* 0x0000300001147983 */ /* 0x002f240000300800 */
[----:B--2---:R-:W2:Y:S01]  /*1e040*/  LDL.LU R2, [R1+0x3c] ;  /* 0x00003c0001027983 */ /* 0x004ea20000300800 */
[----:B---3--:R-:W3:Y:S04]  /*1e050*/  LDL.LU R3, [R1+0x48] ;  /* 0x0000480001037983 */ /* 0x008ee80000300800 */
[----:B------:R-:W2:Y:S04]  /*1e060*/  LDL.LU R4, [R1+0x54] ;  /* 0x0000540001047983 */ /* 0x000ea80000300800 */
[----:B------:R0:W-:Y:S01]  /*1e070*/  STS.U16 [R22+0xfc00], R5 ;  /* 0x00fc000516007388 */ /* 0x0001e20000000400 */
[----:B------:R1:W-:Y:S02]  /*1e080*/  STS.U16 [R16+0x8500], R28 ;  /* 0x0085001c10007388 */ /* 0x0003e40000000400 */
[----:B------:R1:W-:Y:S02]  /*1e090*/  STS.U16 [R16+0x8d00], R29 ;  /* 0x008d001d10007388 */ /* 0x0003e40000000400 */
[----:B------:R1:W-:Y:S01]  /*1e0a0*/  STS.U16 [R16+0x9500], R0 ;  /* 0x0095000010007388 */ /* 0x0003e20000000400 */
[----:B0-----:R-:W4:Y:S01]  /*1e0b0*/  LDL.LU R22, [R1+0x74] ;  /* 0x0000740001167983 */ /* 0x001f220000300800 */
[----:B-1----:R-:W4:Y:S02]  /*1e0c0*/  LDL.LU R28, [R1+0x68] ;  /* 0x00006800011c7983 */ /* 0x002f240000300800 */
[----:B------:R-:W4:Y:S02]  /*1e0d0*/  LDL.LU R29, [R1+0x5c] ;  /* 0x00005c00011d7983 */ /* 0x000f240000300800 */
[----:B------:R-:W4:Y:S01]  /*1e0e0*/  LDL.LU R0, [R1+0x50] ;  /* 0x0000500001007983 */ /* 0x000f220000300800 */
[----:B------:R-:W4:Y:S04]  /*1e0f0*/  LDL.LU R5, [R1+0x64] ;  /* 0x0000640001057983 */ /* 0x000f280000300800 */
[----:B--2---:R0:W-:Y:S01]  /*1e100*/  STS.U16 [R16+0x9d00], R4 ;  /* 0x009d000410007388 */ /* 0x0041e20000000400 */
[----:B---3--:R1:W-:Y:S02]  /*1e110*/  STS.U16 [R16+0xa500], R3 ;  /* 0x00a5000310007388 */ /* 0x0083e40000000400 */
[----:B------:R2:W-:Y:S02]  /*1e120*/  STS.U16 [R16+0xad00], R2 ;  /* 0x00ad000210007388 */ /* 0x0005e40000000400 */
[----:B----4-:R3:W-:Y:S01]  /*1e130*/  STS.U16 [R16+0xb500], R20 ;  /* 0x00b5001410007388 */ /* 0x0107e20000000400 */
[----:B------:R3:W-:Y:S01]  /*1e140*/  STS.U16 [R16+0xbd00], R27 ;  /* 0x00bd001b10007388 */ /* 0x0007e20000000400 */
[----:B------:R3:W-:Y:S02]  /*1e150*/  STS.U16 [R16+0xc500], R14 ;  /* 0x00c5000e10007388 */ /* 0x0007e40000000400 */
[----:B------:R3:W-:Y:S02]  /*1e160*/  STS.U16 [R16+0xcd00], R15 ;  /* 0x00cd000f10007388 */ /* 0x0007e40000000400 */
[----:B------:R3:W-:Y:S01]  /*1e170*/  STS.U16 [R16+0xd500], R26 ;  /* 0x00d5001a10007388 */ /* 0x0007e20000000400 */
[----:B------:R3:W-:Y:S04]  /*1e180*/  STS.U16 [R16+0xdd00], R18 ;  /* 0x00dd001210007388 */ /* 0x0007e80000000400 */
[----:B0-----:R-:W4:Y:S01]  /*1e190*/  LDL.LU R4, [R1+0x58] ;  /* 0x0000580001047983 */ /* 0x001f220000300800 */
[----:B-1----:R-:W4:Y:S02]  /*1e1a0*/  LDL.LU R3, [R1+0x4c] ;  /* 0x00004c0001037983 */ /* 0x002f240000300800 */
[----:B--2---:R-:W2:Y:S01]  /*1e1b0*/  LDL.LU R2, [R1+0x40] ;  /* 0x0000400001027983 */ /* 0x004ea20000300800 */
[----:B---3--:R-:W3:Y:S01]  /*1e1c0*/  LDL.LU R20, [R1+0x34] ;  /* 0x0000340001147983 */ /* 0x008ee20000300800 */
[----:B------:R-:W2:Y:S02]  /*1e1d0*/  LDL.LU R27, [R1+0x28] ;  /* 0x00002800011b7983 */ /* 0x000ea40000300800 */
[----:B------:R-:W2:Y:S02]  /*1e1e0*/  LDL.LU R14, [R1+0x18] ;  /* 0x00001800010e7983 */ /* 0x000ea40000300800 */
[----:B------:R-:W2:Y:S01]  /*1e1f0*/  LDL.LU R15, [R1+0x8] ;  /* 0x00000800010f7983 */ /* 0x000ea20000300800 */
[----:B------:R-:W2:Y:S04]  /*1e200*/  LDL.LU R26, [R1+0x70] ;  /* 0x00007000011a7983 */ /* 0x000ea80000300800 */
[----:B------:R-:W0:Y:S04]  /*1e210*/  S2R R18, SR_TID.X ;  /* 0x0000000000127919 */ /* 0x000e280000002100 */
[----:B------:R1:W-:Y:S01]  /*1e220*/  STS.U16 [R16+0xe500], R9 ;  /* 0x00e5000910007388 */ /* 0x0003e20000000400 */
[----:B------:R1:W-:Y:S02]  /*1e230*/  STS.U16 [R16+0xed00], R8 ;  /* 0x00ed000810007388 */ /* 0x0003e40000000400 */
[----:B------:R1:W-:Y:S02]  /*1e240*/  STS.U16 [R16+0xf500], R7 ;  /* 0x00f5000710007388 */ /* 0x0003e40000000400 */
[----:B------:R1:W-:Y:S02]  /*1e250*/  STS.U16 [R16+0xfd00], R6 ;  /* 0x00fd000610007388 */ /* 0x0003e40000000400 */
[----:B-1----:R-:W2:Y:S01]  /*1e260*/  LDL.LU R9, [R1+0xc] ;  /* 0x00000c0001097983 */ /* 0x002ea20000300800 */
[----:B------:R-:W2:Y:S02]  /*1e270*/  LDL.LU R8, [R1+0x1c] ;  /* 0x00001c0001087983 */ /* 0x000ea40000300800 */
[----:B------:R-:W2:Y:S02]  /*1e280*/  LDL.LU R7, [R1+0x2c] ;  /* 0x00002c0001077983 */ /* 0x000ea40000300800 */
[----:B------:R-:W2:Y:S01]  /*1e290*/  LDL.LU R16, [R1+0x2064] ;  /* 0x0020640001107983 */ /* 0x000ea20000300800 */
[----:B------:R-:W2:Y:S01]  /*1e2a0*/  LDL.LU R6, [R1+0x44] ;  /* 0x0000440001067983 */ /* 0x000ea20000300800 */
[----:B0-----:R-:W-:-:S05]  /*1e2b0*/  LOP3.LUT R18, R18, 0x7f, RZ, 0xc0, !PT ;  /* 0x0000007f12127812 */ /* 0x001fca00078ec0ff */
[----:B------:R-:W-:-:S05]  /*1e2c0*/  IMAD.SHL.U32 R18, R18, 0x2, RZ ;  /* 0x0000000212127824 */ /* 0x000fca00078e00ff */
[----:B------:R-:W-:-:S05]  /*1e2d0*/  LOP3.LUT R18, R18, 0x60, RZ, 0x3c, !PT ;  /* 0x0000006012127812 */ /* 0x000fca00078e3cff */
[----:B------:R0:W-:Y:S01]  /*1e2e0*/  STS.U16 [R18+0x8600], R22 ;  /* 0x0086001612007388 */ /* 0x0001e20000000400 */
[----:B------:R1:W-:Y:S02]  /*1e2f0*/  STS.U16 [R18+0x8e00], R28 ;  /* 0x008e001c12007388 */ /* 0x0003e40000000400 */
[----:B------:R1:W-:Y:S02]  /*1e300*/  STS.U16 [R18+0x9600], R29 ;  /* 0x0096001d12007388 */ /* 0x0003e40000000400 */
[----:B------:R1:W-:Y:S01]  /*1e310*/  STS.U16 [R18+0x9e00], R0 ;  /* 0x009e000012007388 */ /* 0x0003e20000000400 */
[----:B0-----:R-:W3:Y:S01]  /*1e320*/  LDL.LU R22, [R1+0x2060] ;  /* 0x0020600001167983 */ /* 0x001ee20000300800 */
[----:B-1----:R-:W3:Y:S02]  /*1e330*/  LDL.LU R28, [R1+0x205c] ;  /* 0x00205c00011c7983 */ /* 0x002ee40000300800 */
[----:B------:R-:W3:Y:S02]  /*1e340*/  LDL.LU R29, [R1+0x2058] ;  /* 0x00205800011d7983 */ /* 0x000ee40000300800 */
[----:B------:R-:W3:Y:S01]  /*1e350*/  LDL.LU R0, [R1+0x2054] ;  /* 0x0020540001007983 */ /* 0x000ee20000300800 */
[----:B--2---:R-:W-:Y:S04]  /*1e360*/  STS.U16 [R18+0xa600], R6 ;  /* 0x00a6000612007388 */ /* 0x004fe80000000400 */
[----:B---3--:R0:W-:Y:S04]  /*1e370*/  STS.U16 [R18+0xae00], R0 ;  /* 0x00ae000012007388 */ /* 0x0081e80000000400 */
[----:B0-----:R-:W2:Y:S01]  /*1e380*/  LDL.LU R0, [R1+0x2050] ;  /* 0x0020500001007983 */ /* 0x001ea20000300800 */
[----:B------:R-:W-:Y:S02]  /*1e390*/  STS.U16 [R18+0xb600], R7 ;  /* 0x00b6000712007388 */ /* 0x000fe40000000400 */
[----:B------:R-:W-:Y:S02]  /*1e3a0*/  STS.U16 [R18+0xbe00], R8 ;  /* 0x00be000812007388 */ /* 0x000fe40000000400 */
[----:B------:R-:W-:Y:S01]  /*1e3b0*/  STS.U16 [R18+0xc600], R9 ;  /* 0x00c6000912007388 */ /* 0x000fe20000000400 */
[----:B------:R0:W-:Y:S04]  /*1e3c0*/  STS.U16 [R18+0xce00], R29 ;  /* 0x00ce001d12007388 */ /* 0x0001e80000000400 */
[----:B0-----:R-:W3:Y:S01]  /*1e3d0*/  LDL R29, [R1+0x388] ;  /* 0x00038800011d7983 */ /* 0x001ee20000100800 */
[----:B------:R-:W-:Y:S02]  /*1e3e0*/  STS.U16 [R18+0xd600], R22 ;  /* 0x00d6001612007388 */ /* 0x000fe40000000400 */
[----:B------:R-:W-:Y:S02]  /*1e3f0*/  STS.U16 [R18+0xde00], R16 ;  /* 0x00de001012007388 */ /* 0x000fe40000000400 */
[----:B------:R-:W-:Y:S01]  /*1e400*/  STS.U16 [R18+0xe600], R10 ;  /* 0x00e6000a12007388 */ /* 0x000fe20000000400 */
[----:B------:R-:W-:Y:S01]  /*1e410*/  STS.U16 [R18+0xee00], R11 ;  /* 0x00ee000b12007388 */ /* 0x000fe20000000400 */
[----:B------:R-:W-:Y:S02]  /*1e420*/  STS.U16 [R18+0xf600], R12 ;  /* 0x00f6000c12007388 */ /* 0x000fe40000000400 */
[----:B------:R-:W-:Y:S01]  /*1e430*/  STS.U16 [R18+0xfe00], R13 ;  /* 0x00fe000d12007388 */ /* 0x000fe20000000400 */
[----:B--2---:R-:W-:Y:S01]  /*1e440*/  STS.U16 [R0+0x8700], R26 ;  /* 0x0087001a00007388 */ /* 0x004fe20000000400 */
[----:B------:R-:W-:Y:S02]  /*1e450*/  STS.U16 [R0+0x8f00], R5 ;  /* 0x008f000500007388 */ /* 0x000fe40000000400 */
[----:B----4-:R-:W-:Y:S02]  /*1e460*/  STS.U16 [R0+0x9700], R4 ;  /* 0x0097000400007388 */ /* 0x010fe40000000400 */
[----:B------:R-:W-:Y:S01]  /*1e470*/  STS.U16 [R0+0x9f00], R3 ;  /* 0x009f000300007388 */ /* 0x000fe20000000400 */
[----:B------:R-:W-:Y:S01]  /*1e480*/  STS.U16 [R0+0xa700], R2 ;  /* 0x00a7000200007388 */ /* 0x000fe20000000400 */
[----:B------:R-:W-:Y:S02]  /*1e490*/  STS.U16 [R0+0xaf00], R20 ;  /* 0x00af001400007388 */ /* 0x000fe40000000400 */
[----:B------:R-:W-:Y:S02]  /*1e4a0*/  STS.U16 [R0+0xb700], R27 ;  /* 0x00b7001b00007388 */ /* 0x000fe40000000400 */
[----:B------:R-:W-:Y:S01]  /*1e4b0*/  STS.U16 [R0+0xbf00], R14 ;  /* 0x00bf000e00007388 */ /* 0x000fe20000000400 */
[----:B------:R0:W-:Y:S04]  /*1e4c0*/  STS.U16 [R0+0xc700], R15 ;  /* 0x00c7000f00007388 */ /* 0x0001e80000000400 */
[----:B0-----:R-:W0:Y:S04]  /*1e4d0*/  S2R R15, SR_TID.X ;  /* 0x00000000000f7919 */ /* 0x001e280000002100 */
[----:B------:R-:W1:Y:S01]  /*1e4e0*/  S2R R14, SR_TID.X ;  /* 0x00000000000e7919 */ /* 0x000e620000002100 */
[----:B------:R-:W-:Y:S02]  /*1e4f0*/  STS.U16 [R0+0xcf00], R28 ;  /* 0x00cf001c00007388 */ /* 0x000fe40000000400 */
[----:B------:R-:W-:Y:S02]  /*1e500*/  STS.U16 [R0+0xd700], R17 ;  /* 0x00d7001100007388 */ /* 0x000fe40000000400 */
[----:B------:R-:W-:Y:S01]  /*1e510*/  STS.U16 [R0+0xdf00], R19 ;  /* 0x00df001300007388 */ /* 0x000fe20000000400 */
[----:B------:R-:W-:Y:S01]  /*1e520*/  STS.U16 [R0+0xe700], R21 ;  /* 0x00e7001500007388 */ /* 0x000fe20000000400 */
[----:B------:R-:W-:Y:S02]  /*1e530*/  STS.U16 [R0+0xef00], R23 ;  /* 0x00ef001700007388 */ /* 0x000fe40000000400 */
[----:B------:R-:W-:Y:S02]  /*1e540*/  STS.U16 [R0+0xf700], R24 ;  /* 0x00f7001800007388 */ /* 0x000fe40000000400 */
[----:B------:R-:W-:Y:S01]  /*1e550*/  STS.U16 [R0+0xff00], R25 ;  /* 0x00ff001900007388 */ /* 0x000fe20000000400 */
[----:B------:R-:W-:Y:S01]  /*1e560*/  BAR.SYNC.DEFER_BLOCKING 0x0 ;  /* 0x0000000000007b1d */ /* 0x000fe20000010000 */
[----:B0-----:R-:W-:Y:S01]  /*1e570*/  IMAD.SHL.U32 R20, R15, 0x2, RZ ;  /* 0x000000020f147824 */ /* 0x001fe200078e00ff */
[----:B-1----:R-:W-:-:S02]  /*1e580*/  LOP3.LUT R14, R14, 0x7, RZ, 0xc0, !PT ;  /* 0x000000070e0e7812 */ /* 0x002fc400078ec0ff */
[----:B------:R-:W-:Y:S02]  /*1e590*/  SHF.R.U32.HI R27, RZ, 0x1, R15 ;  /* 0x00000001ff1b7819 */ /* 0x000fe4000001160f */
[----:B------:R-:W-:Y:S01]  /*1e5a0*/  LOP3.LUT R26, R20, 0x10, RZ, 0xc0, !PT ;  /* 0x00000010141a7812 */ /* 0x000fe200078ec0ff */
[----:B------:R-:W-:-:S03]  /*1e5b0*/  IMAD R14, R14, 0x110, RZ ;  /* 0x000001100e0e7824 */ /* 0x000fc600078e02ff */
[----:B------:R-:W-:Y:S01]  /*1e5c0*/  LOP3.LUT R26, R26, 0x20, R27, 0xf8, !PT ;  /* 0x000000201a1a7812 */ /* 0x000fe200078ef81b */
[----:B------:R-:W-:Y:S01]  /*1e5d0*/  IMAD.SHL.U32 R15, R15, 0x80, RZ ;  /* 0x000000800f0f7824 */ /* 0x000fe200078e00ff */
[----:B---3--:R-:W-:Y:S04]  /*1e5e0*/  LDSM.16.M88.4 R4, [R29+0xa000] ;  /* 0x00a000001d04783b */ /* 0x008fe80000000200 */
[----:B------:R-:W-:Y:S01]  /*1e5f0*/  LDSM.16.M88.4 R20, [R29+0x9000] ;  /* 0x009000001d14783b */ /* 0x000fe20000000200 */
[----:B------:R-:W-:-:S04]  /*1e600*/  LOP3.LUT R26, R14, R26, RZ, 0x3c, !PT ;  /* 0x0000001a0e1a7212 */ /* 0x000fc800078e3cff */
[----:B------:R-:W-:Y:S02]  /*1e610*/  LOP3.LUT R26, R26, 0x800, R15, 0xf8, !PT ;  /* 0x000008001a1a7812 */ /* 0x000fe400078ef80f */
[----:B------:R-:W0:Y:S04]  /*1e620*/  LDSM.16.M88.4 R12, [R29+0x8000] ;  /* 0x008000001d0c783b */ /* 0x000e280000000200 */
[----:B------:R-:W-:Y:S04]  /*1e630*/  STL [R1+0x2014], R26 ;  /* 0x0020141a01007387 */ /* 0x000fe80000100800 */
[----:B------:R-:W-:Y:S02]  /*1e640*/  LDSM.16.MT88.4 R8, [R26] ;  /* 0x000000001a08783b */ /* 0x000fe40000004200 */
[----:B------:R-:W1:Y:S02]  /*1e650*/  LDSM.16.M88.4 R24, [R29+0xd000] ;  /* 0x00d000001d18783b */ /* 0x000e640000000200 */
[----:B0-----:R-:W-:Y:S02]  /*1e660*/  STL.64 [R1+0xa0], R12 ;  /* 0x0000a00c01007387 */ /* 0x001fe40000100a00 */
[----:B------:R-:W-:Y:S02]  /*1e670*/  STL.64 [R1+0xa8], R14 ;  /* 0x0000a80e01007387 */ /* 0x000fe40000100a00 */
[----:B------:R-:W0:Y:S04]  /*1e680*/  LDSM.16.M88.4 R12, [R29+0xc000] ;  /* 0x00c000001d0c783b */ /* 0x000e280000000200 */
[----:B------:R-:W-:Y:S01]  /*1e690*/  STL.64 [R1+0x80], R4 ;  /* 0x0000800401007387 */ /* 0x000fe20000100a00 */
[----:B------:R-:W-:Y:S01]  /*1e6a0*/  STL.64 [R1+0x88], R6 ;  /* 0x0000880601007387 */ /* 0x000fe20000100a00 */
[----:B-1----:R-:W-:-:S02]  /*1e6b0*/  IMAD.MOV.U32 R17, RZ, RZ, R24 ;  /* 0x000000ffff117224 */ /* 0x002fc400078e0018 */
[----:B------:R-:W-:Y:S01]  /*1e6c0*/  IMAD.MOV.U32 R3, RZ, RZ, R25 ;  /* 0x000000ffff037224 */ /* 0x000fe200078e0019 */
[----:B0-----:R-:W-:Y:S01]  /*1e6d0*/  STL.64 [R1+0x2048], R14 ;  /* 0x0020480e01007387 */ /* 0x001fe20000100a00 */
[----:B------:R0:W-:Y:S03]  /*1e6e0*/  STL.64 [R1+0x2040], R12 ;  /* 0x0020400c01007387 */ /* 0x0001e60000100a00 */
[----:B0-----:R-:W2:Y:S01]  /*1e6f0*/  LDL.LU.64 R12, [R1+0x2b0] ;  /* 0x0002b000010c7983 */ /* 0x001ea20000300a00 */
[----:B------:R-:W2:Y:S02]  /*1e700*/  LDL.LU.64 R14, [R1+0x2b8] ;  /* 0x0002b800010e7983 */ /* 0x000ea40000300a00 */
[----:B------:R-:W-:Y:S02]  /*1e710*/  STL.64 [R1+0x90], R20 ;  /* 0x0000901401007387 */ /* 0x000fe40000100a00 */
[----:B------:R-:W-:Y:S01]  /*1e720*/  STL.64 [R1+0x98], R22 ;  /* 0x0000981601007387 */ /* 0x000fe20000100a00 */
[----:B------:R0:W-:Y:S04]  /*1e730*/  STL.64 [R1+0x2038], R20 ;  /* 0x0020381401007387 */ /* 0x0001e80000100a00 */
[----:B0-----:R-:W2:Y:S01]  /*1e740*/  LDL.64 R20, [R1+0xa0] ;  /* 0x0000a00001147983 */ /* 0x001ea20000100a00 */
[----:B------:R0:W-:Y:S02]  /*1e750*/  STL.64 [R1+0x50], R24 ;  /* 0x0000501801007387 */ /* 0x0001e40000100a00 */
[----:B------:R1:W-:Y:S01]  /*1e760*/  STL.64 [R1+0x58], R26 ;  /* 0x0000581a01007387 */ /* 0x0003e20000100a00 */
[----:B0-----:R-:W3:Y:S01]  /*1e770*/  LDL.LU.64 R24, [R1+0x2e0] ;  /* 0x0002e00001187983 */ /* 0x001ee20000300a00 */
[----:B-1----:R-:W4:Y:S02]  /*1e780*/  LDL.LU.64 R26, [R1+0x2e8] ;  /* 0x0002e800011a7983 */ /* 0x002f240000300a00 */
[----:B------:R-:W-:-:S02]  /*1e790*/  IMAD.MOV.U32 R2, RZ, RZ, R4 ;  /* 0x000000ffff027224 */ /* 0x000fc400078e0004 */
[----:B------:R-:W-:Y:S02]  /*1e7a0*/  IMAD.MOV.U32 R0, RZ, RZ, R5 ;  /* 0x000000ffff007224 */ /* 0x000fe400078e0005 */
[----:B------:R-:W0:Y:S01]  /*1e7b0*/  LDSM.16.M88.4 R4, [R29+0xb000] ;  /* 0x00b000001d04783b */ /* 0x000e220000000200 */
[----:B--2---:R-:W-:Y:S03]  /*1e7c0*/  HMMA.16816.F32 R12, R8, R20, R12 ;  /* 0x00000014080c723c */ /* 0x004fe6000000180c */
[----:B----4-:R-:W-:Y:S01]  /*1e7d0*/  STL.64 [R1+0x2020], R26 ;  /* 0x0020201a01007387 */ /* 0x010fe20000100a00 */
[----:B---3--:R1:W-:Y:S02]  /*1e7e0*/  STL.64 [R1+0x2018], R24 ;  /* 0x0020181801007387 */ /* 0x0083e40000100a00 */
[----:B-1----:R-:W-:Y:S02]  /*1e7f0*/  IMAD.MOV.U32 R24, RZ, RZ, R2 ;  /* 0x000000ffff187224 */ /* 0x002fe400078e0002 */
[----:B------:R-:W-:-:S05]  /*1e800*/  IMAD.MOV.U32 R25, RZ, RZ, R0 ;  /* 0x000000ffff197224 */ /* 0x000fca00078e0000 */
[----:B------:R1:W-:Y:S04]  /*1e810*/  STL.64 [R1+0x2030], R24 ;  /* 0x0020301801007387 */ /* 0x0003e80000100a00 */
[----:B-1----:R-:W2:Y:S01]  /*1e820*/  LDL.LU.64 R24, [R1+0x2a0] ;  /* 0x0002a00001187983 */ /* 0x002ea20000300a00 */
[----:B------:R-:W2:Y:S02]  /*1e830*/  LDL.LU.64 R26, [R1+0x2a8] ;  /* 0x0002a800011a7983 */ /* 0x000ea40000300a00 */
[----:B0-----:R-:W-:Y:S02]  /*1e840*/  STL.64 [R1+0x70], R4 ;  /* 0x0000700401007387 */ /* 0x001fe40000100a00 */
[----:B------:R-:W-:Y:S01]  /*1e850*/  STL.64 [R1+0x78], R6 ;  /* 0x0000780601007387 */ /* 0x000fe20000100a00 */
[----:B------:R0:W-:Y:S04]  /*1e860*/  STL.64 [R1+0x2028], R4 ;  /* 0x0020280401007387 */ /* 0x0001e80000100a00 */
[----:B0-----:R-:W3:Y:S01]  /*1e870*/  LDL.LU.64 R4, [R1+0x2f0] ;  /* 0x0002f00001047983 */ /* 0x001ee20000300a00 */
[----:B------:R-:W3:Y:S02]  /*1e880*/  LDL.LU.64 R6, [R1+0x2f8] ;  /* 0x0002f80001067983 */ /* 0x000ee40000300a00 */
[----:B------:R-:W-:Y:S02]  /*1e890*/  STL.64 [R1+0x130], R12 ;  /* 0x0001300c01007387 */ /* 0x000fe40000100a00 */
[----:B------:R0:W-:Y:S02]  /*1e8a0*/  STL.64 [R1+0x138], R14 ;  /* 0x0001380e01007387 */ /* 0x0001e40000100a00 */
[----:B0-----:R-:W4:Y:S01]  /*1e8b0*/  LDL.LU.64 R14, [R1+0x2048] ;  /* 0x00204800010e7983 */ /* 0x001f220000300a00 */
[----:B------:R-:W2:Y:S02]  /*1e8c0*/  LDL.LU.64 R12, [R1+0x2040] ;  /* 0x00204000010c7983 */ /* 0x000ea40000300a00 */
[----:B------:R-:W-:-:S02]  /*1e8d0*/  IMAD.MOV.U32 R28, RZ, RZ, R21 ;  /* 0x000000ffff1c7224 */ /* 0x000fc400078e0015 */
[----:B------:R-:W0:Y:S02]  /*1e8e0*/  LDSM.16.M88.4 R20, [R29+0xe000] ;  /* 0x00e000001d14783b */ /* 0x000e240000000200 */
[----:B0-----:R-:W-:Y:S02]  /*1e8f0*/  IMAD.MOV.U32 R2, RZ, RZ, R20 ;  /* 0x000000ffff027224 */ /* 0x001fe400078e0014 */
[----:B------:R-:W-:Y:S01]  /*1e900*/  IMAD.MOV.U32 R0, RZ, RZ, R21 ;  /* 0x000000ffff007224 */ /* 0x000fe200078e0015 */
[----:B--2---:R-:W-:Y:S01]  /*1e910*/  STL.64 [R1+0x60], R12 ;  /* 0x0000600c01007387 */ /* 0x004fe20000100a00 */
[----:B----4-:R-:W-:Y:S02]  /*1e920*/  STL.64 [R1+0x68], R14 ;  /* 0x0000680e01007387 */ /* 0x010fe40000100a00 */
[----:B------:R-:W2:Y:S02]  /*1e930*/  LDL R16, [R1+0xc58] ;  /* 0x000c580001107983 */ /* 0x000ea40000100800 */
[----:B------:R0:W-:Y:S01]  /*1e940*/  STL.64 [R1+0x40], R20 ;  /* 0x0000401401007387 */ /* 0x0001e20000100a00 */
[----:B------:R1:W-:Y:S04]  /*1e950*/  STL.64 [R1+0x48], R22 ;  /* 0x0000481601007387 */ /* 0x0003e80000100a00 */
[----:B0-----:R-:W1:Y:S02]  /*1e960*/  LDL.LU.64 R20, [R1+0x2038] ;  /* 0x0020380001147983 */ /* 0x001e640000300a00 */
[C---:B-1----:R-:W-:Y:S02]  /*1e970*/  HMMA.16816.F32 R20, R8.reuse, R20, R24 ;  /* 0x000000140814723c */ /* 0x042fe40000001818 */
[----:B------:R-:W0:Y:S11]  /*1e980*/  LDSM.16.M88.4 R24, [R29+0xf000] ;  /* 0x00f000001d18783b */ /* 0x000e360000000200 */
[----:B------:R-:W-:Y:S10]  /*1e990*/  @!UPT UIADD3 URZ, URZ, URZ, URZ ;  /* 0x0000003f3f3ff290 */ /* 0x000ff4000fffe03f */
[----:B------:R1:W-:Y:S01]  /*1e9a0*/  STL.64 [R1+0x120], R20 ;  /* 0x0001201401007387 */ /* 0x0003e20000100a00 */
[----:B------:R-:W-:Y:S03]  /*1e9b0*/  STL.64 [R1+0x128], R22 ;  /* 0x0001281601007387 */ /* 0x000fe60000100a00 */
[----:B0-----:R0:W-:Y:S01]  /*1e9c0*/  STL.64 [R1+0x30], R24 ;  /* 0x0000301801007387 */ /* 0x0011e20000100a00 */
[----:B-1----:R-:W-:Y:S02]  /*1e9d0*/  IMAD.MOV.U32 R21, RZ, RZ, R24 ;  /* 0x000000ffff157224 */ /* 0x002fe400078e0018 */
[----:B------:R3:W-:Y:S02]  /*1e9e0*/  STL.64 [R1+0x38], R26 ;  /* 0x0000381a01007387 */ /* 0x0007e40000100a00 */
[----:B------:R-:W-:Y:S02]  /*1e9f0*/  IMAD.MOV.U32 R20, RZ, RZ, R25 ;  /* 0x000000ffff147224 */ /* 0x000fe400078e0019 */
[----:B0-----:R-:W3:Y:S01]  /*1ea00*/  LDL.LU.64 R24, [R1+0x2030] ;  /* 0x0020300001187983 */ /* 0x001ee20000300a00 */
[----:B------:R-:W-:Y:S01]  /*1ea10*/  STL [R1+0x18c0], R29 ;  /* 0x0018c01d01007387 */ /* 0x000fe20000100800 */
[C---:B---3--:R-:W-:Y:S02]  /*1ea20*/  HMMA.16816.F32 R24, R8.reuse, R24, R4 ;  /* 0x000000180818723c */ /* 0x048fe40000001804 */
[----:B------:R-:W3:Y:S11]  /*1ea30*/  LDL.LU.64 R4, [R1+0x2028] ;  /* 0x0020280001047983 */ /* 0x000ef60000300a00 */
[----:B------:R-:W-:Y:S10]  /*1ea40*/  @!UPT UIADD3 URZ, URZ, URZ, URZ ;  /* 0x0000003f3f3ff290 */ /* 0x000ff4000fffe03f */
[----:B------:R-:W-:Y:S01]  /*1ea50*/  STL.64 [R1+0x110], R24 ;  /* 0x0001101801007387 */ /* 0x000fe20000100a00 */
[----:B------:R0:W-:Y:S03]  /*1ea60*/  STL.64 [R1+0x118], R26 ;  /* 0x0001181a01007387 */ /* 0x0001e60000100a00 */
[----:B0-----:R-:W3:Y:S01]  /*1ea70*/  LDL.LU.64 R26, [R1+0x2020] ;  /* 0x00202000011a7983 */ /* 0x001ee20000300a00 */
[----:B------:R-:W3:Y:S02]  /*1ea80*/  LDL.LU.64 R24, [R1+0x2018] ;  /* 0x0020180001187983 */ /* 0x000ee40000300a00 */
[----:B---3--:R-:W-:Y:S01]  /*1ea90*/  HMMA.16816.F32 R4, R8, R4, R24 ;  /* 0x000000040804723c */ /* 0x008fe20000001818 */
[----:B------:R-:W3:Y:S11]  /*1eaa0*/  LDL.LU R26, [R1+0x2014] ;  /* 0x00201400011a7983 */ /* 0x000ef60000300800 */
[----:B------:R-:W-:Y:S11]  /*1eab0*/  @!UPT UIADD3 URZ, URZ, URZ, URZ ;  /* 0x0000003f3f3ff290 */ /* 0x000ff6000fffe03f */
[----:B------:R-:W-:Y:S01]  /*1eac0*/  STL.64 [R1+0x100], R4 ;  /* 0x0001000401007387 */ /* 0x000fe20000100a00 */
[----:B------:R-:W-:Y:S03]  /*1ead0*/  STL.64 [R1+0x108], R6 ;  /* 0x0001080601007387 */ /* 0x000fe60000100a00 */
[----:B---3--:R-:W0:Y:S04]  /*1eae0*/  LDSM.16.MT88.4 R4, [R26+0x80] ;  /* 0x000080001a04783b */ /* 0x008e280000004200 */
[----:B0-----:R-:W-:Y:S01]  /*1eaf0*/  STL.64 [R1+0x2000], R6 ;  /* 0x0020000601007387 */ /* 0x001fe20000100a00 */
[----:B------:R-:W-:Y:S02]  /*1eb00*/  STL.64 [R1+0x1ff8], R4 ;  /* 0x001ff80401007387 */ /* 0x000fe40000100a00 */
[----:B------:R0:W-:Y:S02]  /*1eb10*/  STL [R1+0x1ff4], R26 ;  /* 0x001ff41a01007387 */ /* 0x0001e40000100800 */
[----:B------:R-:W3:Y:S01]  /*1eb20*/  LDL.LU.64 R24, [R1+0x260] ;  /* 0x0002600001187983 */ /* 0x000ee20000300a00 */
[----:B0-----:R-:W3:Y:S01]  /*1eb30*/  LDL.LU.64 R26, [R1+0x268] ;  /* 0x00026800011a7983 */ /* 0x001ee20000300a00 */
[----:B------:R-:W-:-:S05]  /*1eb40*/  IMAD.MOV.U32 R22, RZ, RZ, R13 ;  /* 0x000000ffff167224 */ /* 0x000fca00078e000d */
[----:B------:R-:W-:Y:S01]  /*1eb50*/  STL [R1+0x2010], R22 ;  /* 0x0020101601007387 */ /* 0x000fe20000100800 */
[----:B---3--:R-:W-:Y:S03]  /*1eb60*/  HMMA.16816.F32 R24, R8, R12, R24 ;  /* 0x0000000c0818723c */ /* 0x008fe60000001818 */
[----:B--2---:R-:W0:Y:S11]  /*1eb70*/  LDSM.16.MT88.4 R12, [R16] ;  /* 0x00000000100c783b */ /* 0x004e360000004200 */
[----:B------:R-:W-:Y:S09]  /*1eb80*/  @!UPT UIADD3 URZ, URZ, URZ, URZ ;  /* 0x0000003f3f3ff290 */ /* 0x000ff2000fffe03f */
[----:B------:R-:W-:Y:S01]  /*1eb90*/  STL.64 [R1+0xf0], R24 ;  /* 0x0000f01801007387 */ /* 0x000fe20000100a00 */
[----:B------:R-:W-:Y:S02]  /*1eba0*/  STL.64 [R1+0xf8], R26 ;  /* 0x0000f81a01007387 */ /* 0x000fe40000100a00 */
[----:B------:R1:W-:Y:S02]  /*1ebb0*/  STL.64 [R1+0x2008], R20 ;  /* 0x0020081401007387 */ /* 0x0003e40000100a00 */
[----:B-1----:R-:W2:Y:S01]  /*1ebc0*/  LDL.LU.64 R20, [R1+0x240] ;  /* 0x0002400001147983 */ /* 0x002ea20000300a00 */
[----:B------:R-:W2:Y:S02]  /*1ebd0*/  LDL.LU.64 R22, [R1+0x248] ;  /* 0x0002480001167983 */ /* 0x000ea40000300a00 */
[----:B------:R-:W-:Y:S02]  /*1ebe0*/  IMAD.MOV.U32 R4, RZ, RZ, R17 ;  /* 0x000000ffff047224 */ /* 0x000fe400078e0011 */
[----:B------:R-:W-:Y:S01]  /*1ebf0*/  IMAD.MOV.U32 R5, RZ, RZ, R3 ;  /* 0x000000ffff057224 */ /* 0x000fe200078e0003 */
[----:B------:R-:W1:Y:S04]  /*1ec00*/  LDSM.16.MT88.4 R16, [R16+0x80] ;  /* 0x000080001010783b */ /* 0x000e680000004200 */
[----:B------:R-:W3:Y:S01]  /*1ec10*/  LDL.LU.64 R24, [R1+0x280] ;  /* 0x0002800001187983 */ /* 0x000ee20000300a00 */
[----:B------:R-:W3:Y:S02]  /*1ec20*/  LDL.LU.64 R26, [R1+0x288] ;  /* 0x00028800011a7983 */ /* 0x000ee40000300a00 */
[----:B0-----:R-:W-:Y:S02]  /*1ec30*/  STL.64 [R1+0x1fa0], R14 ;  /* 0x001fa00e01007387 */ /* 0x001fe40000100a00 */
[----:B------:R0:W-:Y:S02]  /*1ec40*/  STL.64 [R1+0x1f98], R12 ;  /* 0x001f980c01007387 */ /* 0x0001e40000100a00 */
[----:B0-----:R-:W-:-:S02]  /*1ec50*/  IMAD.MOV.U32 R13, RZ, RZ, R0 ;  /* 0x000000ffff0d7224 */ /* 0x001fc400078e0000 */
[----:B------:R-:W-:Y:S01]  /*1ec60*/  IMAD.MOV.U32 R12, RZ, RZ, R2 ;  /* 0x000000ffff0c7224 */ /* 0x000fe200078e0002 */
[C---:B--2---:R-:W-:Y:S01]  /*1ec70*/  HMMA.16816.F32 R4, R8.reuse, R4, R20 ;  /* 0x000000040804723c */ /* 0x044fe20000001814 */
[----:B------:R-:W2:Y:S01]  /*1ec80*/  LDL.LU R22, [R1+0x2010] ;  /* 0x0020100001167983 */ /* 0x000ea20000300800 */
[----:B------:R-:W4:Y:S11]  /*1ec90*/  LDL.LU.64 R20, [R1+0x2008] ;  /* 0x0020080001147983 */ /* 0x000f360000300a00 */
[----:B------:R-:W-:Y:S11]  /*1eca0*/  @!UPT UIADD3 URZ, URZ, URZ, URZ ;  /* 0x0000003f3f3ff290 */ /* 0x000ff6000fffe03f */
[----:B------:R-:W-:Y:S02]  /*1ecb0*/  IMAD.MOV.U32 R0, RZ, RZ, R7 ;  /* 0x000000ffff007224 */ /* 0x000fe400078e0007 */
[----:B------:R-:W-:Y:S02]  /*1ecc0*/  IMAD.MOV.U32 R2, RZ, RZ, R6 ;  /* 0x000000ffff027224 */ /* 0x000fe400078e0006 */
[----:B------:R-:W-:Y:S02]  /*1ecd0*/  IMAD.MOV.U32 R3, RZ, RZ, R5 ;  /* 0x000000ffff037224 */ /* 0x000fe400078e0005 */
[----:B------:R-:W-:Y:S01]  /*1ece0*/  IMAD.MOV.U32 R29, RZ, RZ, R4 ;  /* 0x000000ffff1d7224 */ /* 0x000fe200078e0004 */
[----:B------:R-:W4:Y:S01]  /*1ecf0*/  LDL.LU.64 R6, [R1+0x2000] ;  /* 0x0020000001067983 */ /* 0x000f220000300a00 */
[----:B------:R-:W4:Y:S02]  /*1ed00*/  LDL.LU.64 R4, [R1+0x1ff8] ;  /* 0x001ff80001047983 */ /* 0x000f240000300a00 */
[----:B------:R-:W-:Y:S02]  /*1ed10*/  STL [R1+0x1e64], R0 ;  /* 0x001e640001007387 */ /* 0x000fe40000100800 */
[----:B------:R-:W-:Y:S01]  /*1ed20*/  STL [R1+0x1e60], R2 ;  /* 0x001e600201007387 */ /* 0x000fe20000100800 */
[----:B------:R-:W-:Y:S01]  /*1ed30*/  STL [R1+0x1e5c], R3 ;  /* 0x001e5c0301007387 */ /* 0x000fe20000100800 */
[----:B------:R-:W-:Y:S02]  /*1ed40*/  STL [R1+0x1e58], R29 ;  /* 0x001e581d01007387 */ /* 0x000fe40000100800 */
[----:B-1----:R-:W-:Y:S02]  /*1ed50*/  STL.64 [R1+0x1f38], R18 ;  /* 0x001f381201007387 */ /* 0x002fe40000100a00 */
[----:B------:R0:W-:Y:S02]  /*1ed60*/  STL.64 [R1+0x1f30], R16 ;  /* 0x001f301001007387 */ /* 0x0001e40000100a00 */
[----:B0-----:R-:W4:Y:S01]  /*1ed70*/  LDL.LU.64 R16, [R1+0x90] ;  /* 0x0000900001107983 */ /* 0x001f220000300a00 */
[----:B---3--:R-:W-:Y:S01]  /*1ed80*/  HMMA.16816.F32 R12, R8, R12, R24 ;  /* 0x0000000c080c723c */ /* 0x008fe20000001818 */
[----:B------:R-:W3:Y:S02]  /*1ed90*/  LDL.LU R26, [R1+0x1ff4] ;  /* 0x001ff400011a7983 */ /* 0x000ee40000300800 */
[----:B--2---:R-:W-:-:S05]  /*1eda0*/  IMAD.MOV.U32 R19, RZ, RZ, R22 ;  /* 0x000000ffff137224 */ /* 0x004fca00078e0016 */
[----:B------:R-:W-:Y:S11]  /*1edb0*/  STL [R1+0x1ff0], R19 ;  /* 0x001ff01301007387 */ /* 0x000ff60000100800 */
[----:B------:R-:W-:Y:S04]  /*1edc0*/  @!UPT UIADD3 URZ, URZ, URZ, URZ ;  /* 0x0000003f3f3ff290 */ /* 0x000fe8000fffe03f */
[----:B------:R0:W-:Y:S02]  /*1edd0*/  STL.64 [R1+0xd0], R12 ;  /* 0x0000d00c01007387 */ /* 0x0001e40000100a00 */
[----:B------:R-:W-:Y:S01]  /*1ede0*/  STL.64 [R1+0xd8], R14 ;  /* 0x0000d80e01007387 */ /* 0x000fe20000100a00 */
[----:B----4-:R1:W-:Y:S01]  /*1edf0*/  STL.64 [R1+0x1fe8], R16 ;  /* 0x001fe81001007387 */ /* 0x0103e20000100a00 */
[----:B0-----:R-:W2:Y:S02]  /*1ee00*/  LDL.LU.64 R12, [R1+0x70] ;  /* 0x00007000010c7983 */ /* 0x001ea40000300a00 */
[----:B-1----:R-:W-:Y:S02]  /*1ee10*/  IMAD.MOV.U32 R16, RZ, RZ, R21 ;  /* 0x000000ffff107224 */ /* 0x002fe400078e0015 */
[----:B------:R-:W-:Y:S02]  /*1ee20*/  IMAD.MOV.U32 R17, RZ, RZ, R20 ;  /* 0x000000ffff117224 */ /* 0x000fe400078e0014 */
[----:B---3--:R-:W0:Y:S04]  /*1ee30*/  LDSM.16.MT88.4 R20, [R26+0x1000] ;  /* 0x001000001a14783b */ /* 0x008e280000004200 */
[----:B--2---:R1:W-:Y:S04]  /*1ee40*/  STL.64 [R1+0x1fd8], R12 ;  /* 0x001fd80c01007387 */ /* 0x0043e80000100a00 */
[----:B-1----:R-:W2:Y:S01]  /*1ee50*/  LDL.LU.64 R12, [R1+0x1f0] ;  /* 0x0001f000010c7983 */ /* 0x002ea20000300a00 */
[----:B------:R-:W2:Y:S02]  /*1ee60*/  LDL.LU.64 R14, [R1+0x1f8] ;  /* 0x0001f800010e7983 */ /* 0x000ea40000300a00 */
[----:B0-----:R-:W-:Y:S02]  /*1ee70*/  STL [R1+0x1e7c], R20 ;  /* 0x001e7c1401007387 */ /* 0x001fe40000100800 */
[----:B------:R0:W-:Y:S01]  /*1ee80*/  STL [R1+0x1e78], R21 ;  /* 0x001e781501007387 */ /* 0x0001e20000100800 */
[----:B------:R-:W-:Y:S01]  /*1ee90*/  STL [R1+0x1e74], R22 ;  /* 0x001e741601007387 */ /* 0x000fe20000100800 */
[----:B------:R-:W-:Y:S03]  /*1eea0*/  STL [R1+0x1e70], R23 ;  /* 0x001e701701007387 */ /* 0x000fe60000100800 */
[----:B0-----:R-:W3:Y:S01]  /*1eeb0*/  LDL.LU.64 R20, [R1+0x80] ;  /* 0x0000800001147983 */ /* 0x001ee20000300a00 */
[----:B--2---:R-:W-:Y:S11]  /*1eec0*/  HMMA.16816.F32 R8, R8, R16, R12 ;  /* 0x000000100808723c */ /* 0x004ff6000000180c */
[----:B------:R-:W-:Y:S11]  /*1eed0*/  @!UPT UIADD3 URZ, URZ, URZ, URZ ;  /* 0x0000003f3f3ff290 */ /* 0x000ff6000fffe03f */
[----:B------:R-:W-:Y:S02]  /*1eee0*/  @!UPT UIADD3 URZ, URZ, URZ, URZ ;  /* 0x0000003f3f3ff290 */ /* 0x000fe4000fffe03f */
[----:B------:R-:W-:Y:S02]  /*1eef0*/  IMAD.MOV.U32 R0, RZ, RZ, R8 ;  /* 0x000000ffff007224 */ /* 0x000fe400078e0008 */
[----:B------:R-:W-:Y:S02]  /*1ef00*/  IMAD.MOV.U32 R2, RZ, RZ, R9 ;  /* 0x000000ffff027224 */ /* 0x000fe400078e0009 */
[----:B------:R-:W-:Y:S02]  /*1ef10*/  IMAD.MOV.U32 R3, RZ, RZ, R10 ;  /* 0x000000ffff037224 */ /* 0x000fe400078e000a */
[----:B------:R-:W-:Y:S02]  /*1ef20*/  IMAD.MOV.U32 R29, RZ, RZ, R11 ;  /* 0x000000ffff1d7224 */ /* 0x000fe400078e000b */
[----:B------:R-:W0:Y:S04]  /*1ef30*/  LDSM.16.MT88.4 R8, [R26+0x1080] ;  /* 0x001080001a08783b */ /* 0x000e280000004200 */
[----:B---3--:R1:W-:Y:S01]  /*1ef40*/  STL.64 [R1+0x1fe0], R20 ;  /* 0x001fe01401007387 */ /* 0x0083e20000100a00 */
[----:B------:R-:W2:Y:S02]  /*1ef50*/  LDL.LU.64 R16, [R1+0x300] ;  /* 0x0003000001107983 */ /* 0x000ea40000300a00 */
[----:B------:R-:W2:Y:S02]  /*1ef60*/  LDL.LU.64 R18, [R1+0x308] ;  /* 0x0003080001127983 */ /* 0x000ea40000300a00 */
[----:B------:R-:W-:Y:S01]  /*1ef70*/  STL [R1+0x1e84], R29 ;  /* 0x001e841d01007387 */ /* 0x000fe20000100800 */
[----:B------:R-:W-:Y:S01]  /*1ef80*/  STL [R1+0x1e80], R3 ;  /* 0x001e800301007387 */ /* 0x000fe20000100800 */
[----:B------:R-:W-:Y:S02]  /*1ef90*/  STL [R1+0x1e6c], R2 ;  /* 0x001e6c0201007387 */ /* 0x000fe40000100800 */
[----:B------:R-:W-:Y:S01]  /*1efa0*/  STL [R1+0x1e68], R0 ;  /* 0x001e680001007387 */ /* 0x000fe20000100800 */
[----:B-1----:R-:W3:Y:S01]  /*1efb0*/  LDL.LU.64 R20, [R1+0x2d0] ;  /* 0x0002d00001147983 */ /* 0x002ee20000300a00 */
[----:B------:R-:W3:Y:S02]  /*1efc0*/  LDL.LU.64 R22, [R1+0x2d8] ;  /* 0x0002d80001167983 */ /* 0x000ee40000300a00 */
[----:B------:R-:W4:Y:S02]  /*1efd0*/  LDL.LU.64 R12, [R1+0x2c0] ;  /* 0x0002c000010c7983 */ /* 0x000f240000300a00 */
[----:B------:R-:W4:Y:S01]  /*1efe0*/  LDL.LU.64 R14, [R1+0x2c8] ;  /* 0x0002c800010e7983 */ /* 0x000f220000300a00 */
[----:B------:R-:W2:Y:S01]  /*1eff0*/  LDL.LU.64 R24, [R1+0x1e0] ;  /* 0x0001e00001187983 */ /* 0x000ea20000300a00 */
[----:B------:R-:W2:Y:S03]  /*1f000*/  LDL.LU.64 R26, [R1+0x1e8] ;  /* 0x0001e800011a7983 */ /* 0x000ea60000300a00 */
[----:B0-----:R-:W-:Y:S01]  /*1f010*/  STL.64 [R1+0x1e00], R10 ;  /* 0x001e000a01007387 */ /* 0x001fe20000100a00 */
[----:B------:R0:W-:Y:S03]  /*1f020*/  STL.64 [R1+0x1df8], R8 ;  /* 0x001df80801007387 */ /* 0x0001e60000100a00 */
[----:B0-----:R-:W2:Y:S01]  /*1f030*/  LDL.LU.64 R8, [R1+0x30] ;  /* 0x0000300001087983 */ /* 0x001ea20000300a00 */
[----:B------:R-:W2:Y:S03]  /*1f040*/  LDL.LU.64 R10, [R1+0x38] ;  /* 0x00003800010a7983 */ /* 0x000ea60000300a00 */
[----:B--2---:R-:W-:Y:S01]  /*1f050*/  STL.64 [R1+0x1fb0], R10 ;  /* 0x001fb00a01007387 */ /* 0x004fe20000100a00 */
[----:B------:R0:W-:Y:S03]  /*1f060*/  STL.64 [R1+0x1fa8], R8 ;  /* 0x001fa80801007387 */ /* 0x0001e60000100a00 */
[----:B0-----:R-:W2:Y:S01]  /*1f070*/  LDL R8, [R1+0xa0] ;  /* 0x0000a00001087983 */ /* 0x001ea20000100800 */
[----:B------:R-:W-:-:S07]  /*1f080*/  IMAD.MOV.U32 R9, RZ, RZ, R28 ;  /* 0x000000ffff097224 */ /* 0x000fce00078e001c */
[C---:B--2---:R-:W-:Y:S01]  /*1f090*/  HMMA.16816.F32 R8, R4.reuse, R8, R16 ;  /* 0x000000080408723c */ /* 0x044fe20000001810 */
[----:B------:R-:W2:Y:S01]  /*1f0a0*/  LDL.LU R19, [R1+0x1ff0] ;  /* 0x001ff00001137983 */ /* 0x000ea20000300800 */
[----:B------:R-:W3:Y:S11]  /*1f0b0*/  LDL.LU.64 R16, [R1+0x1fe8] ;  /* 0x001fe80001107983 */ /* 0x000ef60000300a00 */
[----:B------:R-:W-:Y:S10]  /*1f0c0*/  @!UPT UIADD3 URZ, URZ, URZ, URZ ;  /* 0x0000003f3f3ff290 */ /* 0x000ff4000fffe03f */
[----:B------:R0:W-:Y:S01]  /*1f0d0*/  STL.64 [R1+0x20], R8 ;  /* 0x0000200801007387 */ /* 0x0001e20000100a00 */
[----:B------:R-:W-:Y:S03]  /*1f0e0*/  STL [R1+0x28], R10 ;  /* 0x0000280a01007387 */ /* 0x000fe60000100800 */
[----:B0-----:R-:W2:Y:S04]  /*1f0f0*/  LDL R8, [R1+0x50] ;  /* 0x0000500001087983 */ /* 0x001ea80000100800 */
[----:B------:R-:W2:Y:S01]  /*1f100*/  LDL R9, [R1+0x54] ;  /* 0x0000540001097983 */ /* 0x000ea20000100800 */
[C---:B---3--:R-:W-:Y:S03]  /*1f110*/  HMMA.16816.F32 R20, R4.reuse, R16, R20 ;  /* 0x000000100414723c */ /* 0x048fe60000001814 */
[----:B--2---:R0:W-:Y:S04]  /*1f120*/  STL.64 [R1+0x1fc8], R8 ;  /* 0x001fc80801007387 */ /* 0x0041e80000100a00 */
[----:B0-----:R-:W2:Y:S11]  /*1f130*/  LDL R8, [R1+0x60] ;  /* 0x0000600001087983 */ /* 0x001eb60000100800 */
[----:B------:R-:W-:Y:S05]  /*1f140*/  @!UPT UIADD3 URZ, URZ, URZ, URZ ;  /* 0x0000003f3f3ff290 */ /* 0x000fea000fffe03f */
[----:B------:R0:W-:Y:S02]  /*1f150*/  STL.64 [R1+0x10], R20 ;  /* 0x0000101401007387 */ /* 0x0001e40000100a00 */
[----:B------:R1:W-:Y:S01]  /*1f160*/  STL.64 [R1+0x18], R22 ;  /* 0x0000181601007387 */ /* 0x0003e20000100a00 */
[----:B0-----:R-:W4:Y:S02]  /*1f170*/  LDL.LU.64 R20, [R1+0x1fe0] ;  /* 0x001fe00001147983 */ /* 0x001f240000300a00 */
[----:B----4-:R-:W-:Y:S11]  /*1f180*/  HMMA.16816.F32 R12, R4, R20, R12 ;  /* 0x00000014040c723c */ /* 0x010ff6000000180c */
[----:B------:R-:W-:Y:S11]  /*1f190*/  @!UPT UIADD3 URZ, URZ, URZ, URZ ;  /* 0x0000003f3f3ff290 */ /* 0x000ff6000fffe03f */
[----:B------:R-:W-:Y:S02]  /*1f1a0*/  @!UPT UIADD3 URZ, URZ, URZ, URZ ;  /* 0x0000003f3f3ff290 */ /* 0x000fe4000fffe03f */
[----:B-1----:R-:W-:Y:S02]  /*1f1b0*/  IMAD.MOV.U32 R22, RZ, RZ, R12 ;  /* 0x000000ffff167224 */ /* 0x002fe400078e000c */
[----:B------:R-:W-:Y:S02]  /*1f1c0*/  IMAD.MOV.U32 R23, RZ, RZ, R13 ;  /* 0x000000ffff177224 */ /* 0x000fe400078e000d */
[----:B------:R-:W3:Y:S01]  /*1f1d0*/  LDL.LU.64 R12, [R1+0x1fd8] ;  /* 0x001fd800010c7983 */ /* 0x000ee20000300a00 */
[----:B------:R-:W-:Y:S02]  /*1f1e0*/  IMAD.MOV.U32 R10, RZ, RZ, R20 ;  /* 0x000000ffff0a7224 */ /* 0x000fe400078e0014 */
[----:B------:R-:W-:Y:S02]  /*1f1f0*/  IMAD.MOV.U32 R3, RZ, RZ, R21 ;  /* 0x000000ffff037224 */ /* 0x000fe400078e0015 */
[----:B------:R0:W-:Y:S01]  /*1f200*/  STL.64 [R1+0x1fd0], R22 ;  /* 0x001fd01601007387 */ /* 0x0001e20000100a00 */
[----:B------:R-:W2:Y:S01]  /*1f210*/  LDL.LU.64 R20, [R1+0x1d0] ;  /* 0x0001d00001147983 */ /* 0x000ea20000300a00 */
[----:B------:R-:W-:-:S03]  /*1f220*/  IMAD.MOV.U32 R9, RZ, RZ, R19 ;  /* 0x000000ffff097224 */ /* 0x000fc600078e0013 */
[----:B0-----:R-:W2:Y:S01]  /*1f230*/  LDL.LU.64 R22, [R1+0x1d8] ;  /* 0x0001d80001167983 */ /* 0x001ea20000300a00 */
[----:B------:R-:W-:Y:S02]  /*1f240*/  IMAD.MOV.U32 R2, RZ, RZ, R14 ;  /* 0x000000ffff027224 */ /* 0x000fe400078e000e */
[----:B------:R-:W-:Y:S01]  /*1f250*/  IMAD.MOV.U32 R0, RZ, RZ, R15 ;  /* 0x000000ffff007224 */ /* 0x000fe200078e000f */
[----:B---3--:R-:W-:Y:S01]  /*1f260*/  HMMA.16816.F32 R24, R4, R12, R24 ;  /* 0x0000000c0418723c */ /* 0x008fe20000001818 */
[----:B------:R-:W-:Y:S02]  /*1f270*/  IMAD.MOV.U32 R19, RZ, RZ, R12 ;  /* 0x000000ffff137224 */ /* 0x000fe400078e000c */
[----:B------:R-:W-:-:S05]  /*1f280*/  IMAD.MOV.U32 R18, RZ, RZ, R13 ;  /* 0x000000ffff127224 */ /* 0x000fca00078e000d */
[----:B------:R-:W-:Y:S01]  /*1f290*/  STL.64 [R1+0x1fc0], R18 ;  /* 0x001fc01201007387 */ /* 0x000fe20000100a00 */
[----:B------:R0:W-:Y:S03]  /*1f2a0*/  STL.64 [R1+0x1fb8], R16 ;  /* 0x001fb81001007387 */ /* 0x0001e60000100a00 */
[----:B0-----:R-:W3:Y:S01]  /*1f2b0*/  LDL.LU.64 R16, [R1+0x1c0] ;  /* 0x0001c00001107983 */ /* 0x001ee20000300a00 */
[----:B------:R-:W3:Y:S02]  /*1f2c0*/  LDL.LU.64 R18, [R1+0x1c8] ;  /* 0x0001c80001127983 */ /* 0x000ee40000300a00 */
[----:B------:R-:W4:Y:S02]  /*1f2d0*/  LDL.LU.64 R12, [R1+0x170] ;  /* 0x00017000010c7983 */ /* 0x000f240000300a00 */
[----:B------:R-:W4:Y:S06]  /*1f2e0*/  LDL.LU.64 R14, [R1+0x178] ;  /* 0x00017800010e7983 */ /* 0x000f2c0000300a00 */
[----:B------:R0:W-:Y:S01]  /*1f2f0*/  STL.64 [R1+0x1db0], R26 ;  /* 0x001db01a01007387 */ /* 0x0001e20000100a00 */
[----:B------:R1:W-:Y:S03]  /*1f300*/  STL.64 [R1+0x1da8], R24 ;  /* 0x001da81801007387 */ /* 0x0003e60000100a00 */
[----:B0-----:R-:W3:Y:S04]  /*1f310*/  LDL R26, [R1+0x88] ;  /* 0x00008800011a7983 */ /* 0x001ee80000100800 */
[----:B------:R-:W3:Y:S01]  /*1f320*/  LDL R27, [R1+0x8c] ;  /* 0x00008c00011b7983 */ /* 0x000ee20000100800 */
[----:B------:R-:W-:-:S02]  /*1f330*/  IMAD.MOV.U32 R28, RZ, RZ, R11 ;  /* 0x000000ffff1c7224 */ /* 0x000fc400078e000b */
[----:B-1----:R-:W-:Y:S02]  /*1f340*/  IMAD.MOV.U32 R24, RZ, RZ, R10 ;  /* 0x000000ffff187224 */ /* 0x002fe400078e000a */
[----:B--2---:R-:W-:Y:S01]  /*1f350*/  HMMA.16816.F32 R8, R4, R8, R20 ;  /* 0x000000080408723c */ /* 0x004fe20000001814 */
[----:B------:R-:W-:Y:S11]  /*1f360*/  IMAD.MOV.U32 R25, RZ, RZ, R3 ;  /* 0x000000ffff197224 */ /* 0x000ff600078e0003 */
[----:B------:R-:W-:Y:S11]  /*1f370*/  @!UPT UIADD3 URZ, URZ, URZ, URZ ;  /* 0x0000003f3f3ff290 */ /* 0x000ff6000fffe03f */
[----:B------:R-:W-:Y:S01]  /*1f380*/  @!UPT UIADD3 URZ, URZ, URZ, URZ ;  /* 0x0000003f3f3ff290 */ /* 0x000fe2000fffe03f */
[----:B------:R-:W-:Y:S02]  /*1f390*/  IMAD.MOV.U32 R29, RZ, RZ, R8 ;  /* 0x000000ffff1d7224 */ /* 0x000fe400078e0008 */
[----:B------:R-:W-:Y:S01]  /*1f3a0*/  IMAD.MOV.U32 R3, RZ, RZ, R9 ;  /* 0x000000ffff037224 */ /* 0x000fe200078e0009 */
[----:B---3--:R-:W-:Y:S01]  /*1f3b0*/  STL.64 [R1+0x1f90], R26 ;  /* 0x001f901a01007387 */ /* 0x008fe20000100a00 */
[----:B------:R0:W-:Y:S03]  /*1f3c0*/  STL.64 [R1+0x1f88], R24 ;  /* 0x001f881801007387 */ /* 0x0001e60000100a00 */
[----:B0-----:R-:W2:Y:S01]  /*1f3d0*/  LDL.LU.64 R24, [R1+0x190] ;  /* 0x0001900001187983 */ /* 0x001ea20000300a00 */
[----:B------:R-:W2:Y:S02]  /*1f3e0*/  LDL.LU.64 R26, [R1+0x198] ;  /* 0x00019800011a7983 */ /* 0x000ea40000300a00 */
[----:B------:R-:W3:Y:S02]  /*1f3f0*/  LDL.LU.64 R22, [R1+0x1fd0] ;  /* 0x001fd00001167983 */ /* 0x000ee40000300a00 */
[----:B------:R-:W2:Y:S02]  /*1f400*/  LDL.LU.64 R8, [R1+0x1fc8] ;  /* 0x001fc80001087983 */ /* 0x000ea40000300a00 */
[----:B------:R-:W-:-:S02]  /*1f410*/  IMAD.MOV.U32 R20, RZ, RZ, R10 ;  /* 0x000000ffff147224 */ /* 0x000fc400078e000a */
[----:B------:R-:W-:Y:S02]  /*1f420*/  IMAD.MOV.U32 R21, RZ, RZ, R11 ;  /* 0x000000ffff157224 */ /* 0x000fe400078e000b */
[C---:B--2---:R-:W-:Y:S01]  /*1f430*/  HMMA.16816.F32 R8, R4.reuse, R8, R16 ;  /* 0x000000080408723c */ /* 0x044fe20000001810 */
[----:B---3--:R-:W-:Y:S02]  /*1f440*/  STL.64 [R1+0x1e90], R22 ;  /* 0x001e901601007387 */ /* 0x008fe40000100a00 */
[----:B------:R0:W-:Y:S02]  /*1f450*/  STL.64 [R1+0x1e88], R20 ;  /* 0x001e881401007387 */ /* 0x0001e40000100a00 */
[----:B0-----:R-:W4:Y:S04]  /*1f460*/  LDL R20, [R1+0x40] ;  /* 0x0000400001147983 */ /* 0x001f280000100800 */
[----:B------:R-:W4:Y:S01]  /*1f470*/  LDL R21, [R1+0x44] ;  /* 0x0000440001157983 */ /* 0x000f220000100800 */
[----:B------:R-:W2:Y:S02]  /*1f480*/  LDL.LU.64 R18, [R1+0x1fc0] ;  /* 0x001fc00001127983 */ /* 0x000ea40000300a00 */
[----:B------:R-:W3:Y:S11]  /*1f490*/  LDL.LU.64 R16, [R1+0x1fb8] ;  /* 0x001fb80001107983 */ /* 0x000ef60000300a00 */
[----:B------:R-:W-:Y:S01]  /*1f4a0*/  STL.64 [R1+0x140], R8 ;  /* 0x0001400801007387 */ /* 0x000fe20000100a00 */
[----:B------:R0:W-:Y:S03]  /*1f4b0*/  STL.64 [R1+0x148], R10 ;  /* 0x0001480a01007387 */ /* 0x0001e60000100a00 */
[----:B0-----:R-:W2:Y:S01]  /*1f4c0*/  LDL.LU.64 R10, [R1+0x1fb0] ;  /* 0x001fb000010a7983 */ /* 0x001ea20000300a00 */
[----:B------:R-:W2:Y:S01]  /*1f4d0*/  LDL.LU.64 R8, [R1+0x1fa8] ;  /* 0x001fa80001087983 */ /* 0x000ea20000300a00 */
[C---:B----4-:R-:W-:Y:S02]  /*1f4e0*/  HMMA.16816.F32 R20, R4.reuse, R20, R12 ;  /* 0x000000140414723c */ /* 0x050fe4000000180c */
[----:B------:R-:W3:Y:S01]  /*1f4f0*/  LDL.LU.64 R14, [R1+0x1fa0] ;  /* 0x001fa000010e7983 */ /* 0x000ee20000300a00 */
[----:B------:R-:W3:Y:S05]  /*1f500*/  LDL.LU.64 R12, [R1+0x1f98] ;  /* 0x001f9800010c7983 */ /* 0x000eea0000300a00 */
[----:B--2---:R-:W-:Y:S11]  /*1f510*/  HMMA.16816.F32 R4, R4, R8, R24 ;  /* 0x000000080404723c */ /* 0x004ff60000001818 */
[----:B------:R-:W-:Y:S04]  /*1f520*/  @!UPT UIADD3 URZ, URZ, URZ, URZ ;  /* 0x0000003f3f3ff290 */ /* 0x000fe8000fffe03f */
[----:B------:R0:W-:Y:S01]  /*1f530*/  STL.64 [R1+0x170], R20 ;  /* 0x0001701401007387 */ /* 0x0001e20000100a00 */
[----:B------:R1:W-:Y:S03]  /*1f540*/  STL.64 [R1+0x178], R22 ;  /* 0x0001781601007387 */ /* 0x0003e60000100a00 */
[----:B0-----:R-:W2:Y:S01]  /*1f550*/  LDL.LU.64 R20, [R1+0x340] ;  /* 0x0003400001147983 */ /* 0x001ea20000300a00 */
[----:B-1----:R-:W2:Y:S03]  /*1f560*/  LDL.LU.64 R22, [R1+0x348] ;  /* 0x0003480001167983 */ /* 0x002ea60000300a00 */
[----:B------:R-:W-:Y:S01]  /*1f570*/  STL.64 [R1+0x190], R4 ;  /* 0x0001900401007387 */ /* 0x000fe20000100a00 */
[----:B------:R-:W-:Y:S02]  /*1f580*/  STL.64 [R1+0x198], R6 ;  /* 0x0001980601007387 */ /* 0x000fe40000100a00 */
[----:B------:R-:W3:Y:S02]  /*1f590*/  LDL.LU.64 R24, [R1+0x330] ;  /* 0x0003300001187983 */ /* 0x000ee40000300a00 */
[----:B------:R-:W3:Y:S01]  /*1f5a0*/  LDL.LU.64 R26, [R1+0x338] ;  /* 0x00033800011a7983 */ /* 0x000ee20000300a00 */
[----:B------:R-:W-:Y:S01]  /*1f5b0*/  STL.64 [R1+0x1f48], R10 ;  /* 0x001f480a01007387 */ /* 0x000fe20000100a00 */
[----:B------:R0:W-:Y:S03]  /*1f5c0*/  STL.64 [R1+0x1f40], R8 ;  /* 0x001f400801007387 */ /* 0x0001e60000100a00 */
[----:B0-----:R-:W4:Y:S04]  /*1f5d0*/  LDL.LU.64 R8, [R1+0x40] ;  /* 0x0000400001087983 */ /* 0x001f280000300a00 */
[----:B----4-:R0:W-:Y:S04]  /*1f5e0*/  STL.64 [R1+0x1f60], R8 ;  /* 0x001f600801007387 */ /* 0x0101e80000100a00 */
[----:B0-----:R-:W4:Y:S04]  /*1f5f0*/  LDL.LU.64 R8, [R1+0x50] ;  /* 0x0000500001087983 */ /* 0x001f280000300a00 */
[----:B----4-:R0:W-:Y:S04]  /*1f600*/  STL.64 [R1+0x1f68], R8 ;  /* 0x001f680801007387 */ /* 0x0101e80000100a00 */
[----:B0-----:R-:W4:Y:S04]  /*1f610*/  LDL.LU.64 R8, [R1+0x60] ;  /* 0x0000600001087983 */ /* 0x001f280000300a00 */
[----:B----4-:R0:W-:Y:S04]  /*1f620*/  STL.64 [R1+0x1f70], R8 ;  /* 0x001f700801007387 */ /* 0x0101e80000100a00 */
[----:B0-----:R-:W2:Y:S01]  /*1f630*/  LDL.LU.64 R8, [R1+0xa0] ;  /* 0x0000a00001087983 */ /* 0x001ea20000300a00 */
[----:B------:R-:W4:Y:S02]  /*1f640*/  LDL R6, [R1+0x78] ;  /* 0x0000780001067983 */ /* 0x000f240000100800 */
[----:B------:R-:W4:Y:S01]  /*1f650*/  LDL R7, [R1+0x7c] ;  /* 0x00007c0001077983 */ /* 0x000f220000100800 */
[----:B---3--:R-:W-:Y:S01]  /*1f660*/  HMMA.16816.F32 R24, R12, R16, R24 ;  /* 0x000000100c18723c */ /* 0x008fe20000001818 */
[----:B------:R-:W-:-:S02]  /*1f670*/  IMAD.MOV.U32 R4, RZ, RZ, R19 ;  /* 0x000000ffff047224 */ /* 0x000fc400078e0013 */
[----:B------:R-:W-:-:S05]  /*1f680*/  IMAD.MOV.U32 R5, RZ, RZ, R18 ;  /* 0x000000ffff057224 */ /* 0x000fca00078e0012 */
[----:B--2---:R-:W-:Y:S01]  /*1f690*/  HMMA.16816.F32 R20, R12, R8, R20 ;  /* 0x000000080c14723c */ /* 0x004fe20000001814 */
[----:B----4-:R-:W-:Y:S01]  /*1f6a0*/  STL.64 [R1+0x1f80], R6 ;  /* 0x001f800601007387 */ /* 0x010fe20000100a00 */
[----:B------:R0:W-:Y:S03]  /*1f6b0*/  STL.64 [R1+0x1f78], R4 ;  /* 0x001f780401007387 */ /* 0x0001e60000100a00 */
[----:B0-----:R-:W2:Y:S01]  /*1f6c0*/  LDL.LU.64 R4, [R1+0x320] ;  /* 0x0003200001047983 */ /* 0x001ea20000300a00 */
[----:B------:R-:W2:Y:S11]  /*1f6d0*/  LDL.LU.64 R6, [R1+0x328] ;  /* 0x0003280001067983 */ /* 0x000eb60000300a00 */
[----:B------:R-:W-:Y:S06]  /*1f6e0*/  @!UPT UIADD3 URZ, URZ, URZ, URZ ;  /* 0x0000003f3f3ff290 */ /* 0x000fec000fffe03f */
[----:B------:R0:W-:Y:S01]  /*1f6f0*/  STL.64 [R1+0x1c0], R20 ;  /* 0x0001c01401007387 */ /* 0x0001e20000100a00 */
[----:B------:R-:W-:Y:S02]  /*1f700*/  STL.64 [R1+0x1c8], R22 ;  /* 0x0001c81601007387 */ /* 0x000fe40000100a00 */
[----:B0-----:R-:W-:Y:S02]  /*1f710*/  IMAD.MOV.U32 R21, RZ, RZ, R8 ;  /* 0x000000ffff157224 */ /* 0x001fe400078e0008 */
[----:B------:R-:W-:Y:S02]  /*1f720*/  IMAD.MOV.U32 R20, RZ, RZ, R9 ;  /* 0x000000ffff147224 */ /* 0x000fe400078e0009 */
[----:B------:R-:W3:Y:S01]  /*1f730*/  LDL.LU.64 R8, [R1+0x310] ;  /* 0x0003100001087983 */ /* 0x000ee20000300a00 */
[----:B------:R-:W3:Y:S02]  /*1f740*/  LDL.LU.64 R10, [R1+0x318] ;  /* 0x00031800010a7983 */ /* 0x000ee40000300a00 */
[----:B------:R-:W-:Y:S02]  /*1f750*/  STL.64 [R1+0x1d0], R24 ;  /* 0x0001d01801007387 */ /* 0x000fe40000100a00 */
[----:B------:R0:W-:Y:S02]  /*1f760*/  STL.64 [R1+0x1d8], R26 ;  /* 0x0001d81a01007387 */ /* 0x0001e40000100a00 */
[----:B0-----:R-:W4:Y:S01]  /*1f770*/  LDL.LU.64 R26, [R1+0x1f90] ;  /* 0x001f9000011a7983 */ /* 0x001f220000300a00 */
[----:B------:R-:W2:Y:S02]  /*1f780*/  LDL.LU.64 R24, [R1+0x1f88] ;  /* 0x001f880001187983 */ /* 0x000ea40000300a00 */
[----:B------:R-:W-:-:S02]  /*1f790*/  IMAD.MOV.U32 R23, RZ, RZ, R16 ;  /* 0x000000ffff177224 */ /* 0x000fc400078e0010 */
[----:B------:R-:W-:-:S05]  /*1f7a0*/  IMAD.MOV.U32 R22, RZ, RZ, R17 ;  /* 0x000000ffff167224 */ /* 0x000fca00078e0011 */
[----:B------:R-:W-:Y:S01]  /*1f7b0*/  STL.64 [R1+0x1f58], R22 ;  /* 0x001f581601007387 */ /* 0x000fe20000100a00 */
[----:B------:R0:W-:Y:S03]  /*1f7c0*/  STL.64 [R1+0x1f50], R20 ;  /* 0x001f501401007387 */ /* 0x0001e60000100a00 */
[----:B0-----:R-:W3:Y:S01]  /*1f7d0*/  LDL.LU.64 R20, [R1+0x220] ;  /* 0x0002200001147983 */ /* 0x001ee20000300a00 */
[----:B------:R-:W3:Y:S02]  /*1f7e0*/  LDL.LU.64 R22, [R1+0x228] ;  /* 0x0002280001167983 */ /* 0x000ee40000300a00 */
[----:B------:R-:W3:Y:S02]  /*1f7f0*/  LDL.LU.64 R16, [R1+0x210] ;  /* 0x0002100001107983 */ /* 0x000ee40000300a00 */
[----:B------:R-:W3:Y:S01]  /*1f800*/  LDL.LU.64 R18, [R1+0x218] ;  /* 0x0002180001127983 */ /* 0x000ee20000300a00 */
[C---:B--2---:R-:W-:Y:S11]  /*1f810*/  HMMA.16816.F32 R4, R12.reuse, R24, R4 ;  /* 0x000000180c04723c */ /* 0x044ff60000001804 */
[----:B------:R-:W-:Y:S11]  /*1f820*/  @!UPT UIADD3 URZ, URZ, URZ, URZ ;  /* 0x0000003f3f3ff290 */ /* 0x000ff6000fffe03f */
[----:B------:R-:W-:Y:S01]  /*1f830*/  @!UPT UIADD3 URZ, URZ, URZ, URZ ;  /* 0x0000003f3f3ff290 */ /* 0x000fe2000fffe03f */
[----:B------:R-:W-:Y:S01]  /*1f840*/  STL.64 [R1+0x1e0], R4 ;  /* 0x0001e00401007387 */ /* 0x000fe20000100a00 */
[----:B------:R0:W-:Y:S03]  /*1f850*/  STL.64 [R1+0x1e8], R6 ;  /* 0x0001e80601007387 */ /* 0x0001e60000100a00 */
[----:B0-----:R-:W2:Y:S01]  /*1f860*/  LDL.LU.64 R6, [R1+0x1f80] ;  /* 0x001f800001067983 */ /* 0x001ea20000300a00 */
[----:B------:R-:W3:Y:S02]  /*1f870*/  LDL.LU.64 R4, [R1+0x1f78] ;  /* 0x001f780001047983 */ /* 0x000ee40000300a00 */
[----:B----4-:R-:W-:Y:S02]  /*1f880*/  STL.64 [R1+0x1f00], R26 ;  /* 0x001f001a01007387 */ /* 0x010fe40000100a00 */
[----:B------:R0:W-:Y:S02]  /*1f890*/  STL.64 [R1+0x1ef8], R24 ;  /* 0x001ef81801007387 */ /* 0x0001e40000100a00 */
[----:B0-----:R-:W4:Y:S01]  /*1f8a0*/  LDL.LU.64 R24, [R1+0x200] ;  /* 0x0002000001187983 */ /* 0x001f220000300a00 */
[----:B------:R-:W4:Y:S01]  /*1f8b0*/  LDL.LU.64 R26, [R1+0x208] ;  /* 0x00020800011a7983 */ /* 0x000f220000300a00 */
[C---:B---3--:R-:W-:Y:S11]  /*1f8c0*/  HMMA.16816.F32 R8, R12.reuse, R4, R8 ;  /* 0x000000040c08723c */ /* 0x048ff60000001808 */
[----:B------:R-:W-:Y:S11]  /*1f8d0*/  @!UPT UIADD3 URZ, URZ, URZ, URZ ;  /* 0x0000003f3f3ff290 */ /* 0x000ff6000fffe03f */
[----:B------:R-:W-:Y:S01]  /*1f8e0*/  @!UPT UIADD3 URZ, URZ, URZ, URZ ;  /* 0x0000003f3f3ff290 */ /* 0x000fe2000fffe03f */
[----:B------:R0:W-:Y:S01]  /*1f8f0*/  STL.64 [R1+0x1f0], R8 ;  /* 0x0001f00801007387 */ /* 0x0001e20000100a00 */
[----:B------:R-:W-:Y:S03]  /*1f900*/  STL.64 [R1+0x1f8], R10 ;  /* 0x0001f80a01007387 */ /* 0x000fe60000100a00 */
[----:B0-----:R-:W4:Y:S01]  /*1f910*/  LDL.LU.64 R8, [R1+0x1f70] ;  /* 0x001f700001087983 */ /* 0x001f220000300a00 */
[----:B--2---:R-:W-:Y:S02]  /*1f920*/  STL.64 [R1+0x1ef0], R6 ;  /* 0x001ef00601007387 */ /* 0x004fe40000100a00 */
[----:B------:R0:W-:Y:S02]  /*1f930*/  STL.64 [R1+0x1ee8], R4 ;  /* 0x001ee80401007387 */ /* 0x0001e40000100a00 */
[----:B0-----:R-:W2:Y:S01]  /*1f940*/  LDL.LU.64 R4, [R1+0x230] ;  /* 0x0002300001047983 */ /* 0x001ea20000300a00 */
[----:B------:R-:W2:Y:S01]  /*1f950*/  LDL.LU.64 R6, [R1+0x238] ;  /* 0x0002380001067983 */ /* 0x000ea20000300a00 */
[C---:B----4-:R-:W-:Y:S11]  /*1f960*/  HMMA.16816.F32 R24, R12.reuse, R8, R24 ;  /* 0x000000080c18723c */ /* 0x050ff60000001818 */
[----:B------:R-:W-:Y:S11]  /*1f970*/  @!UPT UIADD3 URZ, URZ, URZ, URZ ;  /* 0x0000003f3f3ff290 */ /* 0x000ff6000fffe03f */
[----:B------:R-:W-:Y:S01]  /*1f980*/  @!UPT UIADD3 URZ, URZ, URZ, URZ ;  /* 0x0000003f3f3ff290 */ /* 0x000fe2000fffe03f */
[----:B------:R-:W-:Y:S01]  /*1f990*/  STL.64 [R1+0x200], R24 ;  /* 0x0002001801007387 */ /* 0x000fe20000100a00 */
[----:B------:R0:W-:Y:S02]  /*1f9a0*/  STL.64 [R1+0x208], R26 ;  /* 0x0002081a01007387 */ /* 0x0001e40000100a00 */
[----:B0-----:R-:W-:Y:S02]  /*1f9b0*/  IMAD.MOV.U32 R27, RZ, RZ, R8 ;  /* 0x000000ffff1b7224 */ /* 0x001fe400078e0008 */
[----:B------:R-:W-:Y:S02]  /*1f9c0*/  IMAD.MOV.U32 R26, RZ, RZ, R9 ;  /* 0x000000ffff1a7224 */ /* 0x000fe400078e0009 */
[----:B------:R-:W2:Y:S02]  /*1f9d0*/  LDL.LU.64 R8, [R1+0x1f68] ;  /* 0x001f680001087983 */ /* 0x000ea40000300a00 */
[C---:B--2---:R-:W-:Y:S11]  /*1f9e0*/  HMMA.16816.F32 R4, R12.reuse, R8, R4 ;  /* 0x000000080c04723c */ /* 0x044ff60000001804 */
[----:B------:R-:W-:Y:S11]  /*1f9f0*/  @!UPT UIADD3 URZ, URZ, URZ, URZ ;  /* 0x0000003f3f3ff290 */ /* 0x000ff6000fffe03f */
[----:B------:R-:W-:Y:S01]  /*1fa00*/  @!UPT UIADD3 URZ, URZ, URZ, URZ ;  /* 0x0000003f3f3ff290 */ /* 0x000fe2000fffe03f */
[----:B------:R0:W-:Y:S01]  /*1fa10*/  STL.64 [R1+0x240], R4 ;  /* 0x0002400401007387 */ /* 0x0001e20000100a00 */
[----:B------:R1:W-:Y:S02]  /*1fa20*/  STL.64 [R1+0x248], R6 ;  /* 0x0002480601007387 */ /* 0x0003e40000100a00 */
[----:B0-----:R-:W-:Y:S02]  /*1fa30*/  IMAD.MOV.U32 R5, RZ, RZ, R8 ;  /* 0x000000ffff057224 */ /* 0x001fe400078e0008 */
[----:B------:R-:W-:Y:S02]  /*1fa40*/  IMAD.MOV.U32 R4, RZ, RZ, R9 ;  /* 0x000000ffff047224 */ /* 0x000fe400078e0009 */
[----:B------:R-:W2:Y:S02]  /*1fa50*/  LDL.LU.64 R8, [R1+0x1f60] ;  /* 0x001f600001087983 */ /* 0x000ea40000300a00 */
[----:B--2---:R-:W-:Y:S01]  /*1fa60*/  HMMA.16816.F32 R20, R12, R8, R20 ;  /* 0x000000080c14723c */ /* 0x004fe20000001814 */
[----:B-1----:R-:W-:-:S02]  /*1fa70*/  IMAD.MOV.U32 R7, RZ, RZ, R8 ;  /* 0x000000ffff077224 */ /* 0x002fc400078e0008 */
[----:B------:R-:W-:Y:S11]  /*1fa80*/  IMAD.MOV.U32 R6, RZ, RZ, R9 ;  /* 0x000000ffff067224 */ /* 0x000ff600078e0009 */
[----:B------:R-:W-:Y:S09]  /*1fa90*/  @!UPT UIADD3 URZ, URZ, URZ, URZ ;  /* 0x0000003f3f3ff290 */ /* 0x000ff2000fffe03f */
[----:B------:R-:W-:Y:S01]  /*1faa0*/  STL.64 [R1+0x260], R20 ;  /* 0x0002601401007387 */ /* 0x000fe20000100a00 */
[----:B------:R0:W-:Y:S03]  /*1fab0*/  STL.64 [R1+0x268], R22 ;  /* 0x0002681601007387 */ /* 0x0001e60000100a00 */
[----:B0-----:R-:W2:Y:S01]  /*1fac0*/  LDL.LU.64 R22, [R1+0x1f58] ;  /* 0x001f580001167983 */ /* 0x001ea20000300a00 */
[----:B------:R-:W3:Y:S02]  /*1fad0*/  LDL.LU.64 R20, [R1+0x1f50] ;  /* 0x001f500001147983 */ /* 0x000ee40000300a00 */
[----:B------:R-:W4:Y:S02]  /*1fae0*/  LDL.LU.64 R10, [R1+0x1f48] ;  /* 0x001f4800010a7983 */ /* 0x000f240000300a00 */
[----:B------:R-:W2:Y:S02]  /*1faf0*/  LDL.LU.64 R8, [R1+0x1f40] ;  /* 0x001f400001087983 */ /* 0x000ea40000300a00 */
[----:B--2---:R-:W-:Y:S01]  /*1fb00*/  HMMA.16816.F32 R12, R12, R8, R16 ;  /* 0x000000080c0c723c */ /* 0x004fe20000001810 */
[----:B------:R-:W-:-:S02]  /*1fb10*/  IMAD.MOV.U32 R24, RZ, RZ, R23 ;  /* 0x000000ffff187224 */ /* 0x000fc400078e0017 */
[----:B------:R-:W-:Y:S01]  /*1fb20*/  IMAD.MOV.U32 R25, RZ, RZ, R22 ;  /* 0x000000ffff197224 */ /* 0x000fe200078e0016 */
[----:B------:R-:W2:Y:S01]  /*1fb30*/  LDL.LU.64 R18, [R1+0x1f38] ;  /* 0x001f380001127983 */ /* 0x000ea20000300a00 */
[----:B------:R-:W2:Y:S11]  /*1fb40*/  LDL.LU.64 R16, [R1+0x1f30] ;  /* 0x001f300001107983 */ /* 0x000eb60000300a00 */
[----:B------:R-:W-:Y:S07]  /*1fb50*/  @!UPT UIADD3 URZ, URZ, URZ, URZ ;  /* 0x0000003f3f3ff290 */ /* 0x000fee000fffe03f */
[----:B------:R-:W-:Y:S01]  /*1fb60*/  STL.64 [R1+0x230], R12 ;  /* 0x0002300c01007387 */ /* 0x000fe20000100a00 */
[----:B------:R-:W-:Y:S02]  /*1fb70*/  STL.64 [R1+0x238], R14 ;  /* 0x0002380e01007387 */ /* 0x000fe40000100a00 */
[----:B------:R-:W-:Y:S02]  /*1fb80*/  STL.64 [R1+0x1f18], R24 ;  /* 0x001f181801007387 */ /* 0x000fe40000100a00 */
[----:B----4-:R-:W-:Y:S01]  /*1fb90*/  STL.64 [R1+0x1ea0], R10 ;  /* 0x001ea00a01007387 */ /* 0x010fe20000100a00 */
[----:B------:R0:W-:Y:S02]  /*1fba0*/  STL.64 [R1+0x1e98], R8 ;  /* 0x001e980801007387 */ /* 0x0001e40000100a00 */
[----:B0-----:R-:W-:Y:S02]  /*1fbb0*/  IMAD.MOV.U32 R8, RZ, RZ, R7 ;  /* 0x000000ffff087224 */ /* 0x001fe400078e0007 */
[----:B------:R-:W-:-:S05]  /*1fbc0*/  IMAD.MOV.U32 R9, RZ, RZ, R6 ;  /* 0x000000ffff097224 */ /* 0x000fca00078e0006 */
[----:B------:R0:W-:Y:S02]  /*1fbd0*/  STL.64 [R1+0x1eb8], R8 ;  /* 0x001eb80801007387 */ /* 0x0001e40000100a00 */
[----:B0-----:R-:W-:Y:S02]  /*1fbe0*/  IMAD.MOV.U32 R8, RZ, RZ, R5 ;  /* 0x000000ffff087224 */ /* 0x001fe400078e0005 */
[----:B------:R-:W-:Y:S02]  /*1fbf0*/  IMAD.MOV.U32 R9, RZ, RZ, R4 ;  /* 0x000000ffff097224 */ /* 0x000fe400078e0004 */
[----:B------:R-:W4:Y:S01]  /*1fc00*/  LDL.LU.64 R4, [R1+0x250] ;  /* 0x0002500001047983 */ /* 0x000f220000300a00 */
[----:B------:R-:W2:Y:S03]  /*1fc10*/  LDL.LU.64 R6, [R1+0x258] ;  /* 0x0002580001067983 */ /* 0x000ea60000300a00 */
[----:B--2---:R-:W-:Y:S01]  /*1fc20*/  STL.64 [R1+0x1f10], R6 ;  /* 0x001f100601007387 */ /* 0x004fe20000100a00 */
[----:B----4-:R0:W-:Y:S03]  /*1fc30*/  STL.64 [R1+0x1f08], R4 ;  /* 0x001f080401007387 */ /* 0x0101e60000100a00 */
[----:B0-----:R-:W2:Y:S01]  /*1fc40*/  LDL.LU.64 R4, [R1+0x270] ;  /* 0x0002700001047983 */ /* 0x001ea20000300a00 */
[----:B------:R-:W4:Y:S03]  /*1fc50*/  LDL.LU.64 R6, [R1+0x278] ;  /* 0x0002780001067983 */ /* 0x000f260000300a00 */
[----:B----4-:R-:W-:Y:S01]  /*1fc60*/  STL.64 [R1+0x1f28], R6 ;  /* 0x001f280601007387 */ /* 0x010fe20000100a00 */
[----:B--2---:R0:W-:Y:S03]  /*1fc70*/  STL.64 [R1+0x1f20], R4 ;  /* 0x001f200401007387 */ /* 0x0041e60000100a00 */
[----:B0-----:R-:W2:Y:S01]  /*1fc80*/  LDL.LU.64 R4, [R1+0x290] ;  /* 0x0002900001047983 */ /* 0x001ea20000300a00 */
[----:B------:R-:W2:Y:S02]  /*1fc90*/  LDL.LU.64 R6, [R1+0x298] ;  /* 0x0002980001067983 */ /* 0x000ea40000300a00 */
[----:B------:R0:W-:Y:S02]  /*1fca0*/  STL.64 [R1+0x1ed0], R8 ;  /* 0x001ed00801007387 */ /* 0x0001e40000100a00 */
[----:B0-----:R-:W4:Y:S01]  /*1fcb0*/  LDL.LU.64 R8, [R1+0x1a0] ;  /* 0x0001a00001087983 */ /* 0x001f220000300a00 */
[----:B------:R-:W2:Y:S02]  /*1fcc0*/  LDL.LU.64 R10, [R1+0x1a8] ;  /* 0x0001a800010a7983 */ /* 0x000ea40000300a00 */
[----:B---3--:R-:W-:-:S02]  /*1fcd0*/  IMAD.MOV.U32 R24, RZ, RZ, R21 ;  /* 0x000000ffff187224 */ /* 0x008fc400078e0015 */
[----:B------:R-:W-:Y:S01]  /*1fce0*/  IMAD.MOV.U32 R25, RZ, RZ, R20 ;  /* 0x000000ffff197224 */ /* 0x000fe200078e0014 */
[----:B--2---:R-:W-:Y:S01]  /*1fcf0*/  STL.64 [R1+0x1ee0], R10 ;  /* 0x001ee00a01007387 */ /* 0x004fe20000100a00 */
[----:B----4-:R0:W-:Y:S03]  /*1fd00*/  STL.64 [R1+0x1ed8], R8 ;  /* 0x001ed80801007387 */ /* 0x0101e60000100a00 */
[----:B0-----:R-:W2:Y:S01]  /*1fd10*/  LDL.LU.64 R8, [R1+0x1b0] ;  /* 0x0001b00001087983 */ /* 0x001ea20000300a00 */
[----:B------:R-:W2:Y:S02]  /*1fd20*/  LDL.LU.64 R10, [R1+0x1b8] ;  /* 0x0001b800010a7983 */ /* 0x000ea40000300a00 */
[----:B------:R-:W3:Y:S02]  /*1fd30*/  LDL.LU.64 R20, [R1+0x150] ;  /* 0x0001500001147983 */ /* 0x000ee40000300a00 */
[----:B------:R-:W4:Y:S02]  /*1fd40*/  LDL.LU.64 R22, [R1+0x158] ;  /* 0x0001580001167983 */ /* 0x000f240000300a00 */
[----:B------:R-:W-:-:S02]  /*1fd50*/  IMAD.MOV.U32 R12, RZ, RZ, R27 ;  /* 0x000000ffff0c7224 */ /* 0x000fc400078e001b */
[----:B------:R-:W-:Y:S02]  /*1fd60*/  IMAD.MOV.U32 R13, RZ, RZ, R26 ;  /* 0x000000ffff0d7224 */ /* 0x000fe400078e001a */
[C---:B------:R-:W-:Y:S01]  /*1fd70*/  HMMA.16816.F32 R24, R16.reuse, R24, R4 ;  /* 0x000000181018723c */ /* 0x040fe20000001804 */
[----:B----4-:R-:W-:Y:S01]  /*1fd80*/  STL.64 [R1+0x1eb0], R22 ;  /* 0x001eb01601007387 */ /* 0x010fe20000100a00 */
[----:B---3--:R0:W-:Y:S03]  /*1fd90*/  STL.64 [R1+0x1ea8], R20 ;  /* 0x001ea81401007387 */ /* 0x0081e60000100a00 */
[----:B0-----:R-:W3:Y:S01]  /*1fda0*/  LDL.LU.64 R20, [R1+0x160] ;  /* 0x0001600001147983 */ /* 0x001ee20000300a00 */
[----:B------:R-:W4:Y:S03]  /*1fdb0*/  LDL.LU.64 R22, [R1+0x168] ;  /* 0x0001680001167983 */ /* 0x000f260000300a00 */
[----:B----4-:R-:W-:Y:S01]  /*1fdc0*/  STL.64 [R1+0x1ec8], R22 ;  /* 0x001ec81601007387 */ /* 0x010fe20000100a00 */
[----:B---3--:R0:W-:Y:S03]  /*1fdd0*/  STL.64 [R1+0x1ec0], R20 ;  /* 0x001ec01401007387 */ /* 0x0081e60000100a00 */
[----:B0-----:R-:W3:Y:S01]  /*1fde0*/  LDL.LU.64 R20, [R1+0x180] ;  /* 0x0001800001147983 */ /* 0x001ee20000300a00 */
[----:B------:R-:W3:Y:S02]  /*1fdf0*/  LDL.LU.64 R22, [R1+0x188] ;  /* 0x0001880001167983 */ /* 0x000ee40000300a00 */
[----:B------:R-:W4:Y:S02]  /*1fe00*/  LDL R14, [R1+0x68] ;  /* 0x00006800010e7983 */ /* 0x000f240000100800 */
[----:B------:R-:W4:Y:S01]  /*1fe10*/  LDL R15, [R1+0x6c] ;  /* 0x00006c00010f7983 */ /* 0x000f220000100800 */
[----:B------:R-:W2:Y:S01]  /*1fe20*/  LDL.LU.64 R6, [R1+0x1f28] ;  /* 0x001f280001067983 */ /* 0x000ea20000300a00 */
[----:B------:R-:W2:Y:S03]  /*1fe30*/  LDL.LU.64 R4, [R1+0x1f20] ;  /* 0x001f200001047983 */ /* 0x000ea60000300a00 */
[----:B------:R0:W-:Y:S02]  /*1fe40*/  STL.64 [R1+0x220], R24 ;  /* 0x0002201801007387 */ /* 0x0001e40000100a00 */
[----:B------:R2:W-:Y:S01]  /*1fe50*/  STL.64 [R1+0x228], R26 ;  /* 0x0002281a01007387 */ /* 0x0005e20000100a00 */
[----:B0-----:R-:W2:Y:S02]  /*1fe60*/  LDL.LU.64 R24, [R1+0x1f18] ;  /* 0x001f180001187983 */ /* 0x001ea40000300a00 */
[C---:B--2---:R-:W-:Y:S02]  /*1fe70*/  HMMA.16816.F32 R24, R16.reuse, R24, R4 ;  /* 0x000000181018723c */ /* 0x044fe40000001804 */
[----:B------:R-:W2:Y:S01]  /*1fe80*/  LDL.LU.64 R6, [R1+0x1f10] ;  /* 0x001f100001067983 */ /* 0x000ea20000300a00 */
[----:B------:R-:W2:Y:S11]  /*1fe90*/  LDL.LU.64 R4, [R1+0x1f08] ;  /* 0x001f080001047983 */ /* 0x000eb60000300a00 */
[----:B------:R-:W-:Y:S09]  /*1fea0*/  @!UPT UIADD3 URZ, URZ, URZ, URZ ;  /* 0x0000003f3f3ff290 */ /* 0x000ff2000fffe03f */
[----:B------:R-:W-:Y:S01]  /*1feb0*/  STL.64 [R1+0x210], R24 ;  /* 0x0002101801007387 */ /* 0x000fe20000100a00 */
[----:B------:R0:W-:Y:S03]  /*1fec0*/  STL.64 [R1+0x218], R26 ;  /* 0x0002181a01007387 */ /* 0x0001e60000100a00 */
[----:B0-----:R-:W2:Y:S01]  /*1fed0*/  LDL.LU.64 R26, [R1+0x1f00] ;  /* 0x001f0000011a7983 */ /* 0x001ea20000300a00 */
[----:B------:R-:W2:Y:S02]  /*1fee0*/  LDL.LU.64 R24, [R1+0x1ef8] ;  /* 0x001ef80001187983 */ /* 0x000ea40000300a00 */
[C---:B--2---:R-:W-:Y:S11]  /*1fef0*/  HMMA.16816.F32 R4, R16.reuse, R24, R4 ;  /* 0x000000181004723c */ /* 0x044ff60000001804 */
[----:B------:R-:W-:Y:S11]  /*1ff00*/  @!UPT UIADD3 URZ, URZ, URZ, URZ ;  /* 0x0000003f3f3ff290 */ /* 0x000ff6000fffe03f */
[----:B------:R-:W-:Y:S01]  /*1ff10*/  @!UPT UIADD3 URZ, URZ, URZ, URZ ;  /* 0x0000003f3f3ff290 */ /* 0x000fe2000fffe03f */
        /* <DEDUP_REMOVED lines=11> */
[----:B------:R0:W-:Y:S02]  /*1ffd0*/  STL.64 [R1+0x1e50], R6 ;  /* 0x001e500601007387 */ /* 0x0001e40000100a00 */
[----:B------:R-:W3:Y:S01]  /*1ffe0*/  LDL.LU R4, [R1+0x120] ;  /* 0x0001200001047983 */ /* 0x000ee20000300800 */
[----:B------:R-:W3:Y:S04]  /*1fff0*/  LDL.LU R5, [R1+0x124] ;  /* 0x0001240001057983 */ /* 0x000ee80000300800 */
[----:B0-----:R-:W3:Y:S01]  /*20000*/  LDL.LU R6, [R1+0x128] ;  /* 0x0001280001067983 */ /* 0x001ee20000300800 */
[----:B------:R-:W3:Y:S01]  /*20010*/  LDL.LU R7, [R1+0x12c] ;  /* 0x00012c0001077983 */ /* 0x000ee20000300800 */
[C---:B--2---:R-:W-:Y:S11]  /*20020*/  HMMA.16816.F32 R8, R16.reuse, R12, R8 ;  /* 0x0000000c1008723c */ /* 0x044ff60000001808 */
[----:B------:R-:W-:Y:S11]  /*20030*/  @!UPT UIADD3 URZ, URZ, URZ, URZ ;  /* 0x0000003f3f3ff290 */ /* 0x000ff6000fffe03f */
[----:B------:R-:W-:Y:S01]  /*20040*/  @!UPT UIADD3 URZ, URZ, URZ, URZ ;  /* 0x0000003f3f3ff290 */ /* 0x000fe2000fffe03f */
[----:B------:R0:W-:Y:S01]  /*20050*/  STL.64 [R1+0x2a0], R8 ;  /* 0x0002a00801007387 */ /* 0x0001e20000100a00 */
[----:B------:R-:W-:Y:S03]  /*20060*/  STL.64 [R1+0x2a8], R10 ;  /* 0x0002a80a01007387 */ /* 0x000fe60000100a00 */
[----:B0-----:R-:W3:Y:S01]  /*20070*/  LDL.LU.64 R8, [R1+0x1ed0] ;  /* 0x001ed00001087983 */ /* 0x001ee20000300a00 */
[----:B----4-:R0:W-:Y:S03]  /*20080*/  STL.64 [R1+0x1e48], R14 ;  /* 0x001e480e01007387 */ /* 0x0101e60000100a00 */
[----:B0-----:R-:W2:Y:S01]  /*20090*/  LDL.64 R14, [R1+0xa8] ;  /* 0x0000a800010e7983 */ /* 0x001ea20000100a00 */
[C---:B---3--:R-:W-:Y:S03]  /*200a0*/  HMMA.16816.F32 R8, R16.reuse, R8, R20 ;  /* 0x000000081008723c */ /* 0x048fe60000001814 */
[----:B------:R-:W3:Y:S01]  /*200b0*/  LDL.LU.64 R22, [R1+0x1ec8] ;  /* 0x001ec80001167983 */ /* 0x000ee20000300a00 */
[----:B------:R-:W3:Y:S11]  /*200c0*/  LDL.LU.64 R20, [R1+0x1ec0] ;  /* 0x001ec00001147983 */ /* 0x000ef60000300a00 */
[----:B------:R-:W-:Y:S08]  /*200d0*/  @!UPT UIADD3 URZ, URZ, URZ, URZ ;  /* 0x0000003f3f3ff290 */ /* 0x000ff0000fffe03f */
[----:B------:R0:W-:Y:S01]  /*200e0*/  STL.64 [R1+0x2c0], R8 ;  /* 0x0002c00801007387 */ /* 0x0001e20000100a00 */
[----:B------:R3:W-:Y:S03]  /*200f0*/  STL.64 [R1+0x2c8], R10 ;  /* 0x0002c80a01007387 */ /* 0x0007e60000100a00 */
[----:B0-----:R-:W3:Y:S02]  /*20100*/  LDL.LU.64 R8, [R1+0x1eb8] ;  /* 0x001eb80001087983 */ /* 0x001ee40000300a00 */
[C---:B---3--:R-:W-:Y:S02]  /*20110*/  HMMA.16816.F32 R8, R16.reuse, R8, R20 ;  /* 0x000000081008723c */ /* 0x048fe40000001814 */
[----:B------:R-:W3:Y:S01]  /*20120*/  LDL.LU.64 R22, [R1+0x1eb0] ;  /* 0x001eb00001167983 */ /* 0x000ee20000300a00 */
[----:B------:R-:W3:Y:S11]  /*20130*/  LDL.LU.64 R20, [R1+0x1ea8] ;  /* 0x001ea80001147983 */ /* 0x000ef60000300a00 */
[----:B------:R-:W-:Y:S09]  /*20140*/  @!UPT UIADD3 URZ, URZ, URZ, URZ ;  /* 0x0000003f3f3ff290 */ /* 0x000ff2000fffe03f */
[----:B------:R-:W-:Y:S01]  /*20150*/  STL.64 [R1+0x340], R8 ;  /* 0x0003400801007387 */ /* 0x000fe20000100a00 */
[----:B------:R0:W-:Y:S03]  /*20160*/  STL.64 [R1+0x348], R10 ;  /* 0x0003480a01007387 */ /* 0x0001e60000100a00 */
[----:B0-----:R-:W4:Y:S01]  /*20170*/  LDL.LU.64 R10, [R1+0x1ea0] ;  /* 0x001ea000010a7983 */ /* 0x001f220000300a00 */
[----:B------:R-:W3:Y:S02]  /*20180*/  LDL.LU.64 R8, [R1+0x1e98] ;  /* 0x001e980001087983 */ /* 0x000ee40000300a00 */
[----:B---3--:R-:W-:Y:S01]  /*20190*/  HMMA.16816.F32 R16, R16, R8, R20 ;  /* 0x000000081010723c */ /* 0x008fe20000001814 */
[----:B------:R-:W3:Y:S01]  /*201a0*/  LDL.LU.64 R22, [R1+0x1e90] ;  /* 0x001e900001167983 */ /* 0x000ee20000300a00 */
[----:B------:R-:W2:Y:S02]  /*201b0*/  LDL.LU.64 R20, [R1+0x1e88] ;  /* 0x001e880001147983 */ /* 0x000ea40000300a00 */
[----:B----4-:R0:W-:Y:S02]  /*201c0*/  STL.64 [R1+0x1e10], R10 ;  /* 0x001e100a01007387 */ /* 0x0101e40000100a00 */
[----:B------:R-:W4:Y:S11]  /*201d0*/  LDL.LU R8, [R1+0x130] ;  /* 0x0001300001087983 */ /* 0x000f360000300800 */
[----:B------:R-:W-:Y:S06]  /*201e0*/  @!UPT UIADD3 URZ, URZ, URZ, URZ ;  /* 0x0000003f3f3ff290 */ /* 0x000fec000fffe03f */
[----:B------:R1:W-:Y:S01]  /*201f0*/  STL.64 [R1+0x330], R16 ;  /* 0x0003301001007387 */ /* 0x0003e20000100a00 */
[----:B------:R2:W-:Y:S02]  /*20200*/  STL.64 [R1+0x338], R18 ;  /* 0x0003381201007387 */ /* 0x0005e40000100a00 */
[----:B------:R-:W4:Y:S02]  /*20210*/  LDL.LU R9, [R1+0x134] ;  /* 0x0001340001097983 */ /* 0x000f240000300800 */
[----:B0-----:R-:W4:Y:S01]  /*20220*/  LDL.LU R10, [R1+0x138] ;  /* 0x00013800010a7983 */ /* 0x001f220000300800 */
[----:B------:R-:W4:Y:S01]  /*20230*/  LDL.LU R11, [R1+0x13c] ;  /* 0x00013c00010b7983 */ /* 0x000f220000300800 */
[----:B-1----:R-:W-:Y:S02]  /*20240*/  IMAD.MOV.U32 R16, RZ, RZ, R29 ;  /* 0x000000ffff107224 */ /* 0x002fe400078e001d */
[----:B------:R-:W-:Y:S01]  /*20250*/  IMAD.MOV.U32 R17, RZ, RZ, R3 ;  /* 0x000000ffff117224 */ /* 0x000fe200078e0003 */
[----:B------:R-:W4:Y:S01]  /*20260*/  LDL.LU R29, [R1+0x1e84] ;  /* 0x001e8400011d7983 */ /* 0x000f220000300800 */
[----:B------:R-:W4:Y:S02]  /*20270*/  LDL.LU R3, [R1+0x1e80] ;  /* 0x001e800001037983 */ /* 0x000f240000300800 */
[----:B--2---:R-:W-:-:S02]  /*20280*/  IMAD.MOV.U32 R18, RZ, RZ, R20 ;  /* 0x000000ffff127224 */ /* 0x004fc400078e0014 */
[----:B------:R-:W-:Y:S01]  /*20290*/  IMAD.MOV.U32 R19, RZ, RZ, R21 ;  /* 0x000000ffff137224 */ /* 0x000fe200078e0015 */
[----:B------:R-:W4:Y:S01]  /*202a0*/  LDL.LU R20, [R1+0x1e7c] ;  /* 0x001e7c0001147983 */ /* 0x000f220000300800 */
[----:B------:R-:W4:Y:S03]  /*202b0*/  LDL.LU R21, [R1+0x1e78] ;  /* 0x001e780001157983 */ /* 0x000f260000300800 */
[----:B------:R0:W-:Y:S01]  /*202c0*/  STL.64 [R1+0x1dc0], R18 ;  /* 0x001dc01201007387 */ /* 0x0001e20000100a00 */
[----:B------:R3:W-:Y:S02]  /*202d0*/  STL.64 [R1+0x1db8], R16 ;  /* 0x001db81001007387 */ /* 0x0007e40000100a00 */
[----:B0-----:R-:W-:Y:S02]  /*202e0*/  IMAD.MOV.U32 R18, RZ, RZ, R2 ;  /* 0x000000ffff127224 */ /* 0x001fe400078e0002 */
[----:B---3--:R-:W-:-:S02]  /*202f0*/  IMAD.MOV.U32 R16, RZ, RZ, R22 ;  /* 0x000000ffff107224 */ /* 0x008fc400078e0016 */
[----:B------:R-:W-:Y:S01]  /*20300*/  IMAD.MOV.U32 R19, RZ, RZ, R0 ;  /* 0x000000ffff137224 */ /* 0x000fe200078e0000 */
[----:B------:R-:W4:Y:S01]  /*20310*/  LDL.LU R22, [R1+0x1e74] ;  /* 0x001e740001167983 */ /* 0x000f220000300800 */
[----:B------:R-:W-:Y:S02]  /*20320*/  IMAD.MOV.U32 R17, RZ, RZ, R23 ;  /* 0x000000ffff117224 */ /* 0x000fe400078e0017 */
[----:B------:R-:W4:Y:S02]  /*20330*/  LDL.LU R23, [R1+0x1e70] ;  /* 0x001e700001177983 */ /* 0x000f240000300800 */
[----:B------:R-:W2:Y:S01]  /*20340*/  LDL.LU R2, [R1+0x1e6c] ;  /* 0x001e6c0001027983 */ /* 0x000ea20000300800 */
[----:B------:R-:W3:Y:S01]  /*20350*/  LDL.LU R0, [R1+0x1e68] ;  /* 0x001e680001007983 */ /* 0x000ee20000300800 */
[----:B------:R0:W-:Y:S02]  /*20360*/  STL.64 [R1+0x1dd0], R18 ;  /* 0x001dd01201007387 */ /* 0x0001e40000100a00 */
[----:B------:R-:W-:Y:S01]  /*20370*/  STL.64 [R1+0x1dc8], R16 ;  /* 0x001dc81001007387 */ /* 0x000fe20000100a00 */
[----:B0-----:R-:W2:Y:S04]  /*20380*/  LDL R18, [R1+0x98] ;  /* 0x0000980001127983 */ /* 0x001ea80000100800 */
[----:B------:R-:W2:Y:S01]  /*20390*/  LDL R19, [R1+0x9c] ;  /* 0x00009c0001137983 */ /* 0x000ea20000100800 */
[C---:B----4-:R-:W-:Y:S08]  /*203a0*/  HMMA.16816.F32 R8, R20.reuse, R14, R8 ;  /* 0x0000000e1408723c */ /* 0x050ff00000001808 */
[----:B--2---:R-:W-:Y:S11]  /*203b0*/  HMMA.16816.F32 R4, R20, R18, R4 ;  /* 0x000000121404723c */ /* 0x004ff60000001804 */
[----:B------:R-:W-:Y:S04]  /*203c0*/  @!UPT UIADD3 URZ, URZ, URZ, URZ ;  /* 0x0000003f3f3ff290 */ /* 0x000fe8000fffe03f */
[----:B------:R-:W-:Y:S01]  /*203d0*/  STL.64 [R1+0x320], R8 ;  /* 0x0003200801007387 */ /* 0x000fe20000100a00 */
[----:B------:R0:W-:Y:S03]  /*203e0*/  STL.64 [R1+0x328], R10 ;  /* 0x0003280a01007387 */ /* 0x0001e60000100a00 */
[----:B0-----:R-:W2:Y:S04]  /*203f0*/  LDL R10, [R1+0x48] ;  /* 0x00004800010a7983 */ /* 0x001ea80000100800 */
[----:B------:R0:W-:Y:S02]  /*20400*/  STL.64 [R1+0x310], R4 ;  /* 0x0003100401007387 */ /* 0x0001e40000100a00 */
[----:B------:R1:W-:Y:S02]  /*20410*/  STL.64 [R1+0x318], R6 ;  /* 0x0003180601007387 */ /* 0x0003e40000100a00 */
[----:B------:R-:W2:Y:S01]  /*20420*/  LDL R11, [R1+0x4c] ;  /* 0x00004c00010b7983 */ /* 0x000ea20000100800 */
[----:B0-----:R-:W4:Y:S01]  /*20430*/  LDL.LU R4, [R1+0x110] ;  /* 0x0001100001047983 */ /* 0x001f220000300800 */
[----:B------:R-:W4:Y:S02]  /*20440*/  LDL.LU R5, [R1+0x114] ;  /* 0x0001140001057983 */ /* 0x000f240000300800 */
[----:B-1----:R-:W4:Y:S02]  /*20450*/  LDL.LU R6, [R1+0x118] ;  /* 0x0001180001067983 */ /* 0x002f240000300800 */
[----:B------:R-:W4:Y:S01]  /*20460*/  LDL.LU R7, [R1+0x11c] ;  /* 0x00011c0001077983 */ /* 0x000f220000300800 */
[----:B--2---:R0:W-:Y:S01]  /*20470*/  STL.64 [R1+0x1e28], R10 ;  /* 0x001e280a01007387 */ /* 0x0041e20000100a00 */
[----:B------:R1:W-:Y:S03]  /*20480*/  STL.64 [R1+0x1de0], R18 ;  /* 0x001de01201007387 */ /* 0x0003e60000100a00 */
[----:B0-----:R-:W2:Y:S04]  /*20490*/  LDL R10, [R1+0x58] ;  /* 0x00005800010a7983 */ /* 0x001ea80000100800 */
[----:B------:R-:W2:Y:S01]  /*204a0*/  LDL R11, [R1+0x5c] ;  /* 0x00005c00010b7983 */ /* 0x000ea20000100800 */
[----:B------:R-:W-:-:S02]  /*204b0*/  IMAD.MOV.U32 R9, RZ, RZ, R14 ;  /* 0x000000ffff097224 */ /* 0x000fc400078e000e */
[----:B------:R-:W-:Y:S02]  /*204c0*/  IMAD.MOV.U32 R8, RZ, RZ, R15 ;  /* 0x000000ffff087224 */ /* 0x000fe400078e000f */
[----:B-1----:R-:W-:Y:S02]  /*204d0*/  IMAD.MOV.U32 R18, RZ, RZ, R9 ;  /* 0x000000ffff127224 */ /* 0x002fe400078e0009 */
[----:B------:R-:W-:Y:S02]  /*204e0*/  IMAD.MOV.U32 R19, RZ, RZ, R8 ;  /* 0x000000ffff137224 */ /* 0x000fe400078e0008 */
[----:B---3--:R-:W-:Y:S02]  /*204f0*/  IMAD.MOV.U32 R16, RZ, RZ, R0 ;  /* 0x000000ffff107224 */ /* 0x008fe400078e0000 */
[----:B------:R-:W-:Y:S01]  /*20500*/  IMAD.MOV.U32 R17, RZ, RZ, R2 ;  /* 0x000000ffff117224 */ /* 0x000fe200078e0002 */
[----:B--2---:R-:W-:Y:S01]  /*20510*/  STL.64 [R1+0x1e40], R10 ;  /* 0x001e400a01007387 */ /* 0x004fe20000100a00 */
[----:B------:R0:W-:Y:S02]  /*20520*/  STL.64 [R1+0x1e08], R18 ;  /* 0x001e081201007387 */ /* 0x0001e40000100a00 */
[----:B------:R-:W2:Y:S02]  /*20530*/  LDL.LU R0, [R1+0x1e64] ;  /* 0x001e640001007983 */ /* 0x000ea40000300800 */
[----:B------:R-:W3:Y:S02]  /*20540*/  LDL.LU R2, [R1+0x1e60] ;  /* 0x001e600001027983 */ /* 0x000ee40000300800 */
[----:B0-----:R-:W-:-:S02]  /*20550*/  IMAD.MOV.U32 R18, RZ, RZ, R3 ;  /* 0x000000ffff127224 */ /* 0x001fc400078e0003 */
[----:B------:R-:W-:Y:S01]  /*20560*/  IMAD.MOV.U32 R19, RZ, RZ, R29 ;  /* 0x000000ffff137224 */ /* 0x000fe200078e001d */
[----:B------:R-:W2:Y:S01]  /*20570*/  LDL.LU R3, [R1+0x1e5c] ;  /* 0x001e5c0001037983 */ /* 0x000ea20000300800 */
[----:B------:R-:W2:Y:S02]  /*20580*/  LDL.LU R29, [R1+0x1e58] ;  /* 0x001e5800011d7983 */ /* 0x000ea40000300800 */
[----:B------:R-:W2:Y:S02]  /*20590*/  LDL.LU R8, [R1+0xf0] ;  /* 0x0000f00001087983 */ /* 0x000ea40000300800 */
[----:B------:R-:W2:Y:S01]  /*205a0*/  LDL.LU R9, [R1+0xf4] ;  /* 0x0000f40001097983 */ /* 0x000ea20000300800 */
[----:B------:R-:W2:Y:S01]  /*205b0*/  LDL.LU R10, [R1+0xf8] ;  /* 0x0000f800010a7983 */ /* 0x000ea20000300800 */
[----:B------:R-:W2:Y:S02]  /*205c0*/  LDL.LU R11, [R1+0xfc] ;  /* 0x0000fc00010b7983 */ /* 0x000ea40000300800 */
[----:B------:R-:W2:Y:S02]  /*205d0*/  LDL.LU R12, [R1+0x100] ;  /* 0x00010000010c7983 */ /* 0x000ea40000300800 */
[----:B------:R-:W2:Y:S01]  /*205e0*/  LDL.LU R13, [R1+0x104] ;  /* 0x00010400010d7983 */ /* 0x000ea20000300800 */
[----:B------:R-:W2:Y:S01]  /*205f0*/  LDL.LU R14, [R1+0x108] ;  /* 0x00010800010e7983 */ /* 0x000ea20000300800 */
[----:B------:R-:W2:Y:S02]  /*20600*/  LDL.LU R15, [R1+0x10c] ;  /* 0x00010c00010f7983 */ /* 0x000ea40000300800 */
[----:B------:R-:W-:Y:S02]  /*20610*/  STL.64 [R1+0x1e20], R18 ;  /* 0x001e201201007387 */ /* 0x000fe40000100a00 */
[----:B------:R0:W-:Y:S02]  /*20620*/  STL.64 [R1+0x1e18], R16 ;  /* 0x001e181001007387 */ /* 0x0001e40000100a00 */
[----:B0-----:R-:W2:Y:S01]  /*20630*/  LDL.LU R16, [R1+0xd0] ;  /* 0x0000d00001107983 */ /* 0x001ea20000300800 */
[----:B------:R-:W2:Y:S02]  /*20640*/  LDL.LU R17, [R1+0xd4] ;  /* 0x0000d40001117983 */ /* 0x000ea40000300800 */
[----:B------:R-:W2:Y:S02]  /*20650*/  LDL.LU R18, [R1+0xd8] ;  /* 0x0000d80001127983 */ /* 0x000ea40000300800 */
[----:B------:R-:W2:Y:S01]  /*20660*/  LDL.LU R19, [R1+0xdc] ;  /* 0x0000dc0001137983 */ /* 0x000ea20000300800 */
[----:B----4-:R-:W-:Y:S01]  /*20670*/  HMMA.16816.F32 R4, R20, R26, R4 ;  /* 0x0000001a1404723c */ /* 0x010fe20000001804 */
[----:B--2---:R3:W-:Y:S01]  /*20680*/  STL.64 [R1+0x1e38], R18 ;  /* 0x001e381201007387 */ /* 0x0047e20000100a00 */
[----:B------:R-:W-:Y:S02]  /*20690*/  STL.64 [R1+0x1e30], R16 ;  /* 0x001e301001007387 */ /* 0x000fe40000100a00 */
[----:B---3--:R-:W-:-:S02]  /*206a0*/  IMAD.MOV.U32 R18, RZ, RZ, R2 ;  /* 0x000000ffff127224 */ /* 0x008fc400078e0002 */
[----:B------:R-:W-:Y:S11]  /*206b0*/  IMAD.MOV.U32 R19, RZ, RZ, R0 ;  /* 0x000000ffff137224 */ /* 0x000ff600078e0000 */
[----:B------:R-:W-:Y:S07]  /*206c0*/  @!UPT UIADD3 URZ, URZ, URZ, URZ ;  /* 0x0000003f3f3ff290 */ /* 0x000fee000fffe03f */
[----:B------:R-:W-:Y:S02]  /*206d0*/  IMAD.MOV.U32 R2, RZ, RZ, R6 ;  /* 0x000000ffff027224 */ /* 0x000fe400078e0006 */
[----:B------:R-:W-:Y:S02]  /*206e0*/  IMAD.MOV.U32 R0, RZ, RZ, R7 ;  /* 0x000000ffff007224 */ /* 0x000fe400078e0007 */
[----:B------:R-:W2:Y:S01]  /*206f0*/  LDL.LU.64 R6, [R1+0x1e50] ;  /* 0x001e500001067983 */ /* 0x000ea20000300a00 */
[----:B------:R0:W-:Y:S02]  /*20700*/  STL.64 [R1+0x1dd8], R26 ;  /* 0x001dd81a01007387 */ /* 0x0001e40000100a00 */
[----:B------:R-:W3:Y:S02]  /*20710*/  LDL.LU R24, [R1+0x10] ;  /* 0x0000100001187983 */ /* 0x000ee40000300800 */
[----:B------:R-:W3:Y:S01]  /*20720*/  LDL.LU R25, [R1+0x14] ;  /* 0x0000140001197983 */ /* 0x000ee20000300800 */
[----:B0-----:R-:W4:Y:S01]  /*20730*/  LDL.LU R26, [R1+0x18] ;  /* 0x00001800011a7983 */ /* 0x001f220000300800 */
[----:B------:R-:W4:Y:S02]  /*20740*/  LDL.LU R27, [R1+0x1c] ;  /* 0x00001c00011b7983 */ /* 0x000f240000300800 */
[----:B------:R-:W-:-:S02]  /*20750*/  IMAD.MOV.U32 R17, RZ, RZ, R3 ;  /* 0x000000ffff117224 */ /* 0x000fc400078e0003 */
[----:B------:R-:W-:Y:S02]  /*20760*/  IMAD.MOV.U32 R16, RZ, RZ, R29 ;  /* 0x000000ffff107224 */ /* 0x000fe400078e001d */
[----:B------:R-:W-:Y:S02]  /*20770*/  IMAD.MOV.U32 R3, RZ, RZ, R5 ;  /* 0x000000ffff037224 */ /* 0x000fe400078e0005 */
[----:B------:R-:W-:Y:S01]  /*20780*/  IMAD.MOV.U32 R29, RZ, RZ, R4 ;  /* 0x000000ffff1d7224 */ /* 0x000fe200078e0004 */
[C---:B--2---:R-:W-:Y:S01]  /*20790*/  HMMA.16816.F32 R12, R20.reuse, R6, R12 ;  /* 0x00000006140c723c */ /* 0x044fe2000000180c */
[----:B----4-:R-:W-:Y:S01]  /*207a0*/  STL.64 [R1+0x1df0], R26 ;  /* 0x001df01a01007387 */ /* 0x010fe20000100a00 */
[----:B---3--:R0:W-:Y:S03]  /*207b0*/  STL.64 [R1+0x1de8], R24 ;  /* 0x001de81801007387 */ /* 0x0081e60000100a00 */
[----:B0-----:R-:W2:Y:S01]  /*207c0*/  LDL.LU R24, [R1+0x20] ;  /* 0x0000200001187983 */ /* 0x001ea20000300800 */
[----:B------:R-:W2:Y:S02]  /*207d0*/  LDL.LU R25, [R1+0x24] ;  /* 0x0000240001197983 */ /* 0x000ea40000300800 */
[----:B------:R-:W2:Y:S02]  /*207e0*/  LDL.LU R26, [R1+0x28] ;  /* 0x00002800011a7983 */ /* 0x000ea40000300800 */
[----:B------:R-:W-:Y:S01]  /*207f0*/  STL [R1+0x1da0], R0 ;  /* 0x001da00001007387 */ /* 0x000fe20000100800 */
[----:B------:R0:W-:Y:S04]  /*20800*/  STL [R1+0x1d68], R2 ;  /* 0x001d680201007387 */ /* 0x0001e80000100800 */
[----:B0-----:R-:W3:Y:S01]  /*20810*/  LDL R2, [R1+0xc58] ;  /* 0x000c580001027983 */ /* 0x001ee20000100800 */
[----:B------:R-:W-:Y:S02]  /*20820*/  STL [R1+0x1d2c], R3 ;  /* 0x001d2c0301007387 */ /* 0x000fe40000100800 */
[----:B------:R-:W-:Y:S05]  /*20830*/  STL [R1+0x1d28], R29 ;  /* 0x001d281d01007387 */ /* 0x000fea0000100800 */
[----:B------:R-:W-:Y:S01]  /*20840*/  STL.64 [R1+0x2d0], R12 ;  /* 0x0002d00c01007387 */ /* 0x000fe20000100a00 */
[----:B------:R0:W-:Y:S04]  /*20850*/  STL.64 [R1+0x2d8], R14 ;  /* 0x0002d80e01007387 */ /* 0x0001e80000100a00 */
[----:B0-----:R-:W4:Y:S02]  /*20860*/  LDL.LU.64 R14, [R1+0x1e48] ;  /* 0x001e4800010e7983 */ /* 0x001f240000300a00 */
[C---:B----4-:R-:W-:Y:S11]  /*20870*/  HMMA.16816.F32 R8, R20.reuse, R14, R8 ;  /* 0x0000000e1408723c */ /* 0x050ff60000001808 */
[----:B------:R-:W-:Y:S11]  /*20880*/  @!UPT UIADD3 URZ, URZ, URZ, URZ ;  /* 0x0000003f3f3ff290 */ /* 0x000ff6000fffe03f */
[----:B------:R-:W-:Y:S01]  /*20890*/  @!UPT UIADD3 URZ, URZ, URZ, URZ ;  /* 0x0000003f3f3ff290 */ /* 0x000fe2000fffe03f */
[----:B------:R-:W-:Y:S01]  /*208a0*/  STL.64 [R1+0x2f0], R8 ;  /* 0x0002f00801007387 */ /* 0x000fe20000100a00 */
[----:B------:R0:W-:Y:S03]  /*208b0*/  STL.64 [R1+0x2f8], R10 ;  /* 0x0002f80a01007387 */ /* 0x0001e60000100a00 */
[----:B0-----:R-:W4:Y:S02]  /*208c0*/  LDL.LU.64 R10, [R1+0x1e40] ;  /* 0x001e4000010a7983 */ /* 0x001f240000300a00 */
[C---:B----4-:R-:W-:Y:S02]  /*208d0*/  HMMA.16816.F32 R8, R20.reuse, R10, R16 ;  /* 0x0000000a1408723c */ /* 0x050fe40000001810 */
[----:B------:R-:W4:Y:S01]  /*208e0*/  LDL.LU.64 R18, [R1+0x1e38] ;  /* 0x001e380001127983 */ /* 0x000f220000300a00 */
[----:B------:R-:W4:Y:S11]  /*208f0*/  LDL.LU.64 R16, [R1+0x1e30] ;  /* 0x001e300001107983 */ /* 0x000f360000300a00 */
[----:B------:R-:W-:Y:S09]  /*20900*/  @!UPT UIADD3 URZ, URZ, URZ, URZ ;  /* 0x0000003f3f3ff290 */ /* 0x000ff2000fffe03f */
        /* <DEDUP_REMOVED lines=10> */
[----:B----4-:R-:W-:Y:S02]  /*209b0*/  HMMA.16816.F32 R20, R20, R10, R16 ;  /* 0x0000000a1414723c */ /* 0x010fe40000001810 */
[----:B------:R-:W2:Y:S01]  /*209c0*/  LDL.LU.64 R18, [R1+0x1e08] ;  /* 0x001e080001127983 */ /* 0x000ea20000300a00 */
[----:B------:R-:W-:Y:S02]  /*209d0*/  IMAD.MOV.U32 R0, RZ, RZ, R10 ;  /* 0x000000ffff007224 */ /* 0x000fe400078e000a */
[----:B------:R-:W-:Y:S11]  /*209e0*/  IMAD.MOV.U32 R3, RZ, RZ, R11 ;  /* 0x000000ffff037224 */ /* 0x000ff600078e000b */
[----:B------:R-:W-:Y:S07]  /*209f0*/  @!UPT UIADD3 URZ, URZ, URZ, URZ ;  /* 0x0000003f3f3ff290 */ /* 0x000fee000fffe03f */
[----:B------:R-:W-:Y:S01]  /*20a00*/  STL.64 [R1+0x1b0], R20 ;  /* 0x0001b01401007387 */ /* 0x000fe20000100a00 */
[----:B------:R0:W-:Y:S02]  /*20a10*/  STL.64 [R1+0x1b8], R22 ;  /* 0x0001b81601007387 */ /* 0x0001e40000100a00 */
[----:B------:R-:W2:Y:S02]  /*20a20*/  LDL.LU.64 R10, [R1+0x1e00] ;  /* 0x001e0000010a7983 */ /* 0x000ea40000300a00 */
[----:B------:R-:W2:Y:S02]  /*20a30*/  LDL.LU.64 R8, [R1+0x1df8] ;  /* 0x001df80001087983 */ /* 0x000ea40000300a00 */
[----:B------:R-:W-:Y:S01]  /*20a40*/  IMAD.MOV.U32 R27, RZ, RZ, R28 ;  /* 0x000000ffff1b7224 */ /* 0x000fe200078e001c */
[----:B0-----:R-:W4:Y:S06]  /*20a50*/  LDL R23, [R1+0x384] ;  /* 0x0003840001177983 */ /* 0x001f2c0000100800 */
[C---:B--2---:R-:W-:Y:S01]  /*20a60*/  HMMA.16816.F32 R16, R8.reuse, R18, R24 ;  /* 0x000000120810723c */ /* 0x044fe20000001818 */
[----:B------:R-:W2:Y:S01]  /*20a70*/  LDL.LU.64 R26, [R1+0x1df0] ;  /* 0x001df000011a7983 */ /* 0x000ea20000300a00 */
[----:B------:R-:W2:Y:S11]  /*20a80*/  LDL.LU.64 R24, [R1+0x1de8] ;  /* 0x001de80001187983 */ /* 0x000eb60000300a00 */
[----:B------:R-:W-:Y:S10]  /*20a90*/  @!UPT UIADD3 URZ, URZ, URZ, URZ ;  /* 0x0000003f3f3ff290 */ /* 0x000ff4000fffe03f */
[----:B------:R-:W-:Y:S01]  /*20aa0*/  STL.64 [R1+0x1a0], R16 ;  /* 0x0001a01001007387 */ /* 0x000fe20000100a00 */
[----:B------:R0:W-:Y:S03]  /*20ab0*/  STL.64 [R1+0x1a8], R18 ;  /* 0x0001a81201007387 */ /* 0x0001e60000100a00 */
[----:B0-----:R-:W2:Y:S02]  /*20ac0*/  LDL.LU.64 R18, [R1+0x1de0] ;  /* 0x001de00001127983 */ /* 0x001ea40000300a00 */
[C---:B--2---:R-:W-:Y:S02]  /*20ad0*/  HMMA.16816.F32 R16, R8.reuse, R18, R24 ;  /* 0x000000120810723c */ /* 0x044fe40000001818 */
[----:B------:R-:W2:Y:S11]  /*20ae0*/  LDL.LU.64 R26, [R1+0x1dd8] ;  /* 0x001dd800011a7983 */ /* 0x000eb60000300a00 */
[----:B------:R-:W-:Y:S10]  /*20af0*/  @!UPT UIADD3 URZ, URZ, URZ, URZ ;  /* 0x0000003f3f3ff290 */ /* 0x000ff4000fffe03f */
[----:B------:R-:W-:Y:S01]  /*20b00*/  STL.64 [R1+0x180], R16 ;  /* 0x0001801001007387 */ /* 0x000fe20000100a00 */
[----:B------:R0:W-:Y:S02]  /*20b10*/  STL [R1+0x188], R18 ;  /* 0x0001881201007387 */ /* 0x0001e40000100800 */
[----:B------:R-:W-:Y:S02]  /*20b20*/  IMAD.MOV.U32 R28, RZ, RZ, R19 ;  /* 0x000000ffff1c7224 */ /* 0x000fe400078e0013 */
[----:B0-----:R-:W2:Y:S01]  /*20b30*/  LDL.LU.64 R18, [R1+0x1dd0] ;  /* 0x001dd00001127983 */ /* 0x001ea20000300a00 */
[----:B------:R-:W2:Y:S02]  /*20b40*/  LDL.LU.64 R16, [R1+0x1dc8] ;  /* 0x001dc80001107983 */ /* 0x000ea40000300a00 */
[C---:B--2---:R-:W-:Y:S01]  /*20b50*/  HMMA.16816.F32 R24, R8.reuse, R26, R16 ;  /* 0x0000001a0818723c */ /* 0x044fe20000001810 */
[----:B------:R-:W2:Y:S01]  /*20b60*/  LDL.LU.64 R18, [R1+0x1dc0] ;  /* 0x001dc00001127983 */ /* 0x000ea20000300a00 */
[----:B------:R-:W2:Y:S11]  /*20b70*/  LDL.LU.64 R16, [R1+0x1db8] ;  /* 0x001db80001107983 */ /* 0x000eb60000300a00 */
[----:B------:R-:W-:Y:S10]  /*20b80*/  @!UPT UIADD3 URZ, URZ, URZ, URZ ;  /* 0x0000003f3f3ff290 */ /* 0x000ff4000fffe03f */
[----:B------:R-:W-:Y:S01]  /*20b90*/  STL.64 [R1+0x160], R24 ;  /* 0x0001601801007387 */ /* 0x000fe20000100a00 */
[----:B------:R0:W-:Y:S03]  /*20ba0*/  STL.64 [R1+0x168], R26 ;  /* 0x0001681a01007387 */ /* 0x0001e60000100a00 */
[----:B0-----:R-:W2:Y:S01]  /*20bb0*/  LDL.LU.64 R26, [R1+0x1db0] ;  /* 0x001db000011a7983 */ /* 0x001ea20000300a00 */
[----:B------:R-:W2:Y:S02]  /*20bc0*/  LDL.LU.64 R24, [R1+0x1da8] ;  /* 0x001da80001187983 */ /* 0x000ea40000300a00 */
[C---:B--2---:R-:W-:Y:S01]  /*20bd0*/  HMMA.16816.F32 R4, R8.reuse, R6, R24 ;  /* 0x000000060804723c */ /* 0x044fe20000001818 */
[----:B------:R-:W2:Y:S11]  /*20be0*/  LDL.LU.64 R26, [R1+0x58] ;  /* 0x00005800011a7983 */ /* 0x000eb60000300a00 */
[----:B------:R-:W-:Y:S11]  /*20bf0*/  @!UPT UIADD3 URZ, URZ, URZ, URZ ;  /* 0x0000003f3f3ff290 */ /* 0x000ff6000fffe03f */
[----:B------:R-:W-:Y:S01]  /*20c00*/  STL.64 [R1+0x150], R4 ;  /* 0x0001500401007387 */ /* 0x000fe20000100a00 */
[----:B------:R-:W-:Y:S02]  /*20c10*/  STL.64 [R1+0x158], R6 ;  /* 0x0001580601007387 */ /* 0x000fe40000100a00 */
[----:B---3--:R-:W0:Y:S01]  /*20c20*/  LDSM.16.MT88.4 R4, [R2+0x1000] ;  /* 0x001000000204783b */ /* 0x008e220000004200 */
[----:B------:R-:W-:Y:S01]  /*20c30*/  HMMA.16816.F32 R12, R8, R14, R16 ;  /* 0x0000000e080c723c */ /* 0x000fe20000001810 */
[----:B----4-:R-:W-:Y:S04]  /*20c40*/  LDSM.16.MT88.4 R16, [R23+0x2000] ;  /* 0x002000001710783b */ /* 0x010fe80000004200 */
[----:B0-----:R-:W-:Y:S01]  /*20c50*/  STL.64 [R1+0x1d78], R6 ;  /* 0x001d780601007387 */ /* 0x001fe20000100a00 */
[----:B------:R0:W-:Y:S03]  /*20c60*/  STL.64 [R1+0x1d70], R4 ;  /* 0x001d700401007387 */ /* 0x0001e60000100a00 */
[----:B0-----:R-:W3:Y:S11]  /*20c70*/  LDL.LU R4, [R1+0x190] ;  /* 0x0001900001047983 */ /* 0x001ef60000300800 */
[----:B------:R-:W-:Y:S03]  /*20c80*/  @!UPT UIADD3 URZ, URZ, URZ, URZ ;  /* 0x0000003f3f3ff290 */ /* 0x000fe6000fffe03f */
[----:B------:R-:W-:Y:S02]  /*20c90*/  STL.64 [R1+0x130], R12 ;  /* 0x0001300c01007387 */ /* 0x000fe40000100a00 */
[----:B------:R-:W-:Y:S02]  /*20ca0*/  STL.64 [R1+0x138], R14 ;  /* 0x0001380e01007387 */ /* 0x000fe40000100a00 */
[----:B------:R-:W3:Y:S01]  /*20cb0*/  LDL.LU R5, [R1+0x194] ;  /* 0x0001940001057983 */ /* 0x000ee20000300800 */
[----:B------:R-:W4:Y:S01]  /*20cc0*/  LDL.LU R6, [R1+0x198] ;  /* 0x0001980001067983 */ /* 0x000f220000300800 */
[----:B------:R-:W4:Y:S02]  /*20cd0*/  LDL.LU R7, [R1+0x19c] ;  /* 0x00019c0001077983 */ /* 0x000f240000300800 */
[----:B------:R-:W2:Y:S01]  /*20ce0*/  LDL R29, [R1+0x38c] ;  /* 0x00038c00011d7983 */ /* 0x000ea20000100800 */
[----:B------:R-:W0:Y:S04]  /*20cf0*/  LDSM.16.MT88.4 R12, [R2+0x1080] ;  /* 0x00108000020c783b */ /* 0x000e280000004200 */
[----:B----4-:R1:W-:Y:S01]  /*20d00*/  STL.64 [R1+0x1d88], R6 ;  /* 0x001d880601007387 */ /* 0x0103e20000100a00 */
[----:B---3--:R3:W-:Y:S03]  /*20d10*/  STL.64 [R1+0x1d80], R4 ;  /* 0x001d800401007387 */ /* 0x0087e60000100a00 */
[----:B-1----:R-:W4:Y:S04]  /*20d20*/  LDL.LU.64 R6, [R1+0x48] ;  /* 0x0000480001067983 */ /* 0x002f280000300a00 */
[----:B----4-:R1:W-:Y:S01]  /*20d30*/  STL.64 [R1+0x1d98], R6 ;  /* 0x001d980601007387 */ /* 0x0103e20000100a00 */
[----:B---3--:R-:W3:Y:S02]  /*20d40*/  LDL.LU R4, [R1+0x140] ;  /* 0x0001400001047983 */ /* 0x008ee40000300800 */
[----:B------:R-:W3:Y:S01]  /*20d50*/  LDL.LU R5, [R1+0x144] ;  /* 0x0001440001057983 */ /* 0x000ee20000300800 */
[----:B-1----:R-:W3:Y:S01]  /*20d60*/  LDL.LU R6, [R1+0x148] ;  /* 0x0001480001067983 */ /* 0x002ee20000300800 */
[----:B------:R-:W3:Y:S02]  /*20d70*/  LDL.LU R7, [R1+0x14c] ;  /* 0x00014c0001077983 */ /* 0x000ee40000300800 */
[----:B0-----:R-:W-:Y:S02]  /*20d80*/  STL.64 [R1+0x1d18], R14 ;  /* 0x001d180e01007387 */ /* 0x001fe40000100a00 */
[----:B------:R-:W-:Y:S02]  /*20d90*/  STL.64 [R1+0x1d10], R12 ;  /* 0x001d100c01007387 */ /* 0x000fe40000100a00 */
[----:B--2---:R-:W0:Y:S04]  /*20da0*/  LDSM.16.M88.4 R12, [R29+0x8000] ;  /* 0x008000001d0c783b */ /* 0x004e280000000200 */
[----:B------:R1:W-:Y:S01]  /*20db0*/  STL [R1+0x1d90], R23 ;  /* 0x001d901701007387 */ /* 0x0003e20000100800 */
[----:B------:R-:W2:Y:S02]  /*20dc0*/  LDL.LU R20, [R1+0x170] ;  /* 0x0001700001147983 */ /* 0x000ea40000300800 */
[----:B------:R-:W2:Y:S02]  /*20dd0*/  LDL.LU R21, [R1+0x174] ;  /* 0x0001740001157983 */ /* 0x000ea40000300800 */
[----:B------:R-:W2:Y:S01]  /*20de0*/  LDL.LU R22, [R1+0x178] ;  /* 0x0001780001167983 */ /* 0x000ea20000300800 */
[----:B-1----:R-:W2:Y:S01]  /*20df0*/  LDL.LU R23, [R1+0x17c] ;  /* 0x00017c0001177983 */ /* 0x002ea20000300800 */
[----:B------:R1:W-:Y:S02]  /*20e00*/  STL.64 [R1+0x1c48], R18 ;  /* 0x001c481201007387 */ /* 0x0003e40000100a00 */
[----:B------:R-:W-:Y:S02]  /*20e10*/  STL.64 [R1+0x1c40], R16 ;  /* 0x001c401001007387 */ /* 0x000fe40000100a00 */
[----:B-1----:R-:W-:-:S02]  /*20e20*/  IMAD.MOV.U32 R18, RZ, RZ, R0 ;  /* 0x000000ffff127224 */ /* 0x002fc400078e0000 */
[----:B------:R-:W4:Y:S04]  /*20e30*/  LDL.LU R0, [R1+0x1da0] ;  /* 0x001da00001007983 */ /* 0x000f280000300800 */
[----:B0-----:R0:W-:Y:S01]  /*20e40*/  STL.64 [R1+0x20], R12 ;  /* 0x0000200c01007387 */ /* 0x0011e20000100a00 */
[----:B------:R-:W-:Y:S02]  /*20e50*/  STL.64 [R1+0x28], R14 ;  /* 0x0000280e01007387 */ /* 0x000fe40000100a00 */
[----:B------:R-:W-:Y:S02]  /*20e60*/  IMAD.MOV.U32 R19, RZ, RZ, R3 ;  /* 0x000000ffff137224 */ /* 0x000fe400078e0003 */
[----:B------:R-:W-:Y:S02]  /*20e70*/  IMAD.MOV.U32 R3, RZ, RZ, R27 ;  /* 0x000000ffff037224 */ /* 0x000fe400078e001b */
[----:B0-----:R-:W-:Y:S01]  /*20e80*/  IMAD.MOV.U32 R12, RZ, RZ, R26 ;  /* 0x000000ffff0c7224 */ /* 0x001fe200078e001a */
[----:B---3--:R-:W-:Y:S01]  /*20e90*/  HMMA.16816.F32 R4, R8, R26, R4 ;  /* 0x0000001a0804723c */ /* 0x008fe20000001804 */
[----:B------:R-:W-:Y:S11]  /*20ea0*/  LDSM.16.M88.4 R24, [R29+0xb000] ;  /* 0x00b000001d18783b */ /* 0x000ff60000000200 */
[----:B------:R-:W-:Y:S11]  /*20eb0*/  @!UPT UIADD3 URZ, URZ, URZ, URZ ;  /* 0x0000003f3f3ff290 */ /* 0x000ff6000fffe03f */
[----:B------:R-:W-:Y:S01]  /*20ec0*/  STL.64 [R1+0x120], R4 ;  /* 0x0001200401007387 */ /* 0x000fe20000100a00 */
[----:B------:R-:W-:Y:S02]  /*20ed0*/  STL.64 [R1+0x128], R6 ;  /* 0x0001280601007387 */ /* 0x000fe40000100a00 */
[----:B------:R-:W0:Y:S02]  /*20ee0*/  LDSM.16.M88.4 R4, [R29+0x9000] ;  /* 0x009000001d04783b */ /* 0x000e240000000200 */
[----:B0-----:R-:W-:Y:S02]  /*20ef0*/  STL.64 [R1+0x10], R4 ;  /* 0x0000100401007387 */ /* 0x001fe40000100a00 */
[----:B------:R-:W-:Y:S02]  /*20f00*/  IMAD.MOV.U32 R15, RZ, RZ, R4 ;  /* 0x000000ffff0f7224 */ /* 0x000fe400078e0004 */
[----:B------:R-:W-:Y:S02]  /*20f10*/  STL.64 [R1+0x18], R6 ;  /* 0x0000180601007387 */ /* 0x000fe40000100a00 */
[----:B------:R-:W-:-:S02]  /*20f20*/  IMAD.MOV.U32 R14, RZ, RZ, R5 ;  /* 0x000000ffff0e7224 */ /* 0x000fc400078e0005 */
[----:B------:R-:W0:Y:S04]  /*20f30*/  LDSM.16.M88.4 R4, [R29+0xa000] ;  /* 0x00a000001d04783b */ /* 0x000e280000000200 */
[----:B------:R-:W-:Y:S04]  /*20f40*/  STL [R1+0x1a60], R27 ;  /* 0x001a601b01007387 */ /* 0x000fe80000100800 */
[----:B0-----:R-:W-:Y:S01]  /*20f50*/  STL.64 [R1], R4 ;  /* 0x0000000401007387 */ /* 0x001fe20000100a00 */
[----:B------:R-:W-:Y:S02]  /*20f60*/  STL.64 [R1+0x8], R6 ;  /* 0x0000080601007387 */ /* 0x000fe40000100a00 */
[----:B------:R-:W0:Y:S04]  /*20f70*/  LDSM.16.M88.4 R4, [R29+0xc000] ;  /* 0x00c000001d04783b */ /* 0x000e280000000200 */
[----:B------:R1:W-:Y:S01]  /*20f80*/  STL [R1+0x1c28], R26 ;  /* 0x001c281a01007387 */ /* 0x0003e20000100800 */
[----:B------:R-:W-:Y:S04]  /*20f90*/  STL.64 [R1+0x1c20], R24 ;  /* 0x001c201801007387 */ /* 0x000fe80000100a00 */
[----:B-1----:R-:W3:Y:S04]  /*20fa0*/  LDL.LU.64 R26, [R1+0x98] ;  /* 0x00009800011a7983 */ /* 0x002ee80000300a00 */
[----:B0-----:R-:W-:Y:S01]  /*20fb0*/  STL.64 [R1+0xc0], R4 ;  /* 0x0000c00401007387 */ /* 0x001fe20000100a00 */
[----:B------:R-:W-:Y:S02]  /*20fc0*/  STL.64 [R1+0xc8], R6 ;  /* 0x0000c80601007387 */ /* 0x000fe40000100a00 */
[----:B------:R-:W0:Y:S02]  /*20fd0*/  LDSM.16.M88.4 R4, [R29+0xd000] ;  /* 0x00d000001d04783b */ /* 0x000e240000000200 */
[----:B0-----:R-:W-:Y:S02]  /*20fe0*/  STL.64 [R1+0xb0], R4 ;  /* 0x0000b00401007387 */ /* 0x001fe40000100a00 */
[----:B------:R-:W-:Y:S02]  /*20ff0*/  STL.64 [R1+0xb8], R6 ;  /* 0x0000b80601007387 */ /* 0x000fe40000100a00 */
[----:B------:R-:W0:Y:S02]  /*21000*/  LDSM.16.M88.4 R4, [R29+0xe000] ;  /* 0x00e000001d04783b */ /* 0x000e240000000200 */
[----:B0-----:R-:W-:Y:S02]  /*21010*/  STL.64 [R1+0xe0], R4 ;  /* 0x0000e00401007387 */ /* 0x001fe40000100a00 */
[----:B------:R-:W-:Y:S02]  /*21020*/  STL.64 [R1+0xe8], R6 ;  /* 0x0000e80601007387 */ /* 0x000fe40000100a00 */
[----:B------:R-:W0:Y:S02]  /*21030*/  LDSM.16.M88.4 R4, [R29+0xf000] ;  /* 0x00f000001d04783b */ /* 0x000e240000000200 */
[----:B0-----:R-:W-:Y:S02]  /*21040*/  STL.64 [R1+0x100], R4 ;  /* 0x0001000401007387 */ /* 0x001fe40000100a00 */
[----:B------:R0:W-:Y:S02]  /*21050*/  STL.64 [R1+0x108], R6 ;  /* 0x0001080601007387 */ /* 0x0001e40000100a00 */
[----:B0-----:R-:W2:Y:S02]  /*21060*/  LDL.LU.64 R6, [R1+0x1d98] ;  /* 0x001d980001067983 */ /* 0x001ea40000300a00 */
[C---:B--2---:R-:W-:Y:S11]  /*21070*/  HMMA.16816.F32 R20, R8.reuse, R6, R20 ;  /* 0x000000060814723c */ /* 0x044ff60000001814 */
[----:B------:R-:W-:Y:S11]  /*21080*/  @!UPT UIADD3 URZ, URZ, URZ, URZ ;  /* 0x0000003f3f3ff290 */ /* 0x000ff6000fffe03f */
[----:B------:R-:W-:Y:S01]  /*21090*/  @!UPT UIADD3 URZ, URZ, URZ, URZ ;  /* 0x0000003f3f3ff290 */ /* 0x000fe2000fffe03f */
[----:B------:R-:W-:Y:S01]  /*210a0*/  STL.64 [R1+0x110], R20 ;  /* 0x0001101401007387 */ /* 0x000fe20000100a00 */
[----:B------:R0:W-:Y:S03]  /*210b0*/  STL.64 [R1+0x118], R22 ;  /* 0x0001181601007387 */ /* 0x0001e60000100a00 */
[----:B0-----:R-:W2:Y:S01]  /*210c0*/  LDL.LU R23, [R1+0x1d90] ;  /* 0x001d900001177983 */ /* 0x001ea20000300800 */
[----:B------:R-:W-:Y:S02]  /*210d0*/  IMAD.MOV.U32 R29, RZ, RZ, R6 ;  /* 0x000000ffff1d7224 */ /* 0x000fe400078e0006 */
[----:B------:R-:W-:Y:S02]  /*210e0*/  IMAD.MOV.U32 R13, RZ, RZ, R7 ;  /* 0x000000ffff0d7224 */ /* 0x000fe400078e0007 */
[----:B------:R-:W3:Y:S01]  /*210f0*/  LDL.LU.64 R6, [R1+0x1d88] ;  /* 0x001d880001067983 */ /* 0x000ee20000300a00 */
[----:B------:R-:W3:Y:S03]  /*21100*/  LDL.LU.64 R4, [R1+0x1d80] ;  /* 0x001d800001047983 */ /* 0x000ee60000300a00 */
[----:B--2---:R-:W0:Y:S01]  /*21110*/  LDSM.16.MT88.4 R20, [R23+0x2080] ;  /* 0x002080001714783b */ /* 0x004e220000004200 */
[----:B---3--:R-:W-:Y:S03]  /*21120*/  HMMA.16816.F32 R8, R8, R18, R4 ;  /* 0x000000120808723c */ /* 0x008fe60000001804 */
[----:B0-----:R-:W-:Y:S01]  /*21130*/  STL.64 [R1+0x1bc8], R22 ;  /* 0x001bc81601007387 */ /* 0x001fe20000100a00 */
[----:B------:R0:W-:Y:S03]  /*21140*/  STL.64 [R1+0x1bc0], R20 ;  /* 0x001bc01401007387 */ /* 0x0001e60000100a00 */
[----:B0-----:R-:W2:Y:S01]  /*21150*/  LDL.LU R20, [R1+0x1d0] ;  /* 0x0001d00001147983 */ /* 0x001ea20000300800 */
[----:B------:R-:W2:Y:S02]  /*21160*/  LDL.LU R21, [R1+0x1d4] ;  /* 0x0001d40001157983 */ /* 0x000ea40000300800 */
[----:B------:R-:W2:Y:S02]  /*21170*/  LDL.LU R22, [R1+0x1d8] ;  /* 0x0001d80001167983 */ /* 0x000ea40000300800 */
[----:B------:R-:W2:Y:S01]  /*21180*/  LDL.LU R23, [R1+0x1dc] ;  /* 0x0001dc0001177983 */ /* 0x000ea20000300800 */
[----:B------:R-:W3:Y:S01]  /*21190*/  LDL.LU.64 R6, [R1+0x1d78] ;  /* 0x001d780001067983 */ /* 0x000ee20000300a00 */
[----:B------:R-:W3:Y:S02]  /*211a0*/  LDL.LU.64 R4, [R1+0x1d70] ;  /* 0x001d700001047983 */ /* 0x000ee40000300a00 */
[----:B------:R0:W-:Y:S02]  /*211b0*/  STL.64 [R1+0x1d20], R18 ;  /* 0x001d201201007387 */ /* 0x0001e40000100a00 */
[----:B------:R-:W3:Y:S05]  /*211c0*/  LDL.LU R16, [R1+0x1c0] ;  /* 0x0001c00001107983 */ /* 0x000eea0000300800 */
[----:B------:R-:W-:Y:S01]  /*211d0*/  STL.64 [R1+0xd0], R8 ;  /* 0x0000d00801007387 */ /* 0x000fe20000100a00 */
[----:B------:R-:W-:Y:S02]  /*211e0*/  STL.64 [R1+0xd8], R10 ;  /* 0x0000d80a01007387 */ /* 0x000fe40000100a00 */
[----:B------:R1:W4:Y:S04]  /*211f0*/  LDSM.16.MT88.4 R8, [R2+0x2000] ;  /* 0x002000000208783b */ /* 0x0003280000004200 */
[----:B------:R-:W3:Y:S01]  /*21200*/  LDL.LU R17, [R1+0x1c4] ;  /* 0x0001c40001117983 */ /* 0x000ee20000300800 */
[----:B0-----:R-:W3:Y:S01]  /*21210*/  LDL.LU R18, [R1+0x1c8] ;  /* 0x0001c80001127983 */ /* 0x001ee20000300800 */
[----:B------:R-:W3:Y:S02]  /*21220*/  LDL.LU R19, [R1+0x1cc] ;  /* 0x0001cc0001137983 */ /* 0x000ee40000300800 */
[----:B-1----:R-:W2:Y:S01]  /*21230*/  LDL.LU R2, [R1+0x1d68] ;  /* 0x001d680001027983 */ /* 0x002ea20000300800 */
[----:B----4-:R0:W-:Y:S01]  /*21240*/  STL.64 [R1+0x1b40], R10 ;  /* 0x001b400a01007387 */ /* 0x0101e20000100a00 */
[----:B------:R-:W-:Y:S03]  /*21250*/  STL.64 [R1+0x1b38], R8 ;  /* 0x001b380801007387 */ /* 0x000fe60000100a00 */
[----:B0-----:R-:W3:Y:S01]  /*21260*/  LDL.LU.64 R10, [R1+0xa8] ;  /* 0x0000a800010a7983 */ /* 0x001ee20000300a00 */
[----:B------:R-:W-:-:S02]  /*21270*/  IMAD.MOV.U32 R24, RZ, RZ, R15 ;  /* 0x000000ffff187224 */ /* 0x000fc400078e000f */
[----:B------:R-:W-:Y:S01]  /*21280*/  IMAD.MOV.U32 R25, RZ, RZ, R14 ;  /* 0x000000ffff197224 */ /* 0x000fe200078e000e */
[C---:B---3--:R-:W-:Y:S11]  /*21290*/  HMMA.16816.F32 R16, R4.reuse, R10, R16 ;  /* 0x0000000a0410723c */ /* 0x048ff60000001810 */
[----:B------:R-:W-:Y:S11]  /*212a0*/  @!UPT UIADD3 URZ, URZ, URZ, URZ ;  /* 0x0000003f3f3ff290 */ /* 0x000ff6000fffe03f */
[----:B------:R-:W-:Y:S01]  /*212b0*/  @!UPT UIADD3 URZ, URZ, URZ, URZ ;  /* 0x0000003f3f3ff290 */ /* 0x000fe2000fffe03f */
[----:B------:R0:W-:Y:S02]  /*212c0*/  STL.64 [R1+0xf0], R16 ;  /* 0x0000f01001007387 */ /* 0x0001e40000100a00 */
[----:B0-----:R-:W-:Y:S02]  /*212d0*/  IMAD.MOV.U32 R17, RZ, RZ, R10 ;  /* 0x000000ffff117224 */ /* 0x001fe400078e000a */
[----:B------:R-:W-:Y:S02]  /*212e0*/  IMAD.MOV.U32 R16, RZ, RZ, R11 ;  /* 0x000000ffff107224 */ /* 0x000fe400078e000b */
[----:B--2---:R-:W-:Y:S01]  /*212f0*/  HMMA.16816.F32 R8, R4, R26, R20 ;  /* 0x0000001a0408723c */ /* 0x004fe20000001814 */
[----:B------:R0:W-:Y:S02]  /*21300*/  STL.64 [R1+0xf8], R18 ;  /* 0x0000f81201007387 */ /* 0x0001e40000100a00 */
[----:B0-----:R-:W-:Y:S02]  /*21310*/  IMAD.MOV.U32 R19, RZ, RZ, R26 ;  /* 0x000000ffff137224 */ /* 0x001fe400078e001a */
[----:B------:R-:W-:Y:S11]  /*21320*/  IMAD.MOV.U32 R18, RZ, RZ, R27 ;  /* 0x000000ffff127224 */ /* 0x000ff600078e001b */
[----:B------:R-:W-:Y:S07]  /*21330*/  @!UPT UIADD3 URZ, URZ, URZ, URZ ;  /* 0x0000003f3f3ff290 */ /* 0x000fee000fffe03f */
[----:B------:R-:W-:Y:S01]  /*21340*/  STL.64 [R1+0x140], R8 ;  /* 0x0001400801007387 */ /* 0x000fe20000100a00 */
[----:B------:R-:W-:Y:S02]  /*21350*/  STL.64 [R1+0x148], R10 ;  /* 0x0001480a01007387 */ /* 0x000fe40000100a00 */
[----:B------:R-:W-:Y:S02]  /*21360*/  STL.64 [R1+0x1d38], R18 ;  /* 0x001d381201007387 */ /* 0x000fe40000100a00 */
[----:B------:R-:W-:Y:S01]  /*21370*/  STL.64 [R1+0x1d30], R16 ;  /* 0x001d301001007387 */ /* 0x000fe20000100a00 */
[----:B------:R-:W2:Y:S01]  /*21380*/  LDL.LU R20, [R1+0x2d0] ;  /* 0x0002d00001147983 */ /* 0x000ea20000300800 */
[----:B------:R-:W2:Y:S02]  /*21390*/  LDL.LU R21, [R1+0x2d4] ;  /* 0x0002d40001157983 */ /* 0x000ea40000300800 */
[----:B------:R-:W3:Y:S02]  /*213a0*/  LDL.LU R22, [R1+0x2d8] ;  /* 0x0002d80001167983 */ /* 0x000ee40000300800 */
[----:B------:R-:W3:Y:S01]  /*213b0*/  LDL.LU R23, [R1+0x2dc] ;  /* 0x0002dc0001177983 */ /* 0x000ee20000300800 */
[----:B------:R0:W-:Y:S04]  /*213c0*/  STL.64 [R1+0x1c38], R24 ;  /* 0x001c381801007387 */ /* 0x0001e80000100a00 */
[----:B0-----:R-:W4:Y:S04]  /*213d0*/  LDL.64 R24, [R1+0x20] ;  /* 0x0000200001187983 */ /* 0x001f280000100a00 */
[----:B----4-:R0:W-:Y:S04]  /*213e0*/  STL.64 [R1+0x1c50], R24 ;  /* 0x001c501801007387 */ /* 0x0101e80000100a00 */
[----:B0-----:R-:W4:Y:S01]  /*213f0*/  LDL.LU R24, [R1+0x330] ;  /* 0x0003300001187983 */ /* 0x001f220000300800 */
[----:B------:R-:W4:Y:S02]  /*21400*/  LDL.LU R25, [R1+0x334] ;  /* 0x0003340001197983 */ /* 0x000f240000300800 */
[----:B------:R-:W2:Y:S02]  /*21410*/  LDL.LU R26, [R1+0x338] ;  /* 0x00033800011a7983 */ /* 0x000ea40000300800 */
[----:B------:R-:W2:Y:S01]  /*21420*/  LDL.LU R27, [R1+0x33c] ;  /* 0x00033c00011b7983 */ /* 0x000ea20000300800 */
[----:B------:R-:W2:Y:S04]  /*21430*/  LDL.LU.64 R14, [R1+0x78] ;  /* 0x00007800010e7983 */ /* 0x000ea80000300a00 */
[----:B--2---:R0:W-:Y:S01]  /*21440*/  STL.64 [R1+0x1d50], R14 ;  /* 0x001d500e01007387 */ /* 0x0041e20000100a00 */
[----:B------:R1:W-:Y:S02]  /*21450*/  STL.64 [R1+0x1c60], R26 ;  /* 0x001c601a01007387 */ /* 0x0003e40000100a00 */
[----:B----4-:R2:W-:Y:S01]  /*21460*/  STL.64 [R1+0x1c58], R24 ;  /* 0x001c581801007387 */ /* 0x0105e20000100a00 */
[----:B0-----:R-:W4:Y:S01]  /*21470*/  LDL.LU.64 R14, [R1+0x88] ;  /* 0x00008800010e7983 */ /* 0x001f220000300a00 */
[----:B-1----:R-:W-:-:S02]  /*21480*/  IMAD.MOV.U32 R26, RZ, RZ, R29 ;  /* 0x000000ffff1a7224 */ /* 0x002fc400078e001d */
[----:B------:R-:W-:-:S05]  /*21490*/  IMAD.MOV.U32 R27, RZ, RZ, R13 ;  /* 0x000000ffff1b7224 */ /* 0x000fca00078e000d */
[----:B------:R0:W-:Y:S01]  /*214a0*/  STL.64 [R1+0x1d48], R26 ;  /* 0x001d481a01007387 */ /* 0x0001e20000100a00 */
[----:B--2---:R-:W2:Y:S02]  /*214b0*/  LDL.LU R24, [R1+0x1f0] ;  /* 0x0001f00001187983 */ /* 0x004ea40000300800 */
[----:B------:R-:W2:Y:S01]  /*214c0*/  LDL.LU R25, [R1+0x1f4] ;  /* 0x0001f40001197983 */ /* 0x000ea20000300800 */
[----:B0-----:R-:W2:Y:S01]  /*214d0*/  LDL.LU R26, [R1+0x1f8] ;  /* 0x0001f800011a7983 */ /* 0x001ea20000300800 */
[----:B------:R-:W2:Y:S03]  /*214e0*/  LDL.LU R27, [R1+0x1fc] ;  /* 0x0001fc00011b7983 */ /* 0x000ea60000300800 */
[----:B--2---:R-:W-:Y:S01]  /*214f0*/  STL.64 [R1+0x1d60], R26 ;  /* 0x001d601a01007387 */ /* 0x004fe20000100a00 */
[----:B------:R0:W-:Y:S03]  /*21500*/  STL.64 [R1+0x1d58], R24 ;  /* 0x001d581801007387 */ /* 0x0001e60000100a00 */
[----:B0-----:R-:W4:Y:S01]  /*21510*/  LDL.LU R24, [R1+0x1e0] ;  /* 0x0001e00001187983 */ /* 0x001f220000300800 */
[----:B------:R-:W4:Y:S02]  /*21520*/  LDL.LU R25, [R1+0x1e4] ;  /* 0x0001e40001197983 */ /* 0x000f240000300800 */
[----:B------:R-:W4:Y:S02]  /*21530*/  LDL.LU R26, [R1+0x1e8] ;  /* 0x0001e800011a7983 */ /* 0x000f240000300800 */
[----:B------:R-:W4:Y:S01]  /*21540*/  LDL.LU R27, [R1+0x1ec] ;  /* 0x0001ec00011b7983 */ /* 0x000f220000300800 */
[----:B------:R-:W2:Y:S01]  /*21550*/  LDL.LU R16, [R1+0x200] ;  /* 0x0002000001107983 */ /* 0x000ea20000300800 */
[----:B------:R-:W2:Y:S02]  /*21560*/  LDL.LU R17, [R1+0x204] ;  /* 0x0002040001117983 */ /* 0x000ea40000300800 */
[----:B------:R-:W2:Y:S02]  /*21570*/  LDL.LU R18, [R1+0x208] ;  /* 0x0002080001127983 */ /* 0x000ea40000300800 */
[----:B------:R-:W2:Y:S01]  /*21580*/  LDL.LU R19, [R1+0x20c] ;  /* 0x00020c0001137983 */ /* 0x000ea20000300800 */
[----:B---3--:R-:W-:Y:S01]  /*21590*/  STL.64 [R1+0x1c18], R22 ;  /* 0x001c181601007387 */ /* 0x008fe20000100a00 */
[----:B------:R0:W-:Y:S03]  /*215a0*/  STL.64 [R1+0x1c10], R20 ;  /* 0x001c101401007387 */ /* 0x0001e60000100a00 */
[----:B0-----:R-:W3:Y:S04]  /*215b0*/  LDL.64 R20, [R1] ;  /* 0x0000000001147983 */ /* 0x001ee80000100a00 */
[----:B---3--:R0:W-:Y:S04]  /*215c0*/  STL.64 [R1+0x1c30], R20 ;  /* 0x001c301401007387 */ /* 0x0081e80000100a00 */
[----:B0-----:R-:W3:Y:S01]  /*215d0*/  LDL.LU R20, [R1+0x310] ;  /* 0x0003100001147983 */ /* 0x001ee20000300800 */
[----:B------:R-:W3:Y:S02]  /*215e0*/  LDL.LU R21, [R1+0x314] ;  /* 0x0003140001157983 */ /* 0x000ee40000300800 */
[----:B------:R-:W2:Y:S02]  /*215f0*/  LDL.LU R22, [R1+0x318] ;  /* 0x0003180001167983 */ /* 0x000ea40000300800 */
[----:B------:R-:W2:Y:S02]  /*21600*/  LDL.LU R23, [R1+0x31c] ;  /* 0x00031c0001177983 */ /* 0x000ea40000300800 */
[----:B--2---:R-:W-:Y:S01]  /*21610*/  STL.64 [R1+0x1c70], R22 ;  /* 0x001c701601007387 */ /* 0x004fe20000100a00 */
[----:B---3--:R0:W-:Y:S03]  /*21620*/  STL.64 [R1+0x1c68], R20 ;  /* 0x001c681401007387 */ /* 0x0081e60000100a00 */
[----:B0-----:R-:W2:Y:S01]  /*21630*/  LDL.LU R20, [R1+0x340] ;  /* 0x0003400001147983 */ /* 0x001ea20000300800 */
[----:B------:R-:W2:Y:S02]  /*21640*/  LDL.LU R21, [R1+0x344] ;  /* 0x0003440001157983 */ /* 0x000ea40000300800 */
[----:B------:R-:W3:Y:S02]  /*21650*/  LDL.LU R22, [R1+0x348] ;  /* 0x0003480001167983 */ /* 0x000ee40000300800 */
[----:B------:R-:W3:Y:S01]  /*21660*/  LDL.LU R23, [R1+0x34c] ;  /* 0x00034c0001177983 */ /* 0x000ee20000300800 */
[----:B----4-:R-:W-:Y:S01]  /*21670*/  HMMA.16816.F32 R24, R4, R14, R24 ;  /* 0x0000000e0418723c */ /* 0x010fe20000001818 */
[----:B---3--:R-:W-:Y:S01]  /*21680*/  STL.64 [R1+0x1c80], R22 ;  /* 0x001c801601007387 */ /* 0x008fe20000100a00 */
[----:B--2---:R0:W-:Y:S02]  /*21690*/  STL.64 [R1+0x1c78], R20 ;  /* 0x001c781401007387 */ /* 0x0041e40000100a00 */
[----:B------:R-:W2:Y:S02]  /*216a0*/  LDL.64 R8, [R1+0x100] ;  /* 0x0001000001087983 */ /* 0x000ea40000100a00 */
[----:B0-----:R-:W-:-:S02]  /*216b0*/  IMAD.MOV.U32 R21, RZ, RZ, R14 ;  /* 0x000000ffff157224 */ /* 0x001fc400078e000e */
[----:B------:R-:W-:Y:S01]  /*216c0*/  IMAD.MOV.U32 R20, RZ, RZ, R15 ;  /* 0x000000ffff147224 */ /* 0x000fe200078e000f */
[----:B--2---:R-:W-:Y:S01]  /*216d0*/  STL.64 [R1+0x1d40], R8 ;  /* 0x001d400801007387 */ /* 0x004fe20000100a00 */
[----:B------:R-:W2:Y:S11]  /*216e0*/  LDL.LU.64 R10, [R1+0x68] ;  /* 0x00006800010a7983 */ /* 0x000eb60000300a00 */
[----:B------:R-:W-:Y:S02]  /*216f0*/  @!UPT UIADD3 URZ, URZ, URZ, URZ ;  /* 0x0000003f3f3ff290 */ /* 0x000fe4000fffe03f */
[----:B------:R-:W-:Y:S02]  /*21700*/  STL.64 [R1+0x170], R24 ;  /* 0x0001701801007387 */ /* 0x000fe40000100a00 */
[----:B------:R0:W-:Y:S02]  /*21710*/  STL.64 [R1+0x178], R26 ;  /* 0x0001781a01007387 */ /* 0x0001e40000100a00 */
[----:B0-----:R-:W3:Y:S01]  /*21720*/  LDL.LU.64 R26, [R1+0x1d60] ;  /* 0x001d6000011a7983 */ /* 0x001ee20000300a00 */
[----:B------:R-:W3:Y:S02]  /*21730*/  LDL.LU.64 R24, [R1+0x1d58] ;  /* 0x001d580001187983 */ /* 0x000ee40000300a00 */
[----:B------:R-:W3:Y:S02]  /*21740*/  LDL.LU.64 R14, [R1+0x1d50] ;  /* 0x001d5000010e7983 */ /* 0x000ee40000300a00 */
[----:B------:R-:W-:Y:S01]  /*21750*/  IMAD.MOV.U32 R22, RZ, RZ, R12 ;  /* 0x000000ffff167224 */ /* 0x000fe200078e000c */
[C---:B---3--:R-:W-:Y:S11]  /*21760*/  HMMA.16816.F32 R24, R4.reuse, R14, R24 ;  /* 0x0000000e0418723c */ /* 0x048ff60000001818 */
[----:B------:R-:W-:Y:S11]  /*21770*/  @!UPT UIADD3 URZ, URZ, URZ, URZ ;  /* 0x0000003f3f3ff290 */ /* 0x000ff6000fffe03f */
[----:B------:R-:W-:Y:S01]  /*21780*/  @!UPT UIADD3 URZ, URZ, URZ, URZ ;  /* 0x0000003f3f3ff290 */ /* 0x000fe2000fffe03f */
[----:B------:R-:W-:Y:S01]  /*21790*/  STL.64 [R1+0x190], R24 ;  /* 0x0001901801007387 */ /* 0x000fe20000100a00 */
[----:B------:R0:W-:Y:S03]  /*217a0*/  STL.64 [R1+0x198], R26 ;  /* 0x0001981a01007387 */ /* 0x0001e60000100a00 */
[----:B0-----:R-:W3:Y:S01]  /*217b0*/  LDL.LU.64 R26, [R1+0x1d48] ;  /* 0x001d4800011a7983 */ /* 0x001ee20000300a00 */
[----:B------:R-:W4:Y:S02]  /*217c0*/  LDL.LU R12, [R1+0x240] ;  /* 0x00024000010c7983 */ /* 0x000f240000300800 */
[----:B------:R-:W-:Y:S02]  /*217d0*/  IMAD.MOV.U32 R25, RZ, RZ, R14 ;  /* 0x000000ffff197224 */ /* 0x000fe400078e000e */
[----:B------:R-:W4:Y:S02]  /*217e0*/  LDL.LU R13, [R1+0x244] ;  /* 0x00024400010d7983 */ /* 0x000f240000300800 */
[----:B------:R-:W-:Y:S01]  /*217f0*/  IMAD.MOV.U32 R24, RZ, RZ, R15 ;  /* 0x000000ffff187224 */ /* 0x000fe200078e000f */
[----:B------:R-:W4:Y:S01]  /*21800*/  LDL.LU R14, [R1+0x248] ;  /* 0x00024800010e7983 */ /* 0x000f220000300800 */
[----:B------:R-:W4:Y:S02]  /*21810*/  LDL.LU R15, [R1+0x24c] ;  /* 0x00024c00010f7983 */ /* 0x000f240000300800 */
[----:B------:R-:W3:Y:S01]  /*21820*/  LDL.LU.64 R8, [R1+0x1d40] ;  /* 0x001d400001087983 */ /* 0x000ee20000300a00 */
[----:B--2---:R-:W-:Y:S01]  /*21830*/  HMMA.16816.F32 R16, R4, R10, R16 ;  /* 0x0000000a0410723c */ /* 0x004fe20000001810 */
[----:B------:R-:W-:-:S02]  /*21840*/  IMAD.MOV.U32 R23, RZ, RZ, R3 ;  /* 0x000000ffff177224 */ /* 0x000fc400078e0003 */
[----:B------:R-:W-:Y:S02]  /*21850*/  IMAD.MOV.U32 R3, RZ, RZ, R10 ;  /* 0x000000ffff037224 */ /* 0x000fe400078e000a */
[----:B------:R-:W-:Y:S11]  /*21860*/  IMAD.MOV.U32 R29, RZ, RZ, R11 ;  /* 0x000000ffff1d7224 */ /* 0x000ff600078e000b */
[----:B------:R-:W-:Y:S08]  /*21870*/  @!UPT UIADD3 URZ, URZ, URZ, URZ ;  /* 0x0000003f3f3ff290 */ /* 0x000ff0000fffe03f */
[----:B------:R-:W-:Y:S02]  /*21880*/  IMAD.MOV.U32 R11, RZ, RZ, R18 ;  /* 0x000000ffff0b7224 */ /* 0x000fe400078e0012 */
[----:B------:R-:W-:Y:S01]  /*21890*/  IMAD.MOV.U32 R10, RZ, RZ, R19 ;  /* 0x000000ffff0a7224 */ /* 0x000fe200078e0013 */
[----:B------:R0:W-:Y:S01]  /*218a0*/  STL.64 [R1+0x1d0], R16 ;  /* 0x0001d01001007387 */ /* 0x0001e20000100a00 */
[----:B------:R-:W2:Y:S03]  /*218b0*/  LDL.LU.64 R18, [R1+0x1d38] ;  /* 0x001d380001127983 */ /* 0x000ea60000300a00 */
[----:B0-----:R-:W2:Y:S01]  /*218c0*/  LDL.LU.64 R16, [R1+0x1d30] ;  /* 0x001d300001107983 */ /* 0x001ea20000300a00 */
[----:B------:R-:W-:Y:S03]  /*218d0*/  STL.64 [R1+0x1bd8], R10 ;  /* 0x001bd80a01007387 */ /* 0x000fe60000100a00 */
        /* <DEDUP_REMOVED lines=12> */
[----:B---3--:R0:W-:Y:S01]  /*219a0*/  STL.64 [R1+0x1ca0], R10 ;  /* 0x001ca00a01007387 */ /* 0x0081e20000100a00 */
[----:B--2---:R-:W-:Y:S02]  /*219b0*/  STL.64 [R1+0x1c98], R8 ;  /* 0x001c980801007387 */ /* 0x004fe40000100a00 */
[----:B0-----:R-:W-:-:S02]  /*219c0*/  IMAD.MOV.U32 R10, RZ, RZ, R3 ;  /* 0x000000ffff0a7224 */ /* 0x001fc400078e0003 */
[----:B------:R-:W-:Y:S01]  /*219d0*/  IMAD.MOV.U32 R11, RZ, RZ, R29 ;  /* 0x000000ffff0b7224 */ /* 0x000fe200078e001d */
[----:B------:R-:W2:Y:S01]  /*219e0*/  LDL.LU R3, [R1+0x1d2c] ;  /* 0x001d2c0001037983 */ /* 0x000ea20000300800 */
[----:B------:R-:W3:Y:S03]  /*219f0*/  LDL.LU R29, [R1+0x1d28] ;  /* 0x001d2800011d7983 */ /* 0x000ee60000300800 */
[----:B------:R0:W-:Y:S02]  /*21a00*/  STL.64 [R1+0x1cb0], R10 ;  /* 0x001cb00a01007387 */ /* 0x0001e40000100a00 */
[----:B0-----:R-:W-:Y:S02]  /*21a10*/  IMAD.MOV.U32 R10, RZ, RZ, R25 ;  /* 0x000000ffff0a7224 */ /* 0x001fe400078e0019 */
[----:B------:R-:W-:-:S05]  /*21a20*/  IMAD.MOV.U32 R11, RZ, RZ, R24 ;  /* 0x000000ffff0b7224 */ /* 0x000fca00078e0018 */
        /* <DEDUP_REMOVED lines=8> */
[----:B------:R-:W4:Y:S01]  /*21ab0*/  LDL.LU R16, [R1+0x260] ;  /* 0x0002600001107983 */ /* 0x000f220000300800 */
[----:B------:R0:W-:Y:S02]  /*21ac0*/  STL.64 [R1+0x1f0], R12 ;  /* 0x0001f00c01007387 */ /* 0x0001e40000100a00 */
[----:B------:R-:W-:Y:S02]  /*21ad0*/  IMAD.MOV.U32 R10, RZ, RZ, R17 ;  /* 0x000000ffff0a7224 */ /* 0x000fe400078e0011 */
[----:B------:R1:W-:Y:S01]  /*21ae0*/  STL.64 [R1+0x1f8], R14 ;  /* 0x0001f80e01007387 */ /* 0x0003e20000100a00 */
[----:B------:R-:W4:Y:S01]  /*21af0*/  LDL.LU R17, [R1+0x264] ;  /* 0x0002640001117983 */ /* 0x000f220000300800 */
[----:B------:R-:W4:Y:S02]  /*21b00*/  LDL.LU R18, [R1+0x268] ;  /* 0x0002680001127983 */ /* 0x000f240000300800 */
[----:B------:R-:W4:Y:S01]  /*21b10*/  LDL.LU R19, [R1+0x26c] ;  /* 0x00026c0001137983 */ /* 0x000f220000300800 */
[----:B0-----:R-:W2:Y:S01]  /*21b20*/  LDL.LU R12, [R1+0x230] ;  /* 0x00023000010c7983 */ /* 0x001ea20000300800 */
[----:B------:R-:W2:Y:S02]  /*21b30*/  LDL.LU R13, [R1+0x234] ;  /* 0x00023400010d7983 */ /* 0x000ea40000300800 */
[----:B-1----:R-:W2:Y:S02]  /*21b40*/  LDL.LU R14, [R1+0x238] ;  /* 0x00023800010e7983 */ /* 0x002ea40000300800 */
[----:B------:R-:W2:Y:S01]  /*21b50*/  LDL.LU R15, [R1+0x23c] ;  /* 0x00023c00010f7983 */ /* 0x000ea20000300800 */
[----:B------:R0:W-:Y:S01]  /*21b60*/  STL.64 [R1+0x1ca8], R22 ;  /* 0x001ca81601007387 */ /* 0x0001e20000100a00 */
[----:B------:R-:W2:Y:S02]  /*21b70*/  LDL.LU R20, [R1+0x2a0] ;  /* 0x0002a00001147983 */ /* 0x000ea40000300800 */
[----:B------:R-:W2:Y:S01]  /*21b80*/  LDL.LU R21, [R1+0x2a4] ;  /* 0x0002a40001157983 */ /* 0x000ea20000300800 */
[----:B0-----:R-:W2:Y:S01]  /*21b90*/  LDL.LU R22, [R1+0x2a8] ;  /* 0x0002a80001167983 */ /* 0x001ea20000300800 */
[----:B------:R-:W2:Y:S03]  /*21ba0*/  LDL.LU R23, [R1+0x2ac] ;  /* 0x0002ac0001177983 */ /* 0x000ea60000300800 */
[----:B--2---:R-:W-:Y:S01]  /*21bb0*/  STL.64 [R1+0x1cc0], R22 ;  /* 0x001cc01601007387 */ /* 0x004fe20000100a00 */
[----:B------:R0:W-:Y:S03]  /*21bc0*/  STL.64 [R1+0x1cb8], R20 ;  /* 0x001cb81401007387 */ /* 0x0001e60000100a00 */
[----:B0-----:R-:W2:Y:S01]  /*21bd0*/  LDL.LU R20, [R1+0x290] ;  /* 0x0002900001147983 */ /* 0x001ea20000300800 */
[----:B------:R-:W2:Y:S02]  /*21be0*/  LDL.LU R21, [R1+0x294] ;  /* 0x0002940001157983 */ /* 0x000ea40000300800 */
[----:B------:R-:W2:Y:S02]  /*21bf0*/  LDL.LU R22, [R1+0x298] ;  /* 0x0002980001167983 */ /* 0x000ea40000300800 */
[----:B------:R-:W2:Y:S02]  /*21c00*/  LDL.LU R23, [R1+0x29c] ;  /* 0x00029c0001177983 */ /* 0x000ea40000300800 */
[----:B--2---:R-:W-:Y:S01]  /*21c10*/  STL.64 [R1+0x1cd8], R22 ;  /* 0x001cd81601007387 */ /* 0x004fe20000100a00 */
[----:B------:R0:W-:Y:S03]  /*21c20*/  STL.64 [R1+0x1cd0], R20 ;  /* 0x001cd01401007387 */ /* 0x0001e60000100a00 */
[----:B0-----:R-:W2:Y:S01]  /*21c30*/  LDL.LU R20, [R1+0x250] ;  /* 0x0002500001147983 */ /* 0x001ea20000300800 */
[----:B------:R-:W2:Y:S02]  /*21c40*/  LDL.LU R21, [R1+0x254] ;  /* 0x0002540001157983 */ /* 0x000ea40000300800 */
[----:B------:R-:W2:Y:S02]  /*21c50*/  LDL.LU R22, [R1+0x258] ;  /* 0x0002580001167983 */ /* 0x000ea40000300800 */
[----:B------:R-:W2:Y:S01]  /*21c60*/  LDL.LU R23, [R1+0x25c] ;  /* 0x00025c0001177983 */ /* 0x000ea20000300800 */
[C---:B----4-:R-:W-:Y:S01]  /*21c70*/  HMMA.16816.F32 R16, R4.reuse, R26, R16 ;  /* 0x0000001a0410723c */ /* 0x050fe20000001810 */
[----:B--2---:R-:W-:Y:S01]  /*21c80*/  STL.64 [R1+0x1cf0], R22 ;  /* 0x001cf01601007387 */ /* 0x004fe20000100a00 */
[----:B------:R0:W-:Y:S03]  /*21c90*/  STL.64 [R1+0x1ce8], R20 ;  /* 0x001ce81401007387 */ /* 0x0001e60000100a00 */
[----:B0-----:R-:W2:Y:S01]  /*21ca0*/  LDL.LU R20, [R1+0x210] ;  /* 0x0002100001147983 */ /* 0x001ea20000300800 */
[----:B------:R-:W2:Y:S02]  /*21cb0*/  LDL.LU R21, [R1+0x214] ;  /* 0x0002140001157983 */ /* 0x000ea40000300800 */
[----:B------:R-:W4:Y:S02]  /*21cc0*/  LDL.LU R22, [R1+0x218] ;  /* 0x0002180001167983 */ /* 0x000f240000300800 */
[----:B------:R-:W4:Y:S02]  /*21cd0*/  LDL.LU R23, [R1+0x21c] ;  /* 0x00021c0001177983 */ /* 0x000f240000300800 */
[----:B----4-:R-:W-:Y:S01]  /*21ce0*/  STL.64 [R1+0x1d08], R22 ;  /* 0x001d081601007387 */ /* 0x010fe20000100a00 */
[----:B--2---:R0:W-:Y:S03]  /*21cf0*/  STL.64 [R1+0x1d00], R20 ;  /* 0x001d001401007387 */ /* 0x0041e60000100a00 */
[----:B0-----:R-:W2:Y:S01]  /*21d00*/  LDL.LU R20, [R1+0x220] ;  /* 0x0002200001147983 */ /* 0x001ea20000300800 */
[----:B------:R-:W2:Y:S02]  /*21d10*/  LDL.LU R21, [R1+0x224] ;  /* 0x0002240001157983 */ /* 0x000ea40000300800 */
[----:B------:R-:W2:Y:S02]  /*21d20*/  LDL.LU R22, [R1+0x228] ;  /* 0x0002280001167983 */ /* 0x000ea40000300800 */
[----:B------:R-:W2:Y:S02]  /*21d30*/  LDL.LU R23, [R1+0x22c] ;  /* 0x00022c0001177983 */ /* 0x000ea40000300800 */
[----:B------:R-:W-:Y:S01]  /*21d40*/  STL.64 [R1+0x370], R16 ;  /* 0x0003701001007387 */ /* 0x000fe20000100a00 */
[----:B------:R0:W-:Y:S03]  /*21d50*/  STL.64 [R1+0x378], R18 ;  /* 0x0003781201007387 */ /* 0x0001e60000100a00 */
[----:B0-----:R-:W4:Y:S02]  /*21d60*/  LDL.LU.64 R18, [R1+0x1d20] ;  /* 0x001d200001127983 */ /* 0x001f240000300a00 */
[----:B----4-:R-:W-:Y:S02]  /*21d70*/  HMMA.16816.F32 R4, R4, R18, R12 ;  /* 0x000000120404723c */ /* 0x010fe4000000180c */
[----:B------:R-:W2:Y:S01]  /*21d80*/  LDL.LU.64 R14, [R1+0x1d18] ;  /* 0x001d1800010e7983 */ /* 0x000ea20000300a00 */
[----:B------:R-:W2:Y:S11]  /*21d90*/  LDL.LU.64 R12, [R1+0x1d10] ;  /* 0x001d1000010c7983 */ /* 0x000eb60000300a00 */
[----:B------:R-:W-:Y:S09]  /*21da0*/  @!UPT UIADD3 URZ, URZ, URZ, URZ ;  /* 0x0000003f3f3ff290 */ /* 0x000ff2000fffe03f */
[----:B------:R-:W-:Y:S01]  /*21db0*/  STL.64 [R1+0x360], R4 ;  /* 0x0003600401007387 */ /* 0x000fe20000100a00 */
[----:B------:R-:W-:Y:S01]  /*21dc0*/  STL.64 [R1+0x368], R6 ;  /* 0x0003680601007387 */ /* 0x000fe20000100a00 */
[C---:B--2---:R-:W-:Y:S02]  /*21dd0*/  HMMA.16816.F32 R8, R12.reuse, R10, R20 ;  /* 0x0000000a0c08723c */ /* 0x044fe40000001814 */
[----:B------:R-:W2:Y:S01]  /*21de0*/  LDL.LU.64 R22, [R1+0x1d08] ;  /* 0x001d080001167983 */ /* 0x000ea20000300a00 */
[----:B------:R-:W2:Y:S11]  /*21df0*/  LDL.LU.64 R20, [R1+0x1d00] ;  /* 0x001d000001147983 */ /* 0x000eb60000300a00 */
[----:B------:R-:W-:Y:S09]  /*21e00*/  @!UPT UIADD3 URZ, URZ, URZ, URZ ;  /* 0x0000003f3f3ff290 */ /* 0x000ff2000fffe03f */
[----:B------:R-:W-:Y:S01]  /*21e10*/  STL.64 [R1+0x350], R8 ;  /* 0x0003500801007387 */ /* 0x000fe20000100a00 */
[----:B------:R0:W-:Y:S03]  /*21e20*/  STL.64 [R1+0x358], R10 ;  /* 0x0003580a01007387 */ /* 0x0001e60000100a00 */
[----:B0-----:R-:W2:Y:S02]  /*21e30*/  LDL.LU.64 R10, [R1+0x1cf8] ;  /* 0x001cf800010a7983 */ /* 0x001ea40000300a00 */
        /* <DEDUP_REMOVED lines=22> */
[----:B------:R-:W2:Y:S11]  /*21fa0*/  LDL.LU.64 R22, [R1+0x1ca8] ;  /* 0x001ca80001167983 */ /* 0x000eb60000300a00 */
[----:B------:R-:W-:Y:S10]  /*21fb0*/  @!UPT UIADD3 URZ, URZ, URZ, URZ ;  /* 0x0000003f3f3ff290 */ /* 0x000ff4000fffe03f */
[----:B------:R-:W-:Y:S01]  /*21fc0*/  STL.64 [R1+0x250], R8 ;  /* 0x0002500801007387 */ /* 0x000fe20000100a00 */
[----:B------:R0:W-:Y:S03]  /*21fd0*/  STL.64 [R1+0x258], R10 ;  /* 0x0002580a01007387 */ /* 0x0001e60000100a00 */
        /* <DEDUP_REMOVED lines=8> */
[----:B0-----:R-:W4:Y:S01]  /*22060*/  LDL.LU.64 R22, [R1+0x1c80] ;  /* 0x001c800001167983 */ /* 0x001f220000300a00 */
[----:B------:R-:W4:Y:S02]  /*22070*/  LDL.LU.64 R20, [R1+0x1c78] ;  /* 0x001c780001147983 */ /* 0x000f240000300a00 */
[C---:B----4-:R-:W-:Y:S01]  /*22080*/  HMMA.16816.F32 R24, R12.reuse, R26, R20 ;  /* 0x0000001a0c18723c */ /* 0x050fe20000001814 */
[----:B------:R-:W4:Y:S01]  /*22090*/  LDL.LU.64 R22, [R1+0x1c70] ;  /* 0x001c700001167983 */ /* 0x000f220000300a00 */
[----:B------:R-:W4:Y:S11]  /*220a0*/  LDL.LU.64 R20, [R1+0x1c68] ;  /* 0x001c680001147983 */ /* 0x000f360000300a00 */
[----:B------:R-:W-:Y:S10]  /*220b0*/  @!UPT UIADD3 URZ, URZ, URZ, URZ ;  /* 0x0000003f3f3ff290 */ /* 0x000ff4000fffe03f */
[----:B------:R-:W-:Y:S01]  /*220c0*/  STL.64 [R1+0x230], R24 ;  /* 0x0002301801007387 */ /* 0x000fe20000100a00 */
[----:B------:R0:W-:Y:S03]  /*220d0*/  STL.64 [R1+0x238], R26 ;  /* 0x0002381a01007387 */ /* 0x0001e60000100a00 */
[----:B0-----:R-:W2:Y:S01]  /*220e0*/  LDL.LU.64 R26, [R1+0x1c60] ;  /* 0x001c6000011a7983 */ /* 0x001ea20000300a00 */
[----:B------:R-:W2:Y:S02]  /*220f0*/  LDL.LU.64 R24, [R1+0x1c58] ;  /* 0x001c580001187983 */ /* 0x000ea40000300a00 */
[----:B--2---:R-:W-:Y:S01]  /*22100*/  HMMA.16816.F32 R12, R12, R18, R24 ;  /* 0x000000120c0c723c */ /* 0x004fe20000001818 */
[----:B------:R-:W2:Y:S01]  /*22110*/  LDL.LU.64 R24, [R1+0x1c50] ;  /* 0x001c500001187983 */ /* 0x000ea20000300a00 */
[----:B------:R-:W2:Y:S02]  /*22120*/  LDL.LU.64 R18, [R1+0x1c48] ;  /* 0x001c480001127983 */ /* 0x000ea40000300a00 */
[----:B------:R-:W2:Y:S02]  /*22130*/  LDL.LU.64 R16, [R1+0x1c40] ;  /* 0x001c400001107983 */ /* 0x000ea40000300a00 */
[----:B------:R-:W-:Y:S11]  /*22140*/  IMAD.MOV.U32 R7, RZ, RZ, R0 ;  /* 0x000000ffff077224 */ /* 0x000ff600078e0000 */
[----:B------:R-:W-:Y:S06]  /*22150*/  @!UPT UIADD3 URZ, URZ, URZ, URZ ;  /* 0x0000003f3f3ff290 */ /* 0x000fec000fffe03f */
[----:B------:R0:W-:Y:S01]  /*22160*/  STL.64 [R1+0x210], R12 ;  /* 0x0002100c01007387 */ /* 0x0001e20000100a00 */
[----:B------:R-:W-:Y:S03]  /*22170*/  STL.64 [R1+0x218], R14 ;  /* 0x0002180e01007387 */ /* 0x000fe60000100a00 */
[----:B0-----:R-:W3:Y:S01]  /*22180*/  LDL.LU.64 R12, [R1+0xc0] ;  /* 0x0000c000010c7983 */ /* 0x001ee20000300a00 */
[C---:B--2---:R-:W-:Y:S01]  /*22190*/  HMMA.16816.F32 R8, R16.reuse, R24, R8 ;  /* 0x000000181008723c */ /* 0x044fe20000001808 */
[----:B------:R-:W-:Y:S11]  /*221a0*/  IMAD.MOV.U32 R0, RZ, RZ, R25 ;  /* 0x000000ffff007224 */ /* 0x000ff600078e0019 */
[----:B------:R-:W-:Y:S11]  /*221b0*/  @!UPT UIADD3 URZ, URZ, URZ, URZ ;  /* 0x0000003f3f3ff290 */ /* 0x000ff6000fffe03f */
[----:B------:R-:W-:Y:S01]  /*221c0*/  STL.64 [R1+0x220], R8 ;  /* 0x0002200801007387 */ /* 0x000fe20000100a00 */
[----:B------:R0:W-:Y:S02]  /*221d0*/  STL.64 [R1+0x228], R10 ;  /* 0x0002280a01007387 */ /* 0x0001e40000100a00 */
[----:B0-----:R-:W-:Y:S02]  /*221e0*/  IMAD.MOV.U32 R10, RZ, RZ, R24 ;  /* 0x000000ffff0a7224 */ /* 0x001fe400078e0018 */
[----:B------:R-:W4:Y:S01]  /*221f0*/  LDL.LU.64 R24, [R1+0x1c38] ;  /* 0x001c380001187983 */ /* 0x000f220000300a00 */
[----:B---3--:R-:W-:Y:S02]  /*22200*/  IMAD.MOV.U32 R4, RZ, RZ, R29 ;  /* 0x000000ffff047224 */ /* 0x008fe400078e001d */
[----:B------:R-:W-:Y:S02]  /*22210*/  IMAD.MOV.U32 R5, RZ, RZ, R3 ;  /* 0x000000ffff057224 */ /* 0x000fe400078e0003 */
[----:B------:R-:W-:Y:S01]  /*22220*/  IMAD.MOV.U32 R6, RZ, RZ, R2 ;  /* 0x000000ffff067224 */ /* 0x000fe200078e0002 */
[C---:B----4-:R-:W-:Y:S01]  /*22230*/  HMMA.16816.F32 R24, R16.reuse, R24, R20 ;  /* 0x000000181018723c */ /* 0x050fe20000001814 */
[----:B------:R-:W2:Y:S11]  /*22240*/  LDL.LU.64 R20, [R1+0x1c30] ;  /* 0x001c300001147983 */ /* 0x000eb60000300a00 */
[----:B------:R-:W-:Y:S11]  /*22250*/  @!UPT UIADD3 URZ, URZ, URZ, URZ ;  /* 0x0000003f3f3ff290 */ /* 0x000ff6000fffe03f */
[----:B------:R-:W-:Y:S01]  /*22260*/  STL [R1+0x2a4], R25 ;  /* 0x0002a41901007387 */ /* 0x000fe20000100800 */
[----:B------:R0:W-:Y:S02]  /*22270*/  STL.64 [R1+0x2a8], R26 ;  /* 0x0002a81a01007387 */ /* 0x0001e40000100a00 */
[----:B0-----:R-:W-:Y:S01]  /*22280*/  IMAD.MOV.U32 R27, RZ, RZ, R24 ;  /* 0x000000ffff1b7224 */ /* 0x001fe200078e0018 */
[----:B------:R-:W3:Y:S01]  /*22290*/  LDL.LU R26, [R1+0x1c28] ;  /* 0x001c2800011a7983 */ /* 0x000ee20000300800 */
[----:B------:R-:W4:Y:S02]  /*222a0*/  LDL.LU.64 R24, [R1+0x1c20] ;  /* 0x001c200001187983 */ /* 0x000f240000300a00 */
[----:B------:R-:W4:Y:S01]  /*222b0*/  LDL.LU.64 R22, [R1+0x1c18] ;  /* 0x001c180001167983 */ /* 0x000f220000300a00 */
[----:B--2---:R-:W-:Y:S01]  /*222c0*/  HMMA.16816.F32 R4, R16, R20, R4 ;  /* 0x000000141004723c */ /* 0x004fe20000001804 */
[----:B------:R-:W-:Y:S02]  /*222d0*/  IMAD.MOV.U32 R3, RZ, RZ, R20 ;  /* 0x000000ffff037224 */ /* 0x000fe400078e0014 */
[----:B------:R-:W-:-:S02]  /*222e0*/  IMAD.MOV.U32 R2, RZ, RZ, R21 ;  /* 0x000000ffff027224 */ /* 0x000fc400078e0015 */
[----:B------:R-:W2:Y:S11]  /*222f0*/  LDL.LU.64 R20, [R1+0x1c10] ;  /* 0x001c100001147983 */ /* 0x000eb60000300a00 */
[----:B------:R-:W-:Y:S07]  /*22300*/  @!UPT UIADD3 URZ, URZ, URZ, URZ ;  /* 0x0000003f3f3ff290 */ /* 0x000fee000fffe03f */
[----:B------:R-:W-:Y:S01]  /*22310*/  STL.64 [R1+0x2c0], R4 ;  /* 0x0002c00401007387 */ /* 0x000fe20000100a00 */
[----:B------:R2:W-:Y:S02]  /*22320*/  STL [R1+0x2c8], R6 ;  /* 0x0002c80601007387 */ /* 0x0005e40000100800 */
[----:B------:R-:W-:-:S05]  /*22330*/  IMAD.MOV.U32 R29, RZ, RZ, R7 ;  /* 0x000000ffff1d7224 */ /* 0x000fca00078e0007 */
[----:B------:R-:W-:Y:S04]  /*22340*/  STL [R1+0x1ab0], R29 ;  /* 0x001ab01d01007387 */ /* 0x000fe80000100800 */
[----:B---3--:R-:W-:Y:S01]  /*22350*/  STL.64 [R1+0x1b80], R26 ;  /* 0x001b801a01007387 */ /* 0x008fe20000100a00 */
[----:B----4-:R0:W-:Y:S01]  /*22360*/  STL.64 [R1+0x1b78], R24 ;  /* 0x001b781801007387 */ /* 0x0101e20000100a00 */
[C---:B--2---:R-:W-:Y:S11]  /*22370*/  HMMA.16816.F32 R4, R16.reuse, R24, R20 ;  /* 0x000000181004723c */ /* 0x044ff60000001814 */
[----:B------:R-:W-:Y:S11]  /*22380*/  @!UPT UIADD3 URZ, URZ, URZ, URZ ;  /* 0x0000003f3f3ff290 */ /* 0x000ff6000fffe03f */
[----:B------:R-:W-:Y:S01]  /*22390*/  @!UPT UIADD3 URZ, URZ, URZ, URZ ;  /* 0x0000003f3f3ff290 */ /* 0x000fe2000fffe03f */
[----:B------:R-:W-:Y:S01]  /*223a0*/  STL.64 [R1+0x2d0], R4 ;  /* 0x0002d00401007387 */ /* 0x000fe20000100a00 */
[----:B------:R-:W-:Y:S02]  /*223b0*/  STL.64 [R1+0x2d8], R6 ;  /* 0x0002d80601007387 */ /* 0x000fe40000100a00 */
[----:B0-----:R-:W2:Y:S02]  /*223c0*/  LDL.LU R24, [R1+0x160] ;  /* 0x0001600001187983 */ /* 0x001ea40000300800 */
[----:B------:R-:W2:Y:S01]  /*223d0*/  LDL.LU R25, [R1+0x164] ;  /* 0x0001640001197983 */ /* 0x000ea20000300800 */
[----:B------:R-:W3:Y:S01]  /*223e0*/  LDL.LU R26, [R1+0x168] ;  /* 0x00016800011a7983 */ /* 0x000ee20000300800 */
[----:B------:R-:W3:Y:S02]  /*223f0*/  LDL.LU R27, [R1+0x16c] ;  /* 0x00016c00011b7983 */ /* 0x000ee40000300800 */
[----:B------:R-:W4:Y:S02]  /*22400*/  LDL.LU R20, [R1+0x1b0] ;  /* 0x0001b00001147983 */ /* 0x000f240000300800 */
[----:B------:R-:W4:Y:S01]  /*22410*/  LDL.LU R21, [R1+0x1b4] ;  /* 0x0001b40001157983 */ /* 0x000f220000300800 */
[----:B------:R-:W2:Y:S01]  /*22420*/  LDL.LU R22, [R1+0x1b8] ;  /* 0x0001b80001167983 */ /* 0x000ea20000300800 */
[----:B------:R-:W2:Y:S03]  /*22430*/  LDL.LU R23, [R1+0x1bc] ;  /* 0x0001bc0001177983 */ /* 0x000ea60000300800 */
[----:B--2---:R-:W-:Y:S01]  /*22440*/  STL.64 [R1+0x1be8], R22 ;  /* 0x001be81601007387 */ /* 0x004fe20000100a00 */
[----:B----4-:R0:W-:Y:S03]  /*22450*/  STL.64 [R1+0x1be0], R20 ;  /* 0x001be01401007387 */ /* 0x0101e60000100a00 */
[----:B0-----:R-:W2:Y:S01]  /*22460*/  LDL.LU R20, [R1+0x2b0] ;  /* 0x0002b00001147983 */ /* 0x001ea20000300800 */
[----:B------:R-:W2:Y:S02]  /*22470*/  LDL.LU R21, [R1+0x2b4] ;  /* 0x0002b40001157983 */ /* 0x000ea40000300800 */
[----:B------:R-:W4:Y:S02]  /*22480*/  LDL.LU R22, [R1+0x2b8] ;  /* 0x0002b80001167983 */ /* 0x000f240000300800 */
[----:B------:R-:W4:Y:S01]  /*22490*/  LDL.LU R23, [R1+0x2bc] ;  /* 0x0002bc0001177983 */ /* 0x000f220000300800 */
[----:B------:R-:W2:Y:S01]  /*224a0*/  LDL.LU R4, [R1+0x2e0] ;  /* 0x0002e00001047983 */ /* 0x000ea20000300800 */
        /* <DEDUP_REMOVED lines=9> */
[----:B----4-:R-:W-:Y:S01]  /*22540*/  STL.64 [R1+0x1bf8], R22 ;  /* 0x001bf81601007387 */ /* 0x010fe20000100a00 */
[----:B------:R0:W-:Y:S02]  /*22550*/  STL.64 [R1+0x1bf0], R20 ;  /* 0x001bf01401007387 */ /* 0x0001e40000100a00 */
[----:B------:R-:W4:Y:S01]  /*22560*/  LDL.64 R8, [R1+0xe0] ;  /* 0x0000e00001087983 */ /* 0x000f220000100a00 */
[----:B0-----:R-:W4:Y:S01]  /*22570*/  LDL.64 R20, [R1+0xb0] ;  /* 0x0000b00001147983 */ /* 0x001f220000100a00 */
[----:B---3--:R-:W-:Y:S02]  /*22580*/  STL.64 [R1+0x1b90], R26 ;  /* 0x001b901a01007387 */ /* 0x008fe40000100a00 */
[----:B------:R0:W-:Y:S02]  /*22590*/  STL.64 [R1+0x1b88], R24 ;  /* 0x001b881801007387 */ /* 0x0001e40000100a00 */
[----:B0-----:R-:W3:Y:S01]  /*225a0*/  LDL.LU R24, [R1+0x180] ;  /* 0x0001800001187983 */ /* 0x001ee20000300800 */
[----:B------:R-:W3:Y:S02]  /*225b0*/  LDL.LU R25, [R1+0x184] ;  /* 0x0001840001197983 */ /* 0x000ee40000300800 */
[----:B------:R-:W3:Y:S02]  /*225c0*/  LDL.LU R26, [R1+0x188] ;  /* 0x00018800011a7983 */ /* 0x000ee40000300800 */
[----:B------:R-:W-:Y:S01]  /*225d0*/  IMAD.MOV.U32 R27, RZ, RZ, R28 ;  /* 0x000000ffff1b7224 */ /* 0x000fe200078e001c */
[----:B--2---:R-:W-:Y:S11]  /*225e0*/  HMMA.16816.F32 R4, R16, R12, R4 ;  /* 0x0000000c1004723c */ /* 0x004ff60000001804 */
[----:B------:R-:W-:Y:S11]  /*225f0*/  @!UPT UIADD3 URZ, URZ, URZ, URZ ;  /* 0x0000003f3f3ff290 */ /* 0x000ff6000fffe03f */
[----:B------:R-:W-:Y:S02]  /*22600*/  @!UPT UIADD3 URZ, URZ, URZ, URZ ;  /* 0x0000003f3f3ff290 */ /* 0x000fe4000fffe03f */
[----:B------:R-:W-:Y:S01]  /*22610*/  IMAD.MOV.U32 R28, RZ, RZ, R6 ;  /* 0x000000ffff1c7224 */ /* 0x000fe200078e0006 */
[----:B---3--:R-:W-:Y:S01]  /*22620*/  STL.64 [R1+0x1bb0], R26 ;  /* 0x001bb01a01007387 */ /* 0x008fe20000100a00 */
[----:B------:R0:W-:Y:S02]  /*22630*/  STL.64 [R1+0x1ba8], R24 ;  /* 0x001ba81801007387 */ /* 0x0001e40000100a00 */
[----:B------:R-:W2:Y:S02]  /*22640*/  LDL R29, [R1+0xc58] ;  /* 0x000c5800011d7983 */ /* 0x000ea40000100800 */
[----:B------:R1:W-:Y:S02]  /*22650*/  STL.64 [R1+0x2f0], R4 ;  /* 0x0002f00401007387 */ /* 0x0003e40000100a00 */
[----:B0-----:R-:W-:Y:S02]  /*22660*/  IMAD.MOV.U32 R25, RZ, RZ, R0 ;  /* 0x000000ffff197224 */ /* 0x001fe400078e0000 */
[----:B------:R-:W-:-:S02]  /*22670*/  IMAD.MOV.U32 R0, RZ, RZ, R7 ;  /* 0x000000ffff007224 */ /* 0x000fc400078e0007 */
[----:B------:R-:W4:Y:S01]  /*22680*/  LDL.LU.64 R6, [R1+0x1c08] ;  /* 0x001c080001067983 */ /* 0x000f220000300a00 */
[----:B-1----:R-:W4:Y:S02]  /*22690*/  LDL.LU.64 R4, [R1+0x1c00] ;  /* 0x001c000001047983 */ /* 0x002f240000300a00 */
[----:B------:R0:W-:Y:S02]  /*226a0*/  STL.64 [R1+0x1b70], R12 ;  /* 0x001b700c01007387 */ /* 0x0001e40000100a00 */
[----:B0-----:R-:W3:Y:S01]  /*226b0*/  LDL.LU R12, [R1+0x150] ;  /* 0x00015000010c7983 */ /* 0x001ee20000300800 */
[----:B------:R-:W3:Y:S02]  /*226c0*/  LDL.LU R13, [R1+0x154] ;  /* 0x00015400010d7983 */ /* 0x000ee40000300800 */
[----:B------:R-:W2:Y:S02]  /*226d0*/  LDL.LU R14, [R1+0x158] ;  /* 0x00015800010e7983 */ /* 0x000ea40000300800 */
[----:B------:R-:W2:Y:S02]  /*226e0*/  LDL.LU R15, [R1+0x15c] ;  /* 0x00015c00010f7983 */ /* 0x000ea40000300800 */
[----:B--2---:R-:W-:Y:S01]  /*226f0*/  STL.64 [R1+0x1ba0], R14 ;  /* 0x001ba00e01007387 */ /* 0x004fe20000100a00 */
[----:B---3--:R0:W-:Y:S03]  /*22700*/  STL.64 [R1+0x1b98], R12 ;  /* 0x001b980c01007387 */ /* 0x0081e60000100a00 */
[----:B0-----:R-:W2:Y:S01]  /*22710*/  LDL.64 R12, [R1+0x10] ;  /* 0x00001000010c7983 */ /* 0x001ea20000100a00 */
[----:B----4-:R-:W-:Y:S03]  /*22720*/  HMMA.16816.F32 R4, R16, R20, R4 ;  /* 0x000000141004723c */ /* 0x010fe60000001804 */
[----:B--2---:R0:W-:Y:S04]  /*22730*/  STL.64 [R1+0x1bb8], R12 ;  /* 0x001bb80c01007387 */ /* 0x0041e80000100a00 */
[----:B0-----:R-:W2:Y:S01]  /*22740*/  LDL.LU R12, [R1+0x1a0] ;  /* 0x0001a000010c7983 */ /* 0x001ea20000300800 */
[----:B------:R-:W2:Y:S02]  /*22750*/  LDL.LU R13, [R1+0x1a4] ;  /* 0x0001a400010d7983 */ /* 0x000ea40000300800 */
[----:B------:R-:W2:Y:S02]  /*22760*/  LDL.LU R14, [R1+0x1a8] ;  /* 0x0001a800010e7983 */ /* 0x000ea40000300800 */
[----:B------:R-:W2:Y:S01]  /*22770*/  LDL.LU R15, [R1+0x1ac] ;  /* 0x0001ac00010f7983 */ /* 0x000ea20000300800 */
[----:B------:R0:W-:Y:S01]  /*22780*/  STL [R1+0x1ab8], R0 ;  /* 0x001ab80001007387 */ /* 0x0001e20000100800 */
[----:B------:R-:W-:Y:S09]  /*22790*/  STL [R1+0x1ab4], R28 ;  /* 0x001ab41c01007387 */ /* 0x000ff20000100800 */
[----:B------:R1:W-:Y:S02]  /*227a0*/  STL.64 [R1+0x300], R4 ;  /* 0x0003000401007387 */ /* 0x0003e40000100a00 */
[----:B------:R3:W-:Y:S01]  /*227b0*/  STL.64 [R1+0x308], R6 ;  /* 0x0003080601007387 */ /* 0x0007e20000100a00 */
[----:B------:R-:W4:Y:S01]  /*227c0*/  LDL.LU.64 R22, [R1+0x1bf8] ;  /* 0x001bf80001167983 */ /* 0x000f220000300a00 */
[----:B0-----:R-:W-:-:S02]  /*227d0*/  IMAD.MOV.U32 R0, RZ, RZ, R21 ;  /* 0x000000ffff007224 */ /* 0x001fc400078e0015 */
[----:B-1----:R-:W-:Y:S02]  /*227e0*/  IMAD.MOV.U32 R4, RZ, RZ, R20 ;  /* 0x000000ffff047224 */ /* 0x002fe400078e0014 */
[----:B------:R-:W4:Y:S01]  /*227f0*/  LDL.LU.64 R20, [R1+0x1bf0] ;  /* 0x001bf00001147983 */ /* 0x000f220000300a00 */
[----:B------:R-:W-:Y:S02]  /*22800*/  IMAD.MOV.U32 R24, RZ, RZ, R10 ;  /* 0x000000ffff187224 */ /* 0x000fe400078e000a */
[----:B---3--:R-:W-:Y:S02]  /*22810*/  IMAD.MOV.U32 R6, RZ, RZ, R8 ;  /* 0x000000ffff067224 */ /* 0x008fe400078e0008 */
[----:B------:R-:W-:Y:S01]  /*22820*/  IMAD.MOV.U32 R5, RZ, RZ, R9 ;  /* 0x000000ffff057224 */ /* 0x000fe200078e0009 */
[C---:B----4-:R-:W-:Y:S11]  /*22830*/  HMMA.16816.F32 R20, R16.reuse, R8, R20 ;  /* 0x000000081014723c */ /* 0x050ff60000001814 */
[----:B------:R-:W-:Y:S11]  /*22840*/  @!UPT UIADD3 URZ, URZ, URZ, URZ ;  /* 0x0000003f3f3ff290 */ /* 0x000ff6000fffe03f */
[----:B------:R-:W-:Y:S01]  /*22850*/  @!UPT UIADD3 URZ, URZ, URZ, URZ ;  /* 0x0000003f3f3ff290 */ /* 0x000fe2000fffe03f */
[----:B------:R-:W-:Y:S01]  /*22860*/  STL.64 [R1+0x2e0], R20 ;  /* 0x0002e01401007387 */ /* 0x000fe20000100a00 */
[----:B------:R0:W-:Y:S03]  /*22870*/  STL.64 [R1+0x2e8], R22 ;  /* 0x0002e81601007387 */ /* 0x0001e60000100a00 */
[----:B0-----:R-:W3:Y:S01]  /*22880*/  LDL.LU.64 R22, [R1+0x1be8] ;  /* 0x001be80001167983 */ /* 0x001ee20000300a00 */
[----:B------:R-:W3:Y:S02]  /*22890*/  LDL.LU.64 R20, [R1+0x1be0] ;  /* 0x001be00001147983 */ /* 0x000ee40000300a00 */
[----:B------:R-:W4:Y:S02]  /*228a0*/  LDL.LU.64 R10, [R1+0x1bd8] ;  /* 0x001bd800010a7983 */ /* 0x000f240000300a00 */
[----:B------:R-:W3:Y:S02]  /*228b0*/  LDL.LU.64 R8, [R1+0x1bd0] ;  /* 0x001bd00001087983 */ /* 0x000ee40000300a00 */
[----:B---3--:R-:W-:Y:S01]  /*228c0*/  HMMA.16816.F32 R16, R16, R8, R20 ;  /* 0x000000081010723c */ /* 0x008fe20000001814 */
[----:B------:R-:W2:Y:S01]  /*228d0*/  LDL.LU.64 R22, [R1+0x1bc8] ;  /* 0x001bc80001167983 */ /* 0x000ea20000300a00 */
[----:B------:R-:W2:Y:S11]  /*228e0*/  LDL.LU.64 R20, [R1+0x1bc0] ;  /* 0x001bc00001147983 */ /* 0x000eb60000300a00 */
[----:B------:R-:W-:Y:S10]  /*228f0*/  @!UPT UIADD3 URZ, URZ, URZ, URZ ;  /* 0x0000003f3f3ff290 */ /* 0x000ff4000fffe03f */
[----:B------:R-:W-:Y:S01]  /*22900*/  STL.64 [R1+0x2b0], R16 ;  /* 0x0002b01001007387 */ /* 0x000fe20000100a00 */
[----:B------:R-:W-:Y:S02]  /*22910*/  STL.64 [R1+0x2b8], R18 ;  /* 0x0002b81201007387 */ /* 0x000fe40000100a00 */
[----:B------:R-:W-:Y:S01]  /*22920*/  STL.64 [R1+0x1b48], R8 ;  /* 0x001b480801007387 */ /* 0x000fe20000100a00 */
[----:B--2---:R-:W-:Y:S01]  /*22930*/  HMMA.16816.F32 R24, R20, R24, R12 ;  /* 0x000000181418723c */ /* 0x004fe2000000180c */
[----:B------:R-:W2:Y:S11]  /*22940*/  LDL.LU.64 R12, [R1+0x1bb8] ;  /* 0x001bb800010c7983 */ /* 0x000eb60000300a00 */
[----:B------:R-:W-:Y:S11]  /*22950*/  @!UPT UIADD3 URZ, URZ, URZ, URZ ;  /* 0x0000003f3f3ff290 */ /* 0x000ff6000fffe03f */
[----:B------:R-:W-:Y:S01]  /*22960*/  STL.64 [R1+0x290], R24 ;  /* 0x0002901801007387 */ /* 0x000fe20000100a00 */
[----:B------:R0:W-:Y:S03]  /*22970*/  STL.64 [R1+0x298], R26 ;  /* 0x0002981a01007387 */ /* 0x0001e60000100a00 */
[----:B0-----:R-:W3:Y:S01]  /*22980*/  LDL.LU.64 R26, [R1+0x1bb0] ;  /* 0x001bb000011a7983 */ /* 0x001ee20000300a00 */
[----:B------:R-:W3:Y:S02]  /*22990*/  LDL.LU.64 R24, [R1+0x1ba8] ;  /* 0x001ba80001187983 */ /* 0x000ee40000300a00 */
[----:B------:R-:W4:Y:S02]  /*229a0*/  LDL.LU.64 R14, [R1+0x1ba0] ;  /* 0x001ba000010e7983 */ /* 0x000f240000300a00 */
[----:B------:R-:W-:Y:S02]  /*229b0*/  IMAD.MOV.U32 R16, RZ, RZ, R3 ;  /* 0x000000ffff107224 */ /* 0x000fe400078e0003 */
[----:B------:R-:W-:-:S02]  /*229c0*/  IMAD.MOV.U32 R17, RZ, RZ, R2 ;  /* 0x000000ffff117224 */ /* 0x000fc400078e0002 */
[----:B--2---:R-:W-:Y:S02]  /*229d0*/  IMAD.MOV.U32 R8, RZ, RZ, R12 ;  /* 0x000000ffff087224 */ /* 0x004fe400078e000c */
[----:B------:R-:W-:Y:S01]  /*229e0*/  IMAD.MOV.U32 R7, RZ, RZ, R13 ;  /* 0x000000ffff077224 */ /* 0x000fe200078e000d */
[C---:B---3--:R-:W-:Y:S01]  /*229f0*/  HMMA.16816.F32 R24, R20.reuse, R12, R24 ;  /* 0x0000000c1418723c */ /* 0x048fe20000001818 */
[----:B------:R-:W4:Y:S11]  /*22a00*/  LDL.LU.64 R12, [R1+0x1b98] ;  /* 0x001b9800010c7983 */ /* 0x000f360000300a00 */
[----:B------:R-:W-:Y:S11]  /*22a10*/  @!UPT UIADD3 URZ, URZ, URZ, URZ ;  /* 0x0000003f3f3ff290 */ /* 0x000ff6000fffe03f */
[----:B------:R0:W-:Y:S01]  /*22a20*/  STL.64 [R1+0x200], R24 ;  /* 0x0002001801007387 */ /* 0x0001e20000100a00 */
[----:B------:R-:W-:Y:S02]  /*22a30*/  IMAD.MOV.U32 R3, RZ, RZ, R26 ;  /* 0x000000ffff037224 */ /* 0x000fe400078e001a */
[----:B------:R-:W-:Y:S02]  /*22a40*/  IMAD.MOV.U32 R2, RZ, RZ, R27 ;  /* 0x000000ffff027224 */ /* 0x000fe400078e001b */
[----:B------:R-:W2:Y:S04]  /*22a50*/  LDL.LU.64 R26, [R1+0x1b90] ;  /* 0x001b9000011a7983 */ /* 0x000ea80000300a00 */
[----:B0-----:R-:W2:Y:S01]  /*22a60*/  LDL.LU.64 R24, [R1+0x1b88] ;  /* 0x001b880001187983 */ /* 0x001ea20000300a00 */
[----:B------:R-:W-:Y:S02]  /*22a70*/  STL [R1+0x19c4], R2 ;  /* 0x0019c40201007387 */ /* 0x000fe40000100800 */
[----:B------:R-:W-:Y:S01]  /*22a80*/  STL [R1+0x19c0], R3 ;  /* 0x0019c00301007387 */ /* 0x000fe20000100800 */
[C---:B--2---:R-:W-:Y:S01]  /*22a90*/  HMMA.16816.F32 R16, R20.reuse, R16, R24 ;  /* 0x000000101410723c */ /* 0x044fe20000001818 */
[----:B------:R-:W2:Y:S01]  /*22aa0*/  LDL.LU.64 R26, [R1+0x1b80] ;  /* 0x001b8000011a7983 */ /* 0x000ea20000300a00 */
[----:B------:R-:W4:Y:S11]  /*22ab0*/  LDL.LU.64 R24, [R1+0x1b78] ;  /* 0x001b780001187983 */ /* 0x000f360000300a00 */
[----:B------:R-:W-:Y:S10]  /*22ac0*/  @!UPT UIADD3 URZ, URZ, URZ, URZ ;  /* 0x0000003f3f3ff290 */ /* 0x000ff4000fffe03f */
[----:B------:R-:W-:Y:S01]  /*22ad0*/  STL.64 [R1+0x1e0], R16 ;  /* 0x0001e01001007387 */ /* 0x000fe20000100a00 */
[----:B------:R0:W-:Y:S03]  /*22ae0*/  STL.64 [R1+0x1e8], R18 ;  /* 0x0001e81201007387 */ /* 0x0001e60000100a00 */
[----:B0-----:R-:W3:Y:S01]  /*22af0*/  LDL R19, [R1+0x384] ;  /* 0x0003840001137983 */ /* 0x001ee20000100800 */
[----:B----4-:R-:W-:Y:S03]  /*22b00*/  HMMA.16816.F32 R12, R20, R24, R12 ;  /* 0x00000018140c723c */ /* 0x010fe6000000180c */
[----:B---3--:R0:W-:Y:S01]  /*22b10*/  STL [R1+0x1ae8], R19 ;  /* 0x001ae81301007387 */ /* 0x0081e20000100800 */
[----:B------:R-:W3:Y:S02]  /*22b20*/  LDL.LU R16, [R1+0x130] ;  /* 0x0001300001107983 */ /* 0x000ee40000300800 */
[----:B------:R-:W3:Y:S02]  /*22b30*/  LDL.LU R17, [R1+0x134] ;  /* 0x0001340001117983 */ /* 0x000ee40000300800 */
[----:B------:R-:W3:Y:S01]  /*22b40*/  LDL.LU R18, [R1+0x138] ;  /* 0x0001380001127983 */ /* 0x000ee20000300800 */
[----:B0-----:R-:W3:Y:S11]  /*22b50*/  LDL.LU R19, [R1+0x13c] ;  /* 0x00013c0001137983 */ /* 0x001ef60000300800 */
[----:B------:R-:W-:Y:S03]  /*22b60*/  @!UPT UIADD3 URZ, URZ, URZ, URZ ;  /* 0x0000003f3f3ff290 */ /* 0x000fe6000fffe03f */
[----:B------:R0:W-:Y:S02]  /*22b70*/  STL.64 [R1+0x1c0], R12 ;  /* 0x0001c00c01007387 */ /* 0x0001e40000100a00 */
[----:B0-----:R-:W3:Y:S01]  /*22b80*/  LDL.LU.64 R12, [R1+0x1b70] ;  /* 0x001b7000010c7983 */ /* 0x001ee20000300a00 */
[----:B--2---:R-:W-:Y:S02]  /*22b90*/  STL.64 [R1+0x1b00], R26 ;  /* 0x001b001a01007387 */ /* 0x004fe40000100a00 */
[----:B------:R0:W-:Y:S02]  /*22ba0*/  STL.64 [R1+0x1af8], R24 ;  /* 0x001af81801007387 */ /* 0x0001e40000100a00 */
[----:B0-----:R-:W2:Y:S01]  /*22bb0*/  LDL.LU.64 R24, [R1] ;  /* 0x0000000001187983 */ /* 0x001ea20000300a00 */
[----:B------:R-:W-:Y:S02]  /*22bc0*/  IMAD.MOV.U32 R3, RZ, RZ, R15 ;  /* 0x000000ffff037224 */ /* 0x000fe400078e000f */
[----:B------:R-:W-:-:S02]  /*22bd0*/  IMAD.MOV.U32 R2, RZ, RZ, R14 ;  /* 0x000000ffff027224 */ /* 0x000fc400078e000e */
[----:B------:R-:W-:Y:S01]  /*22be0*/  IMAD.MOV.U32 R9, RZ, RZ, R5 ;  /* 0x000000ffff097224 */ /* 0x000fe200078e0005 */
[----:B---3--:R-:W-:Y:S01]  /*22bf0*/  HMMA.16816.F32 R16, R20, R12, R16 ;  /* 0x0000000c1410723c */ /* 0x008fe20000001810 */
[----:B--2---:R0:W-:Y:S01]  /*22c00*/  STL.64 [R1+0x1b18], R24 ;  /* 0x001b181801007387 */ /* 0x0041e20000100a00 */
[----:B------:R-:W-:Y:S02]  /*22c10*/  STL [R1+0x19cc], R3 ;  /* 0x0019cc0301007387 */ /* 0x000fe40000100800 */
[----:B------:R-:W-:Y:S11]  /*22c20*/  STL [R1+0x19c8], R2 ;  /* 0x0019c80201007387 */ /* 0x000ff60000100800 */
[----:B------:R-:W-:Y:S08]  /*22c30*/  @!UPT UIADD3 URZ, URZ, URZ, URZ ;  /* 0x0000003f3f3ff290 */ /* 0x000ff0000fffe03f */
[----:B------:R1:W-:Y:S01]  /*22c40*/  STL.64 [R1+0x1b0], R16 ;  /* 0x0001b01001007387 */ /* 0x0003e20000100a00 */
[----:B0-----:R-:W-:Y:S02]  /*22c50*/  IMAD.MOV.U32 R24, RZ, RZ, R8 ;  /* 0x000000ffff187224 */ /* 0x001fe400078e0008 */
[----:B------:R-:W-:Y:S01]  /*22c60*/  IMAD.MOV.U32 R8, RZ, RZ, R6 ;  /* 0x000000ffff087224 */ /* 0x000fe200078e0006 */
[----:B------:R-:W-:Y:S01]  /*22c70*/  STL.64 [R1+0x1b8], R18 ;  /* 0x0001b81201007387 */ /* 0x000fe20000100a00 */
[----:B------:R-:W-:Y:S03]  /*22c80*/  STL.64 [R1+0x1b68], R10 ;  /* 0x001b680a01007387 */ /* 0x000fe60000100a00 */
[----:B------:R0:W-:Y:S01]  /*22c90*/  STL.64 [R1+0x1b60], R8 ;  /* 0x001b600801007387 */ /* 0x0001e20000100a00 */
[----:B-1----:R-:W-:Y:S02]  /*22ca0*/  IMAD.MOV.U32 R16, RZ, RZ, R4 ;  /* 0x000000ffff107224 */ /* 0x002fe400078e0004 */
[----:B------:R-:W-:Y:S01]  /*22cb0*/  IMAD.MOV.U32 R25, RZ, RZ, R7 ;  /* 0x000000ffff197224 */ /* 0x000fe200078e0007 */
[----:B0-----:R-:W2:Y:S01]  /*22cc0*/  LDL.LU R8, [R1+0x120] ;  /* 0x0001200001087983 */ /* 0x001ea20000300800 */
[----:B------:R-:W2:Y:S02]  /*22cd0*/  LDL.LU R9, [R1+0x124] ;  /* 0x0001240001097983 */ /* 0x000ea40000300800 */
[----:B------:R-:W2:Y:S02]  /*22ce0*/  LDL.LU R10, [R1+0x128] ;  /* 0x00012800010a7983 */ /* 0x000ea40000300800 */
[----:B------:R-:W2:Y:S01]  /*22cf0*/  LDL.LU R11, [R1+0x12c] ;  /* 0x00012c00010b7983 */ /* 0x000ea20000300800 */
[----:B------:R-:W3:Y:S01]  /*22d00*/  LDL.LU R4, [R1+0xd0] ;  /* 0x0000d00001047983 */ /* 0x000ee20000300800 */
[----:B------:R-:W3:Y:S02]  /*22d10*/  LDL.LU R5, [R1+0xd4] ;  /* 0x0000d40001057983 */ /* 0x000ee40000300800 */
[----:B------:R-:W4:Y:S02]  /*22d20*/  LDL.LU R6, [R1+0xd8] ;  /* 0x0000d80001067983 */ /* 0x000f240000300800 */
[----:B------:R-:W4:Y:S02]  /*22d30*/  LDL.LU R7, [R1+0xdc] ;  /* 0x0000dc0001077983 */ /* 0x000f240000300800 */
[----:B----4-:R-:W-:Y:S01]  /*22d40*/  STL.64 [R1+0x1b58], R6 ;  /* 0x001b580601007387 */ /* 0x010fe20000100a00 */
[----:B---3--:R0:W-:Y:S03]  /*22d50*/  STL.64 [R1+0x1b50], R4 ;  /* 0x001b500401007387 */ /* 0x0081e60000100a00 */
[----:B0-----:R-:W3:Y:S01]  /*22d60*/  LDL.LU R4, [R1+0x110] ;  /* 0x0001100001047983 */ /* 0x001ee20000300800 */
[----:B------:R-:W3:Y:S02]  /*22d70*/  LDL.LU R5, [R1+0x114] ;  /* 0x0001140001057983 */ /* 0x000ee40000300800 */
[----:B------:R-:W3:Y:S02]  /*22d80*/  LDL.LU R6, [R1+0x118] ;  /* 0x0001180001067983 */ /* 0x000ee40000300800 */
[----:B------:R-:W3:Y:S01]  /*22d90*/  LDL.LU R7, [R1+0x11c] ;  /* 0x00011c0001077983 */ /* 0x000ee20000300800 */
[----:B------:R0:W-:Y:S04]  /*22da0*/  STL.64 [R1+0x1b30], R24 ;  /* 0x001b301801007387 */ /* 0x0001e80000100a00 */
[----:B0-----:R-:W4:Y:S01]  /*22db0*/  LDL.LU R24, [R1+0xf0] ;  /* 0x0000f00001187983 */ /* 0x001f220000300800 */
[----:B------:R-:W4:Y:S02]  /*22dc0*/  LDL.LU R25, [R1+0xf4] ;  /* 0x0000f40001197983 */ /* 0x000f240000300800 */
[----:B------:R-:W4:Y:S02]  /*22dd0*/  LDL.LU R26, [R1+0xf8] ;  /* 0x0000f800011a7983 */ /* 0x000f240000300800 */
[----:B------:R-:W4:Y:S01]  /*22de0*/  LDL.LU R27, [R1+0xfc] ;  /* 0x0000fc00011b7983 */ /* 0x000f220000300800 */
[----:B------:R0:W-:Y:S04]  /*22df0*/  STL.64 [R1+0x1af0], R12 ;  /* 0x001af00c01007387 */ /* 0x0001e80000100a00 */
        /* <DEDUP_REMOVED lines=9> */
[----:B------:R-:W2:Y:S02]  /*22e90*/  LDL.LU R15, [R1+0x17c] ;  /* 0x00017c00010f7983 */ /* 0x000ea40000300800 */
[----:B------:R-:W-:-:S07]  /*22ea0*/  IMAD.MOV.U32 R17, RZ, RZ, R0 ;  /* 0x000000ffff117224 */ /* 0x000fce00078e0000 */
[----:B------:R-:W-:Y:S01]  /*22eb0*/  HMMA.16816.F32 R16, R20, R16, R8 ;  /* 0x000000101410723c */ /* 0x000fe20000001808 */
[----:B--2---:R-:W-:Y:S01]  /*22ec0*/  STL.64 [R1+0x1b28], R14 ;  /* 0x001b280e01007387 */ /* 0x004fe20000100a00 */
[----:B------:R0:W-:Y:S03]  /*22ed0*/  STL.64 [R1+0x1b20], R12 ;  /* 0x001b200c01007387 */ /* 0x0001e60000100a00 */
[----:B0-----:R-:W2:Y:S01]  /*22ee0*/  LDL.LU R12, [R1+0x140] ;  /* 0x00014000010c7983 */ /* 0x001ea20000300800 */
[----:B------:R-:W2:Y:S02]  /*22ef0*/  LDL.LU R13, [R1+0x144] ;  /* 0x00014400010d7983 */ /* 0x000ea40000300800 */
[----:B------:R-:W2:Y:S02]  /*22f00*/  LDL.LU R14, [R1+0x148] ;  /* 0x00014800010e7983 */ /* 0x000ea40000300800 */
[----:B------:R-:W2:Y:S01]  /*22f10*/  LDL.LU R15, [R1+0x14c] ;  /* 0x00014c00010f7983 */ /* 0x000ea20000300800 */
[----:B------:R-:W2:Y:S01]  /*22f20*/  LDL.LU.64 R10, [R1+0x1b68] ;  /* 0x001b6800010a7983 */ /* 0x000ea20000300a00 */
[----:B------:R-:W3:Y:S11]  /*22f30*/  LDL.LU.64 R8, [R1+0x1b60] ;  /* 0x001b600001087983 */ /* 0x000ef60000300a00 */
[----:B------:R0:W-:Y:S02]  /*22f40*/  STL.64 [R1+0x1a0], R16 ;  /* 0x0001a01001007387 */ /* 0x0001e40000100a00 */
[----:B------:R2:W-:Y:S01]  /*22f50*/  STL.64 [R1+0x1a8], R18 ;  /* 0x0001a81201007387 */ /* 0x0005e20000100a00 */
[----:B0-----:R-:W4:Y:S01]  /*22f60*/  LDL.LU R16, [R1+0x1d0] ;  /* 0x0001d00001107983 */ /* 0x001f220000300800 */
[----:B------:R-:W4:Y:S02]  /*22f70*/  LDL.LU R17, [R1+0x1d4] ;  /* 0x0001d40001117983 */ /* 0x000f240000300800 */
[----:B--2---:R-:W-:-:S02]  /*22f80*/  IMAD.MOV.U32 R18, RZ, RZ, R11 ;  /* 0x000000ffff127224 */ /* 0x004fc400078e000b */
[----:B------:R-:W-:Y:S02]  /*22f90*/  IMAD.MOV.U32 R19, RZ, RZ, R10 ;  /* 0x000000ffff137224 */ /* 0x000fe400078e000a */
[----:B---3--:R-:W-:Y:S01]  /*22fa0*/  HMMA.16816.F32 R8, R20, R8, R4 ;  /* 0x000000081408723c */ /* 0x008fe20000001804 */
[----:B------:R-:W2:Y:S01]  /*22fb0*/  LDL.LU.64 R6, [R1+0x1b58] ;  /* 0x001b580001067983 */ /* 0x000ea20000300a00 */
[----:B------:R-:W2:Y:S11]  /*22fc0*/  LDL.LU.64 R4, [R1+0x1b50] ;  /* 0x001b500001047983 */ /* 0x000eb60000300a00 */
[----:B------:R-:W-:Y:S10]  /*22fd0*/  @!UPT UIADD3 URZ, URZ, URZ, URZ ;  /* 0x0000003f3f3ff290 */ /* 0x000ff4000fffe03f */
[----:B------:R0:W-:Y:S04]  /*22fe0*/  STL.64 [R1+0x160], R8 ;  /* 0x0001600801007387 */ /* 0x0001e80000100a00 */
[----:B0-----:R-:W2:Y:S01]  /*22ff0*/  LDL.LU.64 R8, [R1+0x1b48] ;  /* 0x001b480001087983 */ /* 0x001ea20000300a00 */
[----:B------:R-:W-:Y:S02]  /*23000*/  IMAD.MOV.U32 R2, RZ, RZ, R11 ;  /* 0x000000ffff027224 */ /* 0x000fe400078e000b */
[----:B------:R-:W-:-:S03]  /*23010*/  IMAD.MOV.U32 R3, RZ, RZ, R10 ;  /* 0x000000ffff037224 */ /* 0x000fc600078e000a */
[----:B------:R-:W-:Y:S02]  /*23020*/  STL [R1+0x1ac0], R2 ;  /* 0x001ac00201007387 */ /* 0x000fe40000100800 */
[----:B------:R-:W-:Y:S01]  /*23030*/  STL [R1+0x1abc], R3 ;  /* 0x001abc0301007387 */ /* 0x000fe20000100800 */
[----:B--2---:R-:W-:Y:S01]  /*23040*/  HMMA.16816.F32 R20, R20, R8, R4 ;  /* 0x000000081414723c */ /* 0x004fe20000001804 */
[----:B------:R-:W-:-:S06]  /*23050*/  IMAD.MOV.U32 R0, RZ, RZ, R9 ;  /* 0x000000ffff007224 */ /* 0x000fcc00078e0009 */
[----:B------:R-:W-:Y:S11]  /*23060*/  IMAD.MOV.U32 R4, RZ, RZ, R8 ;  /* 0x000000ffff047224 */ /* 0x000ff600078e0008 */
[----:B------:R-:W-:Y:S05]  /*23070*/  @!UPT UIADD3 URZ, URZ, URZ, URZ ;  /* 0x0000003f3f3ff290 */ /* 0x000fea000fffe03f */
[----:B------:R0:W-:Y:S01]  /*23080*/  STL.64 [R1+0x150], R20 ;  /* 0x0001501401007387 */ /* 0x0001e20000100a00 */
[----:B------:R-:W-:Y:S02]  /*23090*/  STL.64 [R1+0x158], R22 ;  /* 0x0001581601007387 */ /* 0x000fe40000100a00 */
[----:B------:R-:W4:Y:S02]  /*230a0*/  LDL.LU.64 R10, [R1+0x1b40] ;  /* 0x001b4000010a7983 */ /* 0x000f240000300a00 */
[----:B------:R-:W4:Y:S01]  /*230b0*/  LDL.LU.64 R8, [R1+0x1b38] ;  /* 0x001b380001087983 */ /* 0x000f220000300a00 */
[----:B0-----:R-:W4:Y:S02]  /*230c0*/  LDL.LU.64 R20, [R1+0x20] ;  /* 0x0000200001147983 */ /* 0x001f240000300a00 */
[C---:B----4-:R-:W-:Y:S11]  /*230d0*/  HMMA.16816.F32 R24, R8.reuse, R20, R24 ;  /* 0x000000140818723c */ /* 0x050ff60000001818 */
[----:B------:R-:W-:Y:S11]  /*230e0*/  @!UPT UIADD3 URZ, URZ, URZ, URZ ;  /* 0x0000003f3f3ff290 */ /* 0x000ff6000fffe03f */
[----:B------:R-:W-:Y:S01]  /*230f0*/  @!UPT UIADD3 URZ, URZ, URZ, URZ ;  /* 0x0000003f3f3ff290 */ /* 0x000fe2000fffe03f */
[----:B------:R0:W-:Y:S01]  /*23100*/  STL.64 [R1+0x120], R24 ;  /* 0x0001201801007387 */ /* 0x0001e20000100a00 */
[----:B------:R1:W-:Y:S03]  /*23110*/  STL.64 [R1+0x128], R26 ;  /* 0x0001281a01007387 */ /* 0x0003e60000100a00 */
[----:B0-----:R-:W1:Y:S01]  /*23120*/  LDL.LU.64 R24, [R1+0x1b30] ;  /* 0x001b300001187983 */ /* 0x001e620000300a00 */
[----:B------:R-:W-:Y:S02]  /*23130*/  IMAD.MOV.U32 R3, RZ, RZ, R21 ;  /* 0x000000ffff037224 */ /* 0x000fe400078e0015 */
[----:B------:R-:W-:Y:S02]  /*23140*/  IMAD.MOV.U32 R2, RZ, RZ, R20 ;  /* 0x000000ffff027224 */ /* 0x000fe400078e0014 */
[----:B------:R-:W2:Y:S01]  /*23150*/  LDL.LU.64 R20, [R1+0xe0] ;  /* 0x0000e00001147983 */ /* 0x000ea20000300a00 */
[----:B------:R-:W-:Y:S02]  /*23160*/  STL [R1+0x1ac8], R3 ;  /* 0x001ac80301007387 */ /* 0x000fe40000100800 */
[----:B------:R-:W-:Y:S01]  /*23170*/  STL [R1+0x1ac4], R2 ;  /* 0x001ac40201007387 */ /* 0x000fe20000100800 */
[C---:B-1----:R-:W-:Y:S01]  /*23180*/  HMMA.16816.F32 R24, R8.reuse, R24, R12 ;  /* 0x000000180818723c */ /* 0x042fe2000000180c */
[----:B------:R-:W3:Y:S01]  /*23190*/  LDL.LU.64 R14, [R1+0x1b28] ;  /* 0x001b2800010e7983 */ /* 0x000ee20000300a00 */
[----:B------:R-:W3:Y:S11]  /*231a0*/  LDL.LU.64 R12, [R1+0x1b20] ;  /* 0x001b2000010c7983 */ /* 0x000ef60000300a00 */
[----:B------:R-:W-:Y:S10]  /*231b0*/  @!UPT UIADD3 URZ, URZ, URZ, URZ ;  /* 0x0000003f3f3ff290 */ /* 0x000ff4000fffe03f */
[----:B------:R0:W-:Y:S01]  /*231c0*/  STL.64 [R1+0x110], R24 ;  /* 0x0001101801007387 */ /* 0x0001e20000100a00 */
[----:B------:R-:W-:Y:S03]  /*231d0*/  STL.64 [R1+0x118], R26 ;  /* 0x0001181a01007387 */ /* 0x000fe60000100a00 */
[----:B0-----:R-:W3:Y:S02]  /*231e0*/  LDL.LU.64 R24, [R1+0x1b18] ;  /* 0x001b180001187983 */ /* 0x001ee40000300a00 */
[C---:B---3--:R-:W-:Y:S01]  /*231f0*/  HMMA.16816.F32 R12, R8.reuse, R24, R12 ;  /* 0x00000018080c723c */ /* 0x048fe2000000180c */
[----:B------:R-:W-:Y:S02]  /*23200*/  IMAD.MOV.U32 R3, RZ, RZ, R24 ;  /* 0x000000ffff037224 */ /* 0x000fe400078e0018 */
[----:B------:R-:W-:Y:S11]  /*23210*/  IMAD.MOV.U32 R2, RZ, RZ, R25 ;  /* 0x000000ffff027224 */ /* 0x000ff600078e0019 */
[----:B------:R-:W-:Y:S09]  /*23220*/  @!UPT UIADD3 URZ, URZ, URZ, URZ ;  /* 0x0000003f3f3ff290 */ /* 0x000ff2000fffe03f */
[----:B------:R-:W-:Y:S01]  /*23230*/  STL.64 [R1+0xf0], R12 ;  /* 0x0000f00c01007387 */ /* 0x000fe20000100a00 */
[----:B------:R0:W-:Y:S03]  /*23240*/  STL.64 [R1+0xf8], R14 ;  /* 0x0000f80e01007387 */ /* 0x0001e60000100a00 */
[----:B0-----:R-:W3:Y:S01]  /*23250*/  LDL.LU.64 R14, [R1+0x1b10] ;  /* 0x001b1000010e7983 */ /* 0x001ee20000300a00 */
[----:B------:R-:W3:Y:S02]  /*23260*/  LDL.LU.64 R12, [R1+0x1b08] ;  /* 0x001b0800010c7983 */ /* 0x000ee40000300a00 */
[----:B------:R-:W4:Y:S02]  /*23270*/  LDL.LU.64 R26, [R1+0x1b00] ;  /* 0x001b0000011a7983 */ /* 0x000f240000300a00 */
[----:B------:R-:W3:Y:S02]  /*23280*/  LDL.LU.64 R24, [R1+0x1af8] ;  /* 0x001af80001187983 */ /* 0x000ee40000300a00 */
[----:B---3--:R-:W-:Y:S11]  /*23290*/  HMMA.16816.F32 R12, R8, R24, R12 ;  /* 0x00000018080c723c */ /* 0x008ff6000000180c */
[----:B------:R-:W-:Y:S11]  /*232a0*/  @!UPT UIADD3 URZ, URZ, URZ, URZ ;  /* 0x0000003f3f3ff290 */ /* 0x000ff6000fffe03f */
[----:B------:R-:W-:Y:S01]  /*232b0*/  @!UPT UIADD3 URZ, URZ, URZ, URZ ;  /* 0x0000003f3f3ff290 */ /* 0x000fe2000fffe03f */
[----:B------:R0:W-:Y:S01]  /*232c0*/  STL.64 [R1+0xd0], R12 ;  /* 0x0000d00c01007387 */ /* 0x0001e20000100a00 */
[----:B------:R-:W-:Y:S03]  /*232d0*/  STL.64 [R1+0xd8], R14 ;  /* 0x0000d80e01007387 */ /* 0x000fe60000100a00 */
[----:B0-----:R-:W3:Y:S01]  /*232e0*/  LDL.LU.64 R12, [R1+0x1af0] ;  /* 0x001af000010c7983 */ /* 0x001ee20000300a00 */
[----:B----4-:R-:W-:Y:S02]  /*232f0*/  STL.64 [R1+0x1a70], R26 ;  /* 0x001a701a01007387 */ /* 0x010fe40000100a00 */
[----:B------:R0:W-:Y:S02]  /*23300*/  STL.64 [R1+0x1a68], R24 ;  /* 0x001a681801007387 */ /* 0x0001e40000100a00 */
[----:B0-----:R-:W-:Y:S02]  /*23310*/  IMAD.MOV.U32 R24, RZ, RZ, R4 ;  /* 0x000000ffff187224 */ /* 0x001fe400078e0004 */
[----:B------:R-:W0:Y:S01]  /*23320*/  LDSM.16.MT88.4 R4, [R29+0x2080] ;  /* 0x002080001d04783b */ /* 0x000e220000004200 */
[----:B------:R-:W-:-:S05]  /*23330*/  IMAD.MOV.U32 R25, RZ, RZ, R0 ;  /* 0x000000ffff197224 */ /* 0x000fca00078e0000 */
[----:B------:R1:W-:Y:S04]  /*23340*/  STL.64 [R1+0x1ad0], R24 ;  /* 0x001ad01801007387 */ /* 0x0003e80000100a00 */
[----:B-1----:R-:W4:Y:S04]  /*23350*/  LDL.LU.64 R24, [R1+0xb0] ;  /* 0x0000b00001187983 */ /* 0x002f280000300a00 */
[----:B0-----:R-:W-:Y:S01]  /*23360*/  STL.64 [R1+0x1ae0], R6 ;  /* 0x001ae00601007387 */ /* 0x001fe20000100a00 */
[----:B------:R0:W-:Y:S03]  /*23370*/  STL.64 [R1+0x1ad8], R4 ;  /* 0x001ad80401007387 */ /* 0x0001e60000100a00 */
[----:B0-----:R-:W2:Y:S01]  /*23380*/  LDL.LU R4, [R1+0x1f0] ;  /* 0x0001f00001047983 */ /* 0x001ea20000300800 */
[----:B------:R-:W2:Y:S02]  /*23390*/  LDL.LU R5, [R1+0x1f4] ;  /* 0x0001f40001057983 */ /* 0x000ea40000300800 */
[----:B------:R-:W2:Y:S02]  /*233a0*/  LDL.LU R6, [R1+0x1f8] ;  /* 0x0001f80001067983 */ /* 0x000ea40000300800 */
[----:B------:R-:W2:Y:S01]  /*233b0*/  LDL.LU R7, [R1+0x1fc] ;  /* 0x0001fc0001077983 */ /* 0x000ea20000300800 */
[C---:B---3--:R-:W-:Y:S11]  /*233c0*/  HMMA.16816.F32 R16, R8.reuse, R12, R16 ;  /* 0x0000000c0810723c */ /* 0x048ff60000001810 */
[----:B------:R-:W-:Y:S11]  /*233d0*/  @!UPT UIADD3 URZ, URZ, URZ, URZ ;  /* 0x0000003f3f3ff290 */ /* 0x000ff6000fffe03f */
[----:B------:R-:W-:Y:S01]  /*233e0*/  @!UPT UIADD3 URZ, URZ, URZ, URZ ;  /* 0x0000003f3f3ff290 */ /* 0x000fe2000fffe03f */
[----:B------:R-:W-:Y:S01]  /*233f0*/  STL.64 [R1+0xa0], R16 ;  /* 0x0000a01001007387 */ /* 0x000fe20000100a00 */
[----:B------:R0:W-:Y:S03]  /*23400*/  STL.64 [R1+0xa8], R18 ;  /* 0x0000a81201007387 */ /* 0x0001e60000100a00 */
[----:B0-----:R-:W3:Y:S01]  /*23410*/  LDL.LU R19, [R1+0x1ae8] ;  /* 0x001ae80001137983 */ /* 0x001ee20000300800 */
[----:B------:R-:W-:Y:S02]  /*23420*/  IMAD.MOV.U32 R23, RZ, RZ, R12 ;  /* 0x000000ffff177224 */ /* 0x000fe400078e000c */
[----:B------:R-:W-:Y:S02]  /*23430*/  IMAD.MOV.U32 R22, RZ, RZ, R13 ;  /* 0x000000ffff167224 */ /* 0x000fe400078e000d */
[----:B----4-:R-:W-:Y:S02]  /*23440*/  IMAD.MOV.U32 R0, RZ, RZ, R24 ;  /* 0x000000ffff007224 */ /* 0x010fe400078e0018 */
[----:B------:R-:W-:Y:S01]  /*23450*/  IMAD.MOV.U32 R28, RZ, RZ, R25 ;  /* 0x000000ffff1c7224 */ /* 0x000fe200078e0019 */
[----:B--2---:R-:W-:Y:S01]  /*23460*/  HMMA.16816.F32 R4, R8, R24, R4 ;  /* 0x000000180804723c */ /* 0x004fe20000001804 */
[----:B---3--:R-:W0:Y:S02]  /*23470*/  LDSM.16.MT88.4 R12, [R19+0x3000] ;  /* 0x00300000130c783b */ /* 0x008e240000004200 */
[----:B------:R-:W1:Y:S02]  /*23480*/  LDSM.16.MT88.4 R16, [R19+0x3080] ;  /* 0x003080001310783b */ /* 0x000e640000004200 */
[----:B0-----:R-:W-:Y:S02]  /*23490*/  STL.64 [R1+0x1a08], R14 ;  /* 0x001a080e01007387 */ /* 0x001fe40000100a00 */
[----:B------:R0:W-:Y:S02]  /*234a0*/  STL.64 [R1+0x1a00], R12 ;  /* 0x001a000c01007387 */ /* 0x0001e40000100a00 */
[----:B0-----:R-:W2:Y:S01]  /*234b0*/  LDL.LU R12, [R1+0x360] ;  /* 0x00036000010c7983 */ /* 0x001ea20000300800 */
[----:B------:R-:W2:Y:S02]  /*234c0*/  LDL.LU R13, [R1+0x364] ;  /* 0x00036400010d7983 */ /* 0x000ea40000300800 */
[----:B------:R-:W2:Y:S02]  /*234d0*/  LDL.LU R14, [R1+0x368] ;  /* 0x00036800010e7983 */ /* 0x000ea40000300800 */
[----:B------:R-:W2:Y:S09]  /*234e0*/  LDL.LU R15, [R1+0x36c] ;  /* 0x00036c00010f7983 */ /* 0x000eb20000300800 */
[----:B------:R-:W-:Y:S01]  /*234f0*/  STL.64 [R1+0x90], R4 ;  /* 0x0000900401007387 */ /* 0x000fe20000100a00 */
[----:B------:R0:W-:Y:S03]  /*23500*/  STL.64 [R1+0x98], R6 ;  /* 0x0000980601007387 */ /* 0x0001e60000100a00 */
[----:B0-----:R-:W3:Y:S01]  /*23510*/  LDL.LU.64 R6, [R1+0x1ae0] ;  /* 0x001ae00001067983 */ /* 0x001ee20000300a00 */
[----:B------:R-:W3:Y:S02]  /*23520*/  LDL.LU.64 R4, [R1+0x1ad8] ;  /* 0x001ad80001047983 */ /* 0x000ee40000300a00 */
[----:B------:R-:W2:Y:S02]  /*23530*/  LDL.LU.64 R24, [R1+0x1ad0] ;  /* 0x001ad00001187983 */ /* 0x000ea40000300a00 */
[----:B-1----:R0:W-:Y:S01]  /*23540*/  STL.64 [R1+0x19a8], R18 ;  /* 0x0019a81201007387 */ /* 0x0021e20000100a00 */
[----:B------:R1:W-:Y:S04]  /*23550*/  STL.64 [R1+0x19a0], R16 ;  /* 0x0019a01001007387 */ /* 0x0003e80000100a00 */
[----:B0-----:R-:W4:Y:S04]  /*23560*/  LDL R18, [R1+0xc8] ;  /* 0x0000c80001127983 */ /* 0x001f280000100800 */
[----:B------:R-:W4:Y:S01]  /*23570*/  LDL R19, [R1+0xcc] ;  /* 0x0000cc0001137983 */ /* 0x000f220000100800 */
[----:B-1----:R-:W-:-:S02]  /*23580*/  IMAD.MOV.U32 R16, RZ, RZ, R23 ;  /* 0x000000ffff107224 */ /* 0x002fc400078e0017 */
[----:B------:R-:W-:Y:S01]  /*23590*/  IMAD.MOV.U32 R17, RZ, RZ, R22 ;  /* 0x000000ffff117224 */ /* 0x000fe200078e0016 */
[----:B----4-:R-:W-:Y:S04]  /*235a0*/  STL.64 [R1+0x1a58], R18 ;  /* 0x001a581201007387 */ /* 0x010fe80000100a00 */
[----:B------:R0:W-:Y:S02]  /*235b0*/  STL.64 [R1+0x1a50], R16 ;  /* 0x001a501001007387 */ /* 0x0001e40000100a00 */
[----:B0-----:R-:W4:Y:S01]  /*235c0*/  LDL.LU R16, [R1+0x370] ;  /* 0x0003700001107983 */ /* 0x001f220000300800 */
[----:B------:R-:W4:Y:S02]  /*235d0*/  LDL.LU R17, [R1+0x374] ;  /* 0x0003740001117983 */ /* 0x000f240000300800 */
[----:B------:R-:W4:Y:S02]  /*235e0*/  LDL.LU R18, [R1+0x378] ;  /* 0x0003780001127983 */ /* 0x000f240000300800 */
[----:B------:R-:W4:Y:S02]  /*235f0*/  LDL.LU R19, [R1+0x37c] ;  /* 0x00037c0001137983 */ /* 0x000f240000300800 */
[C---:B----4-:R-:W-:Y:S08]  /*23600*/  HMMA.16816.F32 R16, R8.reuse, R20, R16 ;  /* 0x000000140810723c */ /* 0x050ff00000001810 */
[----:B--2---:R-:W-:Y:S11]  /*23610*/  HMMA.16816.F32 R8, R8, R24, R12 ;  /* 0x000000180808723c */ /* 0x004ff6000000180c */
[----:B------:R-:W-:Y:S04]  /*23620*/  @!UPT UIADD3 URZ, URZ, URZ, URZ ;  /* 0x0000003f3f3ff290 */ /* 0x000fe8000fffe03f */
[----:B------:R0:W-:Y:S02]  /*23630*/  STL.64 [R1+0x80], R16 ;  /* 0x0000801001007387 */ /* 0x0001e40000100a00 */
[----:B0-----:R-:W-:Y:S02]  /*23640*/  IMAD.MOV.U32 R17, RZ, RZ, R20 ;  /* 0x000000ffff117224 */ /* 0x001fe400078e0014 */
[----:B------:R-:W-:Y:S02]  /*23650*/  IMAD.MOV.U32 R16, RZ, RZ, R21 ;  /* 0x000000ffff107224 */ /* 0x000fe400078e0015 */
[----:B------:R-:W0:Y:S04]  /*23660*/  LDSM.16.MT88.4 R20, [R29+0x3000] ;  /* 0x003000001d14783b */ /* 0x000e280000004200 */
[----:B------:R-:W-:Y:S04]  /*23670*/  STL.64 [R1+0x88], R18 ;  /* 0x0000881201007387 */ /* 0x000fe80000100a00 */
[----:B0-----:R-:W-:Y:S01]  /*23680*/  STL.64 [R1+0x1910], R22 ;  /* 0x0019101601007387 */ /* 0x001fe20000100a00 */
[----:B------:R0:W-:Y:S03]  /*23690*/  STL.64 [R1+0x1908], R20 ;  /* 0x0019081401007387 */ /* 0x0001e60000100a00 */
[----:B0-----:R-:W2:Y:S01]  /*236a0*/  LDL.LU R20, [R1+0x2d0] ;  /* 0x0002d00001147983 */ /* 0x001ea20000300800 */
[----:B------:R-:W-:Y:S02]  /*236b0*/  STL.64 [R1+0x70], R8 ;  /* 0x0000700801007387 */ /* 0x000fe40000100a00 */
[----:B------:R-:W-:Y:S02]  /*236c0*/  STL.64 [R1+0x78], R10 ;  /* 0x0000780a01007387 */ /* 0x000fe40000100a00 */
[----:B------:R-:W2:Y:S01]  /*236d0*/  LDL.LU R21, [R1+0x2d4] ;  /* 0x0002d40001157983 */ /* 0x000ea20000300800 */
[----:B------:R-:W4:Y:S01]  /*236e0*/  LDL.LU R22, [R1+0x2d8] ;  /* 0x0002d80001167983 */ /* 0x000f220000300800 */
[----:B------:R-:W4:Y:S02]  /*236f0*/  LDL.LU R23, [R1+0x2dc] ;  /* 0x0002dc0001177983 */ /* 0x000f240000300800 */
[----:B------:R-:W2:Y:S02]  /*23700*/  LDL.LU R12, [R1+0x210] ;  /* 0x00021000010c7983 */ /* 0x000ea40000300800 */
[----:B------:R-:W2:Y:S01]  /*23710*/  LDL.LU R13, [R1+0x214] ;  /* 0x00021400010d7983 */ /* 0x000ea20000300800 */
[----:B------:R-:W2:Y:S01]  /*23720*/  LDL.LU R14, [R1+0x218] ;  /* 0x00021800010e7983 */ /* 0x000ea20000300800 */
[----:B------:R-:W2:Y:S03]  /*23730*/  LDL.LU R15, [R1+0x21c] ;  /* 0x00021c00010f7983 */ /* 0x000ea60000300800 */
[----:B------:R-:W0:Y:S04]  /*23740*/  LDSM.16.MT88.4 R8, [R29+0x3080] ;  /* 0x003080001d08783b */ /* 0x000e280000004200 */
[----:B--2---:R-:W-:Y:S01]  /*23750*/  STL.64 [R1+0x1a18], R14 ;  /* 0x001a180e01007387 */ /* 0x004fe20000100a00 */
[----:B------:R1:W-:Y:S02]  /*23760*/  STL.64 [R1+0x1a10], R12 ;  /* 0x001a100c01007387 */ /* 0x0003e40000100a00 */
[----:B-1----:R-:W-:-:S02]  /*23770*/  IMAD.MOV.U32 R12, RZ, RZ, R17 ;  /* 0x000000ffff0c7224 */ /* 0x002fc400078e0011 */
[----:B------:R-:W-:-:S05]  /*23780*/  IMAD.MOV.U32 R13, RZ, RZ, R16 ;  /* 0x000000ffff0d7224 */ /* 0x000fca00078e0010 */
[----:B------:R-:W-:Y:S01]  /*23790*/  STL.64 [R1+0x1a30], R12 ;  /* 0x001a300c01007387 */ /* 0x000fe20000100a00 */
[----:B----4-:R-:W-:Y:S02]  /*237a0*/  STL.64 [R1+0x19d8], R22 ;  /* 0x0019d81601007387 */ /* 0x010fe40000100a00 */
[----:B------:R1:W-:Y:S02]  /*237b0*/  STL.64 [R1+0x19d0], R20 ;  /* 0x0019d01401007387 */ /* 0x0003e40000100a00 */
[----:B-1----:R-:W-:Y:S02]  /*237c0*/  IMAD.MOV.U32 R20, RZ, RZ, R3 ;  /* 0x000000ffff147224 */ /* 0x002fe400078e0003 */
[----:B------:R-:W-:Y:S01]  /*237d0*/  IMAD.MOV.U32 R21, RZ, RZ, R2 ;  /* 0x000000ffff157224 */ /* 0x000fe200078e0002 */
[----:B------:R-:W2:Y:S01]  /*237e0*/  LDL.LU R3, [R1+0x1ac8] ;  /* 0x001ac80001037983 */ /* 0x000ea20000300800 */
[----:B------:R-:W4:Y:S02]  /*237f0*/  LDL.LU R2, [R1+0x1ac4] ;  /* 0x001ac40001027983 */ /* 0x000f240000300800 */
[----:B------:R-:W2:Y:S02]  /*23800*/  LDL R22, [R1+0x8] ;  /* 0x0000080001167983 */ /* 0x000ea40000100800 */
[----:B------:R-:W2:Y:S02]  /*23810*/  LDL R23, [R1+0xc] ;  /* 0x00000c0001177983 */ /* 0x000ea40000100800 */
[----:B--2---:R-:W-:Y:S01]  /*23820*/  STL.64 [R1+0x1a80], R22 ;  /* 0x001a801601007387 */ /* 0x004fe20000100a00 */
[----:B------:R1:W-:Y:S03]  /*23830*/  STL.64 [R1+0x1a78], R20 ;  /* 0x001a781401007387 */ /* 0x0003e60000100a00 */
[----:B-1----:R-:W2:Y:S01]  /*23840*/  LDL.LU R20, [R1+0x10] ;  /* 0x0000100001147983 */ /* 0x002ea20000300800 */
[----:B------:R-:W2:Y:S03]  /*23850*/  LDL.LU R21, [R1+0x14] ;  /* 0x0000140001157983 */ /* 0x000ea60000300800 */
[----:B--2---:R4:W-:Y:S01]  /*23860*/  STL.64 [R1+0x1a98], R20 ;  /* 0x001a981401007387 */ /* 0x0049e20000100a00 */
[----:B------:R-:W2:Y:S02]  /*23870*/  LDL.LU R24, [R1+0x270] ;  /* 0x0002700001187983 */ /* 0x000ea40000300800 */
[----:B------:R-:W2:Y:S02]  /*23880*/  LDL.LU R25, [R1+0x274] ;  /* 0x0002740001197983 */ /* 0x000ea40000300800 */
[----:B------:R-:W2:Y:S01]  /*23890*/  LDL.LU R26, [R1+0x278] ;  /* 0x00027800011a7983 */ /* 0x000ea20000300800 */
[----:B------:R-:W2:Y:S01]  /*238a0*/  LDL.LU R27, [R1+0x27c] ;  /* 0x00027c00011b7983 */ /* 0x000ea20000300800 */
[----:B----4-:R-:W-:-:S02]  /*238b0*/  IMAD.MOV.U32 R20, RZ, RZ, R2 ;  /* 0x000000ffff147224 */ /* 0x010fc400078e0002 */
[----:B------:R-:W-:Y:S01]  /*238c0*/  IMAD.MOV.U32 R21, RZ, RZ, R3 ;  /* 0x000000ffff157224 */ /* 0x000fe200078e0003 */
[----:B------:R-:W4:Y:S01]  /*238d0*/  LDL.LU R2, [R1+0x1ac0] ;  /* 0x001ac00001027983 */ /* 0x000f220000300800 */
[----:B------:R-:W3:Y:S03]  /*238e0*/  LDL.LU R3, [R1+0x1abc] ;  /* 0x001abc0001037983 */ /* 0x000ee60000300800 */
[----:B--2---:R-:W-:Y:S01]  /*238f0*/  STL.64 [R1+0x1a90], R26 ;  /* 0x001a901a01007387 */ /* 0x004fe20000100a00 */
[----:B------:R1:W-:Y:S03]  /*23900*/  STL.64 [R1+0x1a88], R24 ;  /* 0x001a881801007387 */ /* 0x0003e60000100a00 */
[----:B-1----:R-:W2:Y:S01]  /*23910*/  LDL.LU R24, [R1+0x280] ;  /* 0x0002800001187983 */ /* 0x002ea20000300800 */
[----:B------:R-:W2:Y:S02]  /*23920*/  LDL.LU R25, [R1+0x284] ;  /* 0x0002840001197983 */ /* 0x000ea40000300800 */
[----:B------:R-:W2:Y:S02]  /*23930*/  LDL.LU R26, [R1+0x288] ;  /* 0x00028800011a7983 */ /* 0x000ea40000300800 */
[----:B------:R-:W2:Y:S02]  /*23940*/  LDL.LU R27, [R1+0x28c] ;  /* 0x00028c00011b7983 */ /* 0x000ea40000300800 */
[----:B------:R-:W-:-:S02]  /*23950*/  IMAD.MOV.U32 R12, RZ, RZ, R0 ;  /* 0x000000ffff0c7224 */ /* 0x000fc400078e0000 */
[----:B------:R-:W-:Y:S01]  /*23960*/  IMAD.MOV.U32 R13, RZ, RZ, R28 ;  /* 0x000000ffff0d7224 */ /* 0x000fe200078e001c */
[----:B--2---:R-:W-:Y:S01]  /*23970*/  STL.64 [R1+0x1aa8], R26 ;  /* 0x001aa81a01007387 */ /* 0x004fe20000100a00 */
[----:B------:R1:W-:Y:S03]  /*23980*/  STL.64 [R1+0x1aa0], R24 ;  /* 0x001aa01801007387 */ /* 0x0003e60000100a00 */
[----:B-1----:R-:W3:Y:S01]  /*23990*/  LDL.LU R24, [R1+0x350] ;  /* 0x0003500001187983 */ /* 0x002ee20000300800 */
[----:B------:R-:W3:Y:S02]  /*239a0*/  LDL.LU R25, [R1+0x354] ;  /* 0x0003540001197983 */ /* 0x000ee40000300800 */
[----:B------:R-:W3:Y:S02]  /*239b0*/  LDL.LU R26, [R1+0x358] ;  /* 0x00035800011a7983 */ /* 0x000ee40000300800 */
[----:B------:R-:W3:Y:S01]  /*239c0*/  LDL.LU R27, [R1+0x35c] ;  /* 0x00035c00011b7983 */ /* 0x000ee20000300800 */
[----:B------:R-:W2:Y:S01]  /*239d0*/  LDL.LU R0, [R1+0x1ab8] ;  /* 0x001ab80001007983 */ /* 0x000ea20000300800 */
[----:B------:R-:W2:Y:S02]  /*239e0*/  LDL.LU R28, [R1+0x1ab4] ;  /* 0x001ab400011c7983 */ /* 0x000ea40000300800 */
[----:B------:R-:W2:Y:S02]  /*239f0*/  LDL.LU R16, [R1+0x260] ;  /* 0x0002600001107983 */ /* 0x000ea40000300800 */
[----:B------:R-:W2:Y:S01]  /*23a00*/  LDL.LU R17, [R1+0x264] ;  /* 0x0002640001117983 */ /* 0x000ea20000300800 */
[----:B------:R-:W2:Y:S01]  /*23a10*/  LDL.LU R18, [R1+0x268] ;  /* 0x0002680001127983 */ /* 0x000ea20000300800 */
[----:B------:R-:W2:Y:S02]  /*23a20*/  LDL.LU R19, [R1+0x26c] ;  /* 0x00026c0001137983 */ /* 0x000ea40000300800 */
[----:B------:R1:W-:Y:S02]  /*23a30*/  STL.64 [R1+0x1a48], R12 ;  /* 0x001a480c01007387 */ /* 0x0003e40000100a00 */
[----:B------:R-:W2:Y:S01]  /*23a40*/  LDL.LU R29, [R1+0x1ab0] ;  /* 0x001ab000011d7983 */ /* 0x000ea20000300800 */
[----:B-1----:R-:W2:Y:S01]  /*23a50*/  LDL.LU R12, [R1+0x250] ;  /* 0x00025000010c7983 */ /* 0x002ea20000300800 */
[----:B------:R-:W2:Y:S02]  /*23a60*/  LDL.LU R13, [R1+0x254] ;  /* 0x00025400010d7983 */ /* 0x000ea40000300800 */
[----:B------:R-:W2:Y:S02]  /*23a70*/  LDL.LU R14, [R1+0x258] ;  /* 0x00025800010e7983 */ /* 0x000ea40000300800 */
[----:B------:R-:W2:Y:S01]  /*23a80*/  LDL.LU R15, [R1+0x25c] ;  /* 0x00025c00010f7983 */ /* 0x000ea20000300800 */
[----:B0-----:R-:W-:Y:S01]  /*23a90*/  STL.64 [R1+0x18b8], R10 ;  /* 0x0018b80a01007387 */ /* 0x001fe20000100a00 */
[----:B------:R0:W-:Y:S03]  /*23aa0*/  STL.64 [R1+0x18b0], R8 ;  /* 0x0018b00801007387 */ /* 0x0001e60000100a00 */
[----:B0-----:R-:W2:Y:S01]  /*23ab0*/  LDL.LU.64 R8, [R1+0x100] ;  /* 0x0001000001087983 */ /* 0x001ea20000300a00 */
[----:B------:R-:W2:Y:S03]  /*23ac0*/  LDL.LU.64 R10, [R1+0x108] ;  /* 0x00010800010a7983 */ /* 0x000ea60000300a00 */
[----:B--2---:R-:W-:Y:S01]  /*23ad0*/  STL.64 [R1+0x1a28], R10 ;  /* 0x001a280a01007387 */ /* 0x004fe20000100a00 */
[----:B------:R0:W-:Y:S03]  /*23ae0*/  STL.64 [R1+0x1a20], R8 ;  /* 0x001a200801007387 */ /* 0x0001e60000100a00 */
[----:B0-----:R-:W2:Y:S01]  /*23af0*/  LDL.LU R8, [R1+0x230] ;  /* 0x0002300001087983 */ /* 0x001ea20000300800 */
[----:B------:R-:W2:Y:S02]  /*23b00*/  LDL.LU R9, [R1+0x234] ;  /* 0x0002340001097983 */ /* 0x000ea40000300800 */
[----:B------:R-:W2:Y:S02]  /*23b10*/  LDL.LU R10, [R1+0x238] ;  /* 0x00023800010a7983 */ /* 0x000ea40000300800 */
[----:B------:R-:W2:Y:S01]  /*23b20*/  LDL.LU R11, [R1+0x23c] ;  /* 0x00023c00010b7983 */ /* 0x000ea20000300800 */
[C---:B---3--:R-:W-:Y:S01]  /*23b30*/  HMMA.16816.F32 R20, R4.reuse, R20, R24 ;  /* 0x000000140414723c */ /* 0x048fe20000001818 */
[----:B--2---:R-:W-:Y:S01]  /*23b40*/  STL.64 [R1+0x1a40], R10 ;  /* 0x001a400a01007387 */ /* 0x004fe20000100a00 */
[----:B------:R0:W-:Y:S03]  /*23b50*/  STL.64 [R1+0x1a38], R8 ;  /* 0x001a380801007387 */ /* 0x0001e60000100a00 */
[----:B0-----:R-:W2:Y:S01]  /*23b60*/  LDL.LU R8, [R1+0x240] ;  /* 0x0002400001087983 */ /* 0x001ea20000300800 */
[----:B------:R-:W2:Y:S02]  /*23b70*/  LDL.LU R9, [R1+0x244] ;  /* 0x0002440001097983 */ /* 0x000ea40000300800 */
[----:B------:R-:W2:Y:S02]  /*23b80*/  LDL.LU R10, [R1+0x248] ;  /* 0x00024800010a7983 */ /* 0x000ea40000300800 */
[----:B------:R-:W2:Y:S01]  /*23b90*/  LDL.LU R11, [R1+0x24c] ;  /* 0x00024c00010b7983 */ /* 0x000ea20000300800 */
[----:B------:R-:W3:Y:S01]  /*23ba0*/  LDL.LU.64 R26, [R1+0x1aa8] ;  /* 0x001aa800011a7983 */ /* 0x000ee20000300a00 */
[----:B------:R-:W3:Y:S11]  /*23bb0*/  LDL.LU.64 R24, [R1+0x1aa0] ;  /* 0x001aa00001187983 */ /* 0x000ef60000300a00 */
[----:B------:R0:W-:Y:S02]  /*23bc0*/  STL.64 [R1+0x60], R20 ;  /* 0x0000601401007387 */ /* 0x0001e40000100a00 */
[----:B------:R3:W-:Y:S01]  /*23bd0*/  STL.64 [R1+0x68], R22 ;  /* 0x0000681601007387 */ /* 0x0007e20000100a00 */
[----:B0-----:R-:W3:Y:S02]  /*23be0*/  LDL.LU.64 R20, [R1+0x1a98] ;  /* 0x001a980001147983 */ /* 0x001ee40000300a00 */
[C---:B---3--:R-:W-:Y:S02]  /*23bf0*/  HMMA.16816.F32 R20, R4.reuse, R20, R24 ;  /* 0x000000140414723c */ /* 0x048fe40000001818 */
[----:B------:R-:W3:Y:S01]  /*23c00*/  LDL.LU.64 R26, [R1+0x1a90] ;  /* 0x001a9000011a7983 */ /* 0x000ee20000300a00 */
[----:B------:R-:W3:Y:S11]  /*23c10*/  LDL.LU.64 R24, [R1+0x1a88] ;  /* 0x001a880001187983 */ /* 0x000ef60000300a00 */
[----:B------:R-:W-:Y:S09]  /*23c20*/  @!UPT UIADD3 URZ, URZ, URZ, URZ ;  /* 0x0000003f3f3ff290 */ /* 0x000ff2000fffe03f */
[----:B------:R-:W-:Y:S01]  /*23c30*/  STL.64 [R1+0x50], R20 ;  /* 0x0000501401007387 */ /* 0x000fe20000100a00 */
[----:B------:R0:W-:Y:S03]  /*23c40*/  STL.64 [R1+0x58], R22 ;  /* 0x0000581601007387 */ /* 0x0001e60000100a00 */
[----:B0-----:R-:W2:Y:S01]  /*23c50*/  LDL.LU.64 R22, [R1+0x1a80] ;  /* 0x001a800001167983 */ /* 0x001ea20000300a00 */
[----:B------:R-:W3:Y:S02]  /*23c60*/  LDL.LU.64 R20, [R1+0x1a78] ;  /* 0x001a780001147983 */ /* 0x000ee40000300a00 */
[C---:B---3--:R-:W-:Y:S11]  /*23c70*/  HMMA.16816.F32 R24, R4.reuse, R20, R24 ;  /* 0x000000140418723c */ /* 0x048ff60000001818 */
[----:B------:R-:W-:Y:S11]  /*23c80*/  @!UPT UIADD3 URZ, URZ, URZ, URZ ;  /* 0x0000003f3f3ff290 */ /* 0x000ff6000fffe03f */
[----:B------:R-:W-:Y:S01]  /*23c90*/  @!UPT UIADD3 URZ, URZ, URZ, URZ ;  /* 0x0000003f3f3ff290 */ /* 0x000fe2000fffe03f */
[----:B------:R-:W-:Y:S01]  /*23ca0*/  STL.64 [R1+0x40], R24 ;  /* 0x0000401801007387 */ /* 0x000fe20000100a00 */
[----:B------:R0:W-:Y:S03]  /*23cb0*/  STL.64 [R1+0x48], R26 ;  /* 0x0000481a01007387 */ /* 0x0001e60000100a00 */
[----:B0-----:R-:W3:Y:S01]  /*23cc0*/  LDL.LU.64 R26, [R1+0x1a70] ;  /* 0x001a7000011a7983 */ /* 0x001ee20000300a00 */
[----:B------:R-:W4:Y:S02]  /*23cd0*/  LDL.LU.64 R24, [R1+0x1a68] ;  /* 0x001a680001187983 */ /* 0x000f240000300a00 */
[----:B--2---:R0:W-:Y:S02]  /*23ce0*/  STL.64 [R1+0x19e8], R22 ;  /* 0x0019e81601007387 */ /* 0x0041e40000100a00 */
[----:B---3--:R-:W-:Y:S02]  /*23cf0*/  IMAD.MOV.U32 R20, RZ, RZ, R27 ;  /* 0x000000ffff147224 */ /* 0x008fe400078e001b */
[----:B------:R-:W2:Y:S01]  /*23d00*/  LDL.LU R27, [R1+0x1a60] ;  /* 0x001a6000011b7983 */ /* 0x000ea20000300800 */
[C---:B----4-:R-:W-:Y:S01]  /*23d10*/  HMMA.16816.F32 R16, R4.reuse, R24, R16 ;  /* 0x000000180410723c */ /* 0x050fe20000001810 */
[----:B------:R-:W3:Y:S02]  /*23d20*/  LDL.LU R21, [R1+0x2a4] ;  /* 0x0002a40001157983 */ /* 0x000ee40000300800 */
[----:B0-----:R-:W3:Y:S01]  /*23d30*/  LDL.LU R22, [R1+0x2a8] ;  /* 0x0002a80001167983 */ /* 0x001ee20000300800 */
[----:B------:R-:W3:Y:S11]  /*23d40*/  LDL.LU R23, [R1+0x2ac] ;  /* 0x0002ac0001177983 */ /* 0x000ef60000300800 */
[----:B------:R-:W-:Y:S08]  /*23d50*/  @!UPT UIADD3 URZ, URZ, URZ, URZ ;  /* 0x0000003f3f3ff290 */ /* 0x000ff0000fffe03f */
[----:B------:R-:W-:Y:S01]  /*23d60*/  STL.64 [R1+0x30], R16 ;  /* 0x0000301001007387 */ /* 0x000fe20000100a00 */
[----:B------:R0:W-:Y:S03]  /*23d70*/  STL.64 [R1+0x38], R18 ;  /* 0x0000381201007387 */ /* 0x0001e60000100a00 */
[----:B0-----:R-:W4:Y:S01]  /*23d80*/  LDL.LU.64 R18, [R1+0x1a58] ;  /* 0x001a580001127983 */ /* 0x001f220000300a00 */
[----:B------:R-:W3:Y:S03]  /*23d90*/  LDL.LU.64 R16, [R1+0x1a50] ;  /* 0x001a500001107983 */ /* 0x000ee60000300a00 */
[----:B--2---:R0:W-:Y:S01]  /*23da0*/  STL.64 [R1+0x19e0], R26 ;  /* 0x0019e01a01007387 */ /* 0x0041e20000100a00 */
[----:B------:R-:W2:Y:S02]  /*23db0*/  LDL.LU R24, [R1+0x2c0] ;  /* 0x0002c00001187983 */ /* 0x000ea40000300800 */
[----:B------:R-:W2:Y:S01]  /*23dc0*/  LDL.LU R25, [R1+0x2c4] ;  /* 0x0002c40001197983 */ /* 0x000ea20000300800 */
[----:B0-----:R-:W2:Y:S01]  /*23dd0*/  LDL.LU R26, [R1+0x2c8] ;  /* 0x0002c800011a7983 */ /* 0x001ea20000300800 */
[----:B------:R-:W-:Y:S01]  /*23de0*/  IMAD.MOV.U32 R27, RZ, RZ, R29 ;  /* 0x000000ffff1b7224 */ /* 0x000fe200078e001d */
[C---:B---3--:R-:W-:Y:S04]  /*23df0*/  HMMA.16816.F32 R12, R4.reuse, R16, R12 ;  /* 0x00000010040c723c */ /* 0x048fe8000000180c */
[----:B--2---:R0:W-:Y:S01]  /*23e00*/  STL.64 [R1+0x19f8], R26 ;  /* 0x0019f81a01007387 */ /* 0x0041e20000100a00 */
[----:B------:R-:W-:Y:S03]  /*23e10*/  STL.64 [R1+0x19f0], R24 ;  /* 0x0019f01801007387 */ /* 0x000fe60000100a00 */
[----:B0-----:R-:W2:Y:S11]  /*23e20*/  LDL.64 R26, [R1+0x18] ;  /* 0x00001800011a7983 */ /* 0x001eb60000100a00 */
[----:B------:R-:W-:Y:S04]  /*23e30*/  @!UPT UIADD3 URZ, URZ, URZ, URZ ;  /* 0x0000003f3f3ff290 */ /* 0x000fe8000fffe03f */
[----:B------:R0:W-:Y:S02]  /*23e40*/  STL.64 [R1+0x130], R12 ;  /* 0x0001300c01007387 */ /* 0x0001e40000100a00 */
[----:B------:R1:W-:Y:S01]  /*23e50*/  STL [R1+0x138], R14 ;  /* 0x0001380e01007387 */ /* 0x0003e20000100800 */
[----:B0-----:R-:W1:Y:S01]  /*23e60*/  LDL.LU.64 R12, [R1+0x1a48] ;  /* 0x001a4800010c7983 */ /* 0x001e620000300a00 */
[----:B------:R-:W-:Y:S02]  /*23e70*/  IMAD.MOV.U32 R29, RZ, RZ, R15 ;  /* 0x000000ffff1d7224 */ /* 0x000fe400078e000f */
[C---:B-1----:R-:W-:Y:S01]  /*23e80*/  HMMA.16816.F32 R12, R4.reuse, R12, R8 ;  /* 0x0000000c040c723c */ /* 0x042fe20000001808 */
[----:B------:R-:W3:Y:S01]  /*23e90*/  LDL.LU.64 R10, [R1+0x1a40] ;  /* 0x001a4000010a7983 */ /* 0x000ee20000300a00 */
[----:B------:R-:W3:Y:S11]  /*23ea0*/  LDL.LU.64 R8, [R1+0x1a38] ;  /* 0x001a380001087983 */ /* 0x000ef60000300a00 */
[----:B------:R-:W-:Y:S10]  /*23eb0*/  @!UPT UIADD3 URZ, URZ, URZ, URZ ;  /* 0x0000003f3f3ff290 */ /* 0x000ff4000fffe03f */
[----:B------:R0:W-:Y:S01]  /*23ec0*/  STL.64 [R1+0x140], R12 ;  /* 0x0001400c01007387 */ /* 0x0001e20000100a00 */
[----:B------:R3:W-:Y:S03]  /*23ed0*/  STL.64 [R1+0x148], R14 ;  /* 0x0001480e01007387 */ /* 0x0007e60000100a00 */
[----:B0-----:R-:W3:Y:S02]  /*23ee0*/  LDL.LU.64 R12, [R1+0x1a30] ;  /* 0x001a3000010c7983 */ /* 0x001ee40000300a00 */
[C---:B---3--:R-:W-:Y:S02]  /*23ef0*/  HMMA.16816.F32 R12, R4.reuse, R12, R8 ;  /* 0x0000000c040c723c */ /* 0x048fe40000001808 */
[----:B------:R-:W3:Y:S01]  /*23f00*/  LDL.LU.64 R10, [R1+0x1a28] ;  /* 0x001a2800010a7983 */ /* 0x000ee20000300a00 */
[----:B------:R-:W2:Y:S11]  /*23f10*/  LDL.LU.64 R8, [R1+0x1a20] ;  /* 0x001a200001087983 */ /* 0x000eb60000300a00 */
[----:B------:R-:W-:Y:S09]  /*23f20*/  @!UPT UIADD3 URZ, URZ, URZ, URZ ;  /* 0x0000003f3f3ff290 */ /* 0x000ff2000fffe03f */
[----:B------:R-:W-:Y:S01]  /*23f30*/  STL.64 [R1+0x180], R12 ;  /* 0x0001800c01007387 */ /* 0x000fe20000100a00 */
[----:B------:R0:W-:Y:S03]  /*23f40*/  STL.64 [R1+0x188], R14 ;  /* 0x0001880e01007387 */ /* 0x0001e60000100a00 */
[----:B0-----:R-:W2:Y:S01]  /*23f50*/  LDL.LU.64 R14, [R1+0x1a18] ;  /* 0x001a1800010e7983 */ /* 0x001ea20000300a00 */
[----:B------:R-:W2:Y:S02]  /*23f60*/  LDL.LU.64 R12, [R1+0x1a10] ;  /* 0x001a1000010c7983 */ /* 0x000ea40000300a00 */
[----:B--2---:R-:W-:Y:S01]  /*23f70*/  HMMA.16816.F32 R4, R4, R8, R12 ;  /* 0x000000080404723c */ /* 0x004fe2000000180c */
[----:B------:R-:W2:Y:S01]  /*23f80*/  LDL.LU.64 R14, [R1+0x1a08] ;  /* 0x001a0800010e7983 */ /* 0x000ea20000300a00 */
[----:B------:R-:W2:Y:S02]  /*23f90*/  LDL.LU.64 R12, [R1+0x1a00] ;  /* 0x001a0000010c7983 */ /* 0x000ea40000300a00 */
[----:B---3--:R0:W-:Y:S02]  /*23fa0*/  STL.64 [R1+0x19b0], R10 ;  /* 0x0019b00a01007387 */ /* 0x0081e40000100a00 */
[----:B------:R-:W3:Y:S11]  /*23fb0*/  LDL.LU R8, [R1+0x220] ;  /* 0x0002200001087983 */ /* 0x000ef60000300800 */
[----:B------:R-:W-:Y:S06]  /*23fc0*/  @!UPT UIADD3 URZ, URZ, URZ, URZ ;  /* 0x0000003f3f3ff290 */ /* 0x000fec000fffe03f */
[----:B------:R-:W-:Y:S01]  /*23fd0*/  STL.64 [R1+0x190], R4 ;  /* 0x0001900401007387 */ /* 0x000fe20000100a00 */
[----:B------:R1:W-:Y:S02]  /*23fe0*/  STL.64 [R1+0x198], R6 ;  /* 0x0001980601007387 */ /* 0x0003e40000100a00 */
[----:B------:R-:W3:Y:S02]  /*23ff0*/  LDL.LU R9, [R1+0x224] ;  /* 0x0002240001097983 */ /* 0x000ee40000300800 */
[----:B0-----:R-:W3:Y:S01]  /*24000*/  LDL.LU R10, [R1+0x228] ;  /* 0x00022800010a7983 */ /* 0x001ee20000300800 */
[----:B------:R-:W3:Y:S04]  /*24010*/  LDL.LU R11, [R1+0x22c] ;  /* 0x00022c00010b7983 */ /* 0x000ee80000300800 */
[----:B-1----:R-:W3:Y:S01]  /*24020*/  LDL.LU.64 R6, [R1+0x28] ;  /* 0x0000280001067983 */ /* 0x002ee20000300a00 */
[C---:B--2---:R-:W-:Y:S08]  /*24030*/  HMMA.16816.F32 R20, R12.reuse, R26, R20 ;  /* 0x0000001a0c14723c */ /* 0x044ff00000001814 */
[----:B---3--:R-:W-:Y:S01]  /*24040*/  HMMA.16816.F32 R8, R12, R6, R8 ;  /* 0x000000060c08723c */ /* 0x008fe20000001808 */
[----:B------:R0:W-:Y:S01]  /*24050*/  STL.64 [R1+0x19b8], R6 ;  /* 0x0019b80601007387 */ /* 0x0001e20000100a00 */
[----:B------:R-:W4:Y:S05]  /*24060*/  LDL.LU R4, [R1+0x2f0] ;  /* 0x0002f00001047983 */ /* 0x000f2a0000300800 */
[----:B0-----:R-:W-:-:S02]  /*24070*/  IMAD.MOV.U32 R6, RZ, RZ, R28 ;  /* 0x000000ffff067224 */ /* 0x001fc400078e001c */
[----:B------:R-:W-:-:S07]  /*24080*/  IMAD.MOV.U32 R7, RZ, RZ, R0 ;  /* 0x000000ffff077224 */ /* 0x000fce00078e0000 */
[----:B------:R-:W-:Y:S02]  /*24090*/  IMAD.MOV.U32 R28, RZ, RZ, R22 ;  /* 0x000000ffff1c7224 */ /* 0x000fe400078e0016 */
[----:B------:R-:W-:-:S05]  /*240a0*/  IMAD.MOV.U32 R0, RZ, RZ, R23 ;  /* 0x000000ffff007224 */ /* 0x000fca00078e0017 */
[----:B------:R0:W-:Y:S01]  /*240b0*/  STL.64 [R1+0x1f0], R8 ;  /* 0x0001f00801007387 */ /* 0x0001e20000100a00 */
[----:B------:R-:W-:Y:S02]  /*240c0*/  STL.64 [R1+0x1f8], R10 ;  /* 0x0001f80a01007387 */ /* 0x000fe40000100a00 */
[----:B------:R-:W4:Y:S02]  /*240d0*/  LDL.LU R5, [R1+0x2f4] ;  /* 0x0002f40001057983 */ /* 0x000f240000300800 */
[----:B0-----:R-:W-:Y:S02]  /*240e0*/  IMAD.MOV.U32 R9, RZ, RZ, R26 ;  /* 0x000000ffff097224 */ /* 0x001fe400078e001a */
[----:B------:R-:W-:Y:S02]  /*240f0*/  IMAD.MOV.U32 R8, RZ, RZ, R27 ;  /* 0x000000ffff087224 */ /* 0x000fe400078e001b */
[----:B------:R-:W2:Y:S01]  /*24100*/  LDL.LU.64 R26, [R1+0x19f8] ;  /* 0x0019f800011a7983 */ /* 0x000ea20000300a00 */
[----:B------:R-:W2:Y:S02]  /*24110*/  LDL.LU.64 R24, [R1+0x19f0] ;  /* 0x0019f00001187983 */ /* 0x000ea40000300a00 */
[----:B------:R2:W-:Y:S02]  /*24120*/  STL.64 [R1+0x210], R20 ;  /* 0x0002101401007387 */ /* 0x0005e40000100a00 */
[----:B------:R-:W2:Y:S01]  /*24130*/  LDL.LU.64 R22, [R1+0x19e8] ;  /* 0x0019e80001167983 */ /* 0x000ea20000300a00 */
[----:B------:R-:W-:Y:S01]  /*24140*/  STL [R1+0x182c], R0 ;  /* 0x00182c0001007387 */ /* 0x000fe20000100800 */
[----:B------:R-:W-:Y:S01]  /*24150*/  STL [R1+0x1828], R28 ;  /* 0x0018281c01007387 */ /* 0x000fe20000100800 */
[C---:B--2---:R-:W-:Y:S02]  /*24160*/  HMMA.16816.F32 R20, R12.reuse, R22, R24 ;  /* 0x000000160c14723c */ /* 0x044fe40000001818 */
[----:B------:R-:W2:Y:S11]  /*24170*/  LDL.LU.64 R26, [R1+0x19e0] ;  /* 0x0019e000011a7983 */ /* 0x000eb60000300a00 */
[----:B------:R-:W-:Y:S10]  /*24180*/  @!UPT UIADD3 URZ, URZ, URZ, URZ ;  /* 0x0000003f3f3ff290 */ /* 0x000ff4000fffe03f */
[----:B------:R-:W-:Y:S01]  /*24190*/  STL.64 [R1+0x220], R20 ;  /* 0x0002201401007387 */ /* 0x000fe20000100a00 */
[----:B------:R0:W-:Y:S03]  /*241a0*/  STL.64 [R1+0x228], R22 ;  /* 0x0002281601007387 */ /* 0x0001e60000100a00 */
[----:B0-----:R-:W2:Y:S01]  /*241b0*/  LDL.LU.64 R22, [R1+0x19d8] ;  /* 0x0019d80001167983 */ /* 0x001ea20000300a00 */
[----:B------:R-:W2:Y:S02]  /*241c0*/  LDL.LU.64 R20, [R1+0x19d0] ;  /* 0x0019d00001147983 */ /* 0x000ea40000300a00 */
[C---:B--2---:R-:W-:Y:S11]  /*241d0*/  HMMA.16816.F32 R20, R12.reuse, R26, R20 ;  /* 0x0000001a0c14723c */ /* 0x044ff60000001814 */
[----:B------:R-:W-:Y:S11]  /*241e0*/  @!UPT UIADD3 URZ, URZ, URZ, URZ ;  /* 0x0000003f3f3ff290 */ /* 0x000ff6000fffe03f */
[----:B------:R-:W-:Y:S01]  /*241f0*/  @!UPT UIADD3 URZ, URZ, URZ, URZ ;  /* 0x0000003f3f3ff290 */ /* 0x000fe2000fffe03f */
[----:B------:R0:W-:Y:S01]  /*24200*/  STL.64 [R1+0x240], R20 ;  /* 0x0002401401007387 */ /* 0x0001e20000100a00 */
[----:B------:R-:W-:Y:S02]  /*24210*/  IMAD.MOV.U32 R0, RZ, RZ, R22 ;  /* 0x000000ffff007224 */ /* 0x000fe400078e0016 */
[----:B------:R-:W-:Y:S01]  /*24220*/  IMAD.MOV.U32 R28, RZ, RZ, R23 ;  /* 0x000000ffff1c7224 */ /* 0x000fe200078e0017 */
[----:B0-----:R-:W2:Y:S01]  /*24230*/  LDL.LU R20, [R1+0x150] ;  /* 0x0001500001147983 */ /* 0x001ea20000300800 */
[----:B------:R-:W2:Y:S02]  /*24240*/  LDL.LU R21, [R1+0x154] ;  /* 0x0001540001157983 */ /* 0x000ea40000300800 */
[----:B------:R-:W3:Y:S02]  /*24250*/  LDL.LU R22, [R1+0x158] ;  /* 0x0001580001167983 */ /* 0x000ee40000300800 */
[----:B------:R-:W3:Y:S01]  /*24260*/  LDL.LU R23, [R1+0x15c] ;  /* 0x00015c0001177983 */ /* 0x000ee20000300800 */
[----:B----4-:R-:W-:Y:S01]  /*24270*/  HMMA.16816.F32 R4, R12, R18, R4 ;  /* 0x000000120c04723c */ /* 0x010fe20000001804 */
[----:B---3--:R-:W-:Y:S01]  /*24280*/  STL.64 [R1+0x1920], R22 ;  /* 0x0019201601007387 */ /* 0x008fe20000100a00 */
[----:B--2---:R0:W-:Y:S03]  /*24290*/  STL.64 [R1+0x1918], R20 ;  /* 0x0019181401007387 */ /* 0x0041e60000100a00 */
[----:B0-----:R-:W2:Y:S01]  /*242a0*/  LDL.LU R20, [R1+0x160] ;  /* 0x0001600001147983 */ /* 0x001ea20000300800 */
[----:B------:R-:W2:Y:S02]  /*242b0*/  LDL.LU R21, [R1+0x164] ;  /* 0x0001640001157983 */ /* 0x000ea40000300800 */
[----:B------:R-:W-:-:S02]  /*242c0*/  IMAD.MOV.U32 R22, RZ, RZ, R3 ;  /* 0x000000ffff167224 */ /* 0x000fc400078e0003 */
[----:B------:R-:W-:Y:S01]  /*242d0*/  IMAD.MOV.U32 R23, RZ, RZ, R2 ;  /* 0x000000ffff177224 */ /* 0x000fe200078e0002 */
[----:B------:R-:W3:Y:S01]  /*242e0*/  LDL.LU R3, [R1+0x19cc] ;  /* 0x0019cc0001037983 */ /* 0x000ee20000300800 */
[----:B------:R-:W4:Y:S03]  /*242f0*/  LDL.LU R2, [R1+0x19c8] ;  /* 0x0019c80001027983 */ /* 0x000f260000300800 */
[----:B------:R0:W-:Y:S09]  /*24300*/  STL.64 [R1+0x1930], R22 ;  /* 0x0019301601007387 */ /* 0x0001f20000100a00 */
[----:B------:R-:W-:-:S02]  /*24310*/  IMAD.MOV.U32 R25, RZ, RZ, R6 ;  /* 0x000000ffff197224 */ /* 0x000fc400078e0006 */
[----:B------:R-:W-:Y:S01]  /*24320*/  IMAD.MOV.U32 R24, RZ, RZ, R7 ;  /* 0x000000ffff187224 */ /* 0x000fe200078e0007 */
[----:B--2---:R-:W-:Y:S01]  /*24330*/  STL.64 [R1+0x1928], R20 ;  /* 0x0019281401007387 */ /* 0x004fe20000100a00 */
[----:B0-----:R-:W2:Y:S02]  /*24340*/  LDL R22, [R1+0xb8] ;  /* 0x0000b80001167983 */ /* 0x001ea40000100800 */
[----:B------:R-:W2:Y:S02]  /*24350*/  LDL R23, [R1+0xbc] ;  /* 0x0000bc0001177983 */ /* 0x000ea40000100800 */
[----:B------:R0:W-:Y:S01]  /*24360*/  STL.64 [R1+0x2a0], R4 ;  /* 0x0002a00401007387 */ /* 0x0001e20000100a00 */
[----:B------:R-:W2:Y:S01]  /*24370*/  LDL.LU R16, [R1+0x2b0] ;  /* 0x0002b00001107983 */ /* 0x000ea20000300800 */
[----:B------:R-:W2:Y:S02]  /*24380*/  LDL.LU R17, [R1+0x2b4] ;  /* 0x0002b40001117983 */ /* 0x000ea40000300800 */
[----:B------:R-:W2:Y:S02]  /*24390*/  LDL.LU R18, [R1+0x2b8] ;  /* 0x0002b80001127983 */ /* 0x000ea40000300800 */
[----:B------:R-:W2:Y:S01]  /*243a0*/  LDL.LU R19, [R1+0x2bc] ;  /* 0x0002bc0001137983 */ /* 0x000ea20000300800 */
[----:B0-----:R-:W2:Y:S01]  /*243b0*/  LDL.LU R4, [R1+0x2e0] ;  /* 0x0002e00001047983 */ /* 0x001ea20000300800 */
[----:B------:R-:W2:Y:S02]  /*243c0*/  LDL.LU R5, [R1+0x2e4] ;  /* 0x0002e40001057983 */ /* 0x000ea40000300800 */
[----:B------:R-:W2:Y:S02]  /*243d0*/  LDL.LU R6, [R1+0x2e8] ;  /* 0x0002e80001067983 */ /* 0x000ea40000300800 */
[----:B------:R-:W2:Y:S01]  /*243e0*/  LDL.LU R7, [R1+0x2ec] ;  /* 0x0002ec0001077983 */ /* 0x000ea20000300800 */
[----:B------:R-:W2:Y:S01]  /*243f0*/  LDL.LU.64 R10, [R1+0xe8] ;  /* 0x0000e800010a7983 */ /* 0x000ea20000300a00 */
[----:B------:R0:W-:Y:S02]  /*24400*/  STL.64 [R1+0x1968], R26 ;  /* 0x0019681a01007387 */ /* 0x0001e40000100a00 */
[----:B------:R-:W-:Y:S01]  /*24410*/  STL.64 [R1+0x1960], R24 ;  /* 0x0019601801007387 */ /* 0x000fe20000100a00 */
[----:B0-----:R-:W2:Y:S04]  /*24420*/  LDL.LU.64 R26, [R1+0x8] ;  /* 0x00000800011a7983 */ /* 0x001ea80000300a00 */
[----:B--2---:R0:W-:Y:S02]  /*24430*/  STL.64 [R1+0x1980], R26 ;  /* 0x0019801a01007387 */ /* 0x0041e40000100a00 */
[----:B0-----:R-:W-:-:S02]  /*24440*/  IMAD.MOV.U32 R26, RZ, RZ, R9 ;  /* 0x000000ffff1a7224 */ /* 0x001fc400078e0009 */
[----:B------:R-:W-:-:S05]  /*24450*/  IMAD.MOV.U32 R27, RZ, RZ, R8 ;  /* 0x000000ffff1b7224 */ /* 0x000fca00078e0008 */
[----:B------:R0:W-:Y:S01]  /*24460*/  STL.64 [R1+0x1998], R26 ;  /* 0x0019981a01007387 */ /* 0x0001e20000100a00 */
[----:B------:R-:W2:Y:S02]  /*24470*/  LDL.LU R24, [R1+0x300] ;  /* 0x0003000001187983 */ /* 0x000ea40000300800 */
[----:B------:R-:W2:Y:S01]  /*24480*/  LDL.LU R25, [R1+0x304] ;  /* 0x0003040001197983 */ /* 0x000ea20000300800 */
[----:B0-----:R-:W2:Y:S01]  /*24490*/  LDL.LU R26, [R1+0x308] ;  /* 0x00030800011a7983 */ /* 0x001ea20000300800 */
[----:B------:R-:W2:Y:S02]  /*244a0*/  LDL.LU R27, [R1+0x30c] ;  /* 0x00030c00011b7983 */ /* 0x000ea40000300800 */
[----:B--2---:R-:W-:Y:S11]  /*244b0*/  HMMA.16816.F32 R24, R12, R22, R24 ;  /* 0x000000160c18723c */ /* 0x004ff60000001818 */
[----:B------:R-:W-:Y:S11]  /*244c0*/  @!UPT UIADD3 URZ, URZ, URZ, URZ ;  /* 0x0000003f3f3ff290 */ /* 0x000ff6000fffe03f */
[----:B------:R-:W-:Y:S01]  /*244d0*/  @!UPT UIADD3 URZ, URZ, URZ, URZ ;  /* 0x0000003f3f3ff290 */ /* 0x000fe2000fffe03f */
[----:B------:R0:W-:Y:S01]  /*244e0*/  STL.64 [R1+0x2d0], R24 ;  /* 0x0002d01801007387 */ /* 0x0001e20000100a00 */
[----:B------:R1:W-:Y:S03]  /*244f0*/  STL.64 [R1+0x2d8], R26 ;  /* 0x0002d81a01007387 */ /* 0x0003e60000100a00 */
[----:B0-----:R-:W2:Y:S01]  /*24500*/  LDL.LU R24, [R1+0x290] ;  /* 0x0002900001187983 */ /* 0x001ea20000300800 */
[----:B------:R-:W2:Y:S02]  /*24510*/  LDL.LU R25, [R1+0x294] ;  /* 0x0002940001197983 */ /* 0x000ea40000300800 */
[----:B-1----:R-:W2:Y:S02]  /*24520*/  LDL.LU R26, [R1+0x298] ;  /* 0x00029800011a7983 */ /* 0x002ea40000300800 */
[----:B------:R-:W2:Y:S01]  /*24530*/  LDL.LU R27, [R1+0x29c] ;  /* 0x00029c00011b7983 */ /* 0x000ea20000300800 */
[----:B------:R0:W-:Y:S04]  /*24540*/  STL.64 [R1+0x1940], R22 ;  /* 0x0019401601007387 */ /* 0x0001e80000100a00 */
[----:B0-----:R-:W2:Y:S04]  /*24550*/  LDL.LU.64 R22, [R1+0xc8] ;  /* 0x0000c80001167983 */ /* 0x001ea80000300a00 */
[----:B--2---:R4:W-:Y:S01]  /*24560*/  STL.64 [R1+0x1958], R22 ;  /* 0x0019581601007387 */ /* 0x0049e20000100a00 */
[----:B------:R-:W2:Y:S02]  /*24570*/  LDL.LU R20, [R1+0x1c0] ;  /* 0x0001c00001147983 */ /* 0x000ea40000300800 */
[----:B------:R-:W2:Y:S02]  /*24580*/  LDL.LU R21, [R1+0x1c4] ;  /* 0x0001c40001157983 */ /* 0x000ea40000300800 */
[----:B----4-:R-:W-:-:S02]  /*24590*/  IMAD.MOV.U32 R22, RZ, RZ, R2 ;  /* 0x000000ffff167224 */ /* 0x010fc400078e0002 */
[----:B---3--:R-:W-:Y:S01]  /*245a0*/  IMAD.MOV.U32 R23, RZ, RZ, R3 ;  /* 0x000000ffff177224 */ /* 0x008fe200078e0003 */
[----:B------:R-:W3:Y:S01]  /*245b0*/  LDL.LU R2, [R1+0x19c4] ;  /* 0x0019c40001027983 */ /* 0x000ee20000300800 */
[----:B------:R-:W4:Y:S03]  /*245c0*/  LDL.LU R3, [R1+0x19c0] ;  /* 0x0019c00001037983 */ /* 0x000f260000300800 */
[----:B------:R-:W-:Y:S04]  /*245d0*/  STL.64 [R1+0x1978], R22 ;  /* 0x0019781601007387 */ /* 0x000fe80000100a00 */
[----:B--2---:R0:W-:Y:S04]  /*245e0*/  STL.64 [R1+0x1970], R20 ;  /* 0x0019701401007387 */ /* 0x0041e80000100a00 */
[----:B0-----:R-:W2:Y:S01]  /*245f0*/  LDL.LU R20, [R1+0x1e0] ;  /* 0x0001e00001147983 */ /* 0x001ea20000300800 */
[----:B------:R-:W2:Y:S02]  /*24600*/  LDL.LU R21, [R1+0x1e4] ;  /* 0x0001e40001157983 */ /* 0x000ea40000300800 */
[----:B------:R-:W2:Y:S02]  /*24610*/  LDL.LU R22, [R1+0x1e8] ;  /* 0x0001e80001167983 */ /* 0x000ea40000300800 */
[----:B------:R-:W2:Y:S01]  /*24620*/  LDL.LU R23, [R1+0x1ec] ;  /* 0x0001ec0001177983 */ /* 0x000ea20000300800 */
[C---:B------:R-:W-:Y:S01]  /*24630*/  HMMA.16816.F32 R4, R12.reuse, R10, R4 ;  /* 0x0000000a0c04723c */ /* 0x040fe20000001804 */
[----:B--2---:R-:W-:Y:S01]  /*24640*/  STL.64 [R1+0x1990], R22 ;  /* 0x0019901601007387 */ /* 0x004fe20000100a00 */
[----:B------:R0:W-:Y:S03]  /*24650*/  STL.64 [R1+0x1988], R20 ;  /* 0x0019881401007387 */ /* 0x0001e60000100a00 */
[----:B0-----:R-:W2:Y:S01]  /*24660*/  LDL.LU R20, [R1+0x200] ;  /* 0x0002000001147983 */ /* 0x001ea20000300800 */
[----:B------:R-:W2:Y:S11]  /*24670*/  LDL.LU R21, [R1+0x204] ;  /* 0x0002040001157983 */ /* 0x000eb60000300800 */
[----:B------:R-:W-:Y:S06]  /*24680*/  @!UPT UIADD3 URZ, URZ, URZ, URZ ;  /* 0x0000003f3f3ff290 */ /* 0x000fec000fffe03f */
[----:B------:R-:W-:Y:S02]  /*24690*/  STL.64 [R1+0x2f0], R4 ;  /* 0x0002f00401007387 */ /* 0x000fe40000100a00 */
[----:B----4-:R-:W-:Y:S02]  /*246a0*/  IMAD.MOV.U32 R22, RZ, RZ, R3 ;  /* 0x000000ffff167224 */ /* 0x010fe400078e0003 */
[----:B---3--:R-:W-:Y:S01]  /*246b0*/  IMAD.MOV.U32 R23, RZ, RZ, R2 ;  /* 0x000000ffff177224 */ /* 0x008fe200078e0002 */
[----:B------:R0:W-:Y:S01]  /*246c0*/  STL.64 [R1+0x2f8], R6 ;  /* 0x0002f80601007387 */ /* 0x0001e20000100a00 */
[----:B------:R-:W-:Y:S02]  /*246d0*/  IMAD.MOV.U32 R3, RZ, RZ, R10 ;  /* 0x000000ffff037224 */ /* 0x000fe400078e000a */
[----:B------:R-:W-:Y:S01]  /*246e0*/  IMAD.MOV.U32 R2, RZ, RZ, R11 ;  /* 0x000000ffff027224 */ /* 0x000fe200078e000b */
[----:B0-----:R-:W3:Y:S01]  /*246f0*/  LDL.LU.64 R6, [R1+0x19b8] ;  /* 0x0019b80001067983 */ /* 0x001ee20000300a00 */
[----:B------:R-:W4:Y:S02]  /*24700*/  LDL.LU.64 R10, [R1+0x19b0] ;  /* 0x0019b000010a7983 */ /* 0x000f240000300a00 */
[----:B----4-:R-:W-:Y:S01]  /*24710*/  HMMA.16816.F32 R12, R12, R10, R16 ;  /* 0x0000000a0c0c723c */ /* 0x010fe20000001810 */
[----:B------:R-:W3:Y:S01]  /*24720*/  LDL.LU.64 R18, [R1+0x19a8] ;  /* 0x0019a80001127983 */ /* 0x000ee20000300a00 */
[----:B------:R-:W3:Y:S02]  /*24730*/  LDL.LU.64 R16, [R1+0x19a0] ;  /* 0x0019a00001107983 */ /* 0x000ee40000300a00 */
[----:B------:R0:W-:Y:S02]  /*24740*/  STL.64 [R1+0x1938], R10 ;  /* 0x0019380a01007387 */ /* 0x0001e40000100a00 */
[----:B------:R-:W4:Y:S11]  /*24750*/  LDL.LU R8, [R1+0x1a0] ;  /* 0x0001a00001087983 */ /* 0x000f360000300800 */
[----:B------:R-:W-:Y:S06]  /*24760*/  @!UPT UIADD3 URZ, URZ, URZ, URZ ;  /* 0x0000003f3f3ff290 */ /* 0x000fec000fffe03f */
[----:B------:R-:W-:Y:S01]  /*24770*/  STL.64 [R1+0x2e0], R12 ;  /* 0x0002e00c01007387 */ /* 0x000fe20000100a00 */
[----:B------:R-:W-:Y:S02]  /*24780*/  STL.64 [R1+0x2e8], R14 ;  /* 0x0002e80e01007387 */ /* 0x000fe40000100a00 */
[----:B------:R-:W4:Y:S02]  /*24790*/  LDL.LU R9, [R1+0x1a4] ;  /* 0x0001a40001097983 */ /* 0x000f240000300800 */
[----:B0-----:R-:W2:Y:S01]  /*247a0*/  LDL.LU R10, [R1+0x1a8] ;  /* 0x0001a800010a7983 */ /* 0x001ea20000300800 */
[----:B------:R-:W2:Y:S01]  /*247b0*/  LDL.LU R11, [R1+0x1ac] ;  /* 0x0001ac00010b7983 */ /* 0x000ea20000300800 */
[C---:B---3--:R-:W-:Y:S03]  /*247c0*/  HMMA.16816.F32 R24, R16.reuse, R6, R24 ;  /* 0x000000061018723c */ /* 0x048fe60000001818 */
[----:B--2---:R-:W-:Y:S01]  /*247d0*/  STL.64 [R1+0x1950], R10 ;  /* 0x0019500a01007387 */ /* 0x004fe20000100a00 */
[----:B----4-:R0:W-:Y:S03]  /*247e0*/  STL.64 [R1+0x1948], R8 ;  /* 0x0019480801007387 */ /* 0x0101e60000100a00 */
[----:B0-----:R-:W2:Y:S01]  /*247f0*/  LDL.LU R8, [R1+0x1b0] ;  /* 0x0001b00001087983 */ /* 0x001ea20000300800 */
[----:B------:R-:W2:Y:S02]  /*24800*/  LDL.LU R9, [R1+0x1b4] ;  /* 0x0001b40001097983 */ /* 0x000ea40000300800 */
[----:B------:R-:W2:Y:S02]  /*24810*/  LDL.LU R10, [R1+0x1b8] ;  /* 0x0001b800010a7983 */ /* 0x000ea40000300800 */
[----:B------:R-:W2:Y:S11]  /*24820*/  LDL.LU R11, [R1+0x1bc] ;  /* 0x0001bc00010b7983 */ /* 0x000eb60000300800 */
[----:B------:R-:W-:Y:S01]  /*24830*/  STL.64 [R1+0x350], R24 ;  /* 0x0003501801007387 */ /* 0x000fe20000100a00 */
        /* <DEDUP_REMOVED lines=8> */
[----:B0-----:R-:W3:Y:S01]  /*248c0*/  LDL.LU.64 R26, [R1+0x1980] ;  /* 0x00198000011a7983 */ /* 0x001ee20000300a00 */
[----:B------:R-:W-:Y:S02]  /*248d0*/  IMAD.MOV.U32 R14, RZ, RZ, R3 ;  /* 0x000000ffff0e7224 */ /* 0x000fe400078e0003 */
[----:B------:R-:W-:Y:S01]  /*248e0*/  IMAD.MOV.U32 R15, RZ, RZ, R2 ;  /* 0x000000ffff0f7224 */ /* 0x000fe200078e0002 */
        /* <DEDUP_REMOVED lines=8> */
[----:B------:R-:W3:Y:S02]  /*24970*/  LDL.LU.64 R26, [R1+0x1968] ;  /* 0x00196800011a7983 */ /* 0x000ee40000300a00 */
[----:B------:R-:W4:Y:S01]  /*24980*/  LDL.LU.64 R24, [R1+0x1960] ;  /* 0x0019600001187983 */ /* 0x000f220000300a00 */
[C---:B---3--:R-:W-:Y:S11]  /*24990*/  HMMA.16816.F32 R20, R16.reuse, R26, R20 ;  /* 0x0000001a1014723c */ /* 0x048ff60000001814 */
[----:B------:R-:W-:Y:S11]  /*249a0*/  @!UPT UIADD3 URZ, URZ, URZ, URZ ;  /* 0x0000003f3f3ff290 */ /* 0x000ff6000fffe03f */
[----:B------:R-:W-:Y:S01]  /*249b0*/  @!UPT UIADD3 URZ, URZ, URZ, URZ ;  /* 0x0000003f3f3ff290 */ /* 0x000fe2000fffe03f */
[----:B------:R-:W-:Y:S01]  /*249c0*/  STL.64 [R1+0x320], R20 ;  /* 0x0003201401007387 */ /* 0x000fe20000100a00 */
[----:B------:R0:W-:Y:S03]  /*249d0*/  STL.64 [R1+0x328], R22 ;  /* 0x0003281601007387 */ /* 0x0001e60000100a00 */
[----:B0-----:R-:W2:Y:S01]  /*249e0*/  LDL.LU.64 R22, [R1+0x1958] ;  /* 0x0019580001167983 */ /* 0x001ea20000300a00 */
[----:B------:R0:W-:Y:S02]  /*249f0*/  STL.64 [R1+0x18f8], R26 ;  /* 0x0018f81a01007387 */ /* 0x0001e40000100a00 */
[----:B----4-:R1:W-:Y:S01]  /*24a00*/  STL.64 [R1+0x18f0], R24 ;  /* 0x0018f01801007387 */ /* 0x0103e20000100a00 */
[----:B0-----:R-:W3:Y:S01]  /*24a10*/  LDL.LU.64 R26, [R1+0x18] ;  /* 0x00001800011a7983 */ /* 0x001ee20000300a00 */
[----:B--2---:R-:W-:Y:S01]  /*24a20*/  HMMA.16816.F32 R8, R16, R22, R8 ;  /* 0x000000161008723c */ /* 0x004fe20000001808 */
[----:B------:R-:W-:-:S02]  /*24a30*/  IMAD.MOV.U32 R5, RZ, RZ, R22 ;  /* 0x000000ffff057224 */ /* 0x000fc400078e0016 */
[----:B------:R-:W-:Y:S01]  /*24a40*/  IMAD.MOV.U32 R4, RZ, RZ, R23 ;  /* 0x000000ffff047224 */ /* 0x000fe200078e0017 */
[----:B---3--:R0:W-:Y:S01]  /*24a50*/  STL.64 [R1+0x1900], R26 ;  /* 0x0019001a01007387 */ /* 0x0081e20000100a00 */
[----:B-1----:R-:W2:Y:S02]  /*24a60*/  LDL.LU R24, [R1+0x120] ;  /* 0x0001200001187983 */ /* 0x002ea40000300800 */
[----:B------:R-:W2:Y:S01]  /*24a70*/  LDL.LU R25, [R1+0x124] ;  /* 0x0001240001197983 */ /* 0x000ea20000300800 */
[----:B0-----:R-:W2:Y:S01]  /*24a80*/  LDL.LU R26, [R1+0x128] ;  /* 0x00012800011a7983 */ /* 0x001ea20000300800 */
[----:B------:R-:W2:Y:S11]  /*24a90*/  LDL.LU R27, [R1+0x12c] ;  /* 0x00012c00011b7983 */ /* 0x000eb60000300800 */
[----:B------:R-:W-:Y:S03]  /*24aa0*/  @!UPT UIADD3 URZ, URZ, URZ, URZ ;  /* 0x0000003f3f3ff290 */ /* 0x000fe6000fffe03f */
[----:B------:R-:W-:Y:S02]  /*24ab0*/  STL.64 [R1+0x310], R8 ;  /* 0x0003100801007387 */ /* 0x000fe40000100a00 */
[----:B------:R0:W-:Y:S02]  /*24ac0*/  STL.64 [R1+0x318], R10 ;  /* 0x0003180a01007387 */ /* 0x0001e40000100a00 */
[----:B0-----:R-:W3:Y:S01]  /*24ad0*/  LDL.LU.64 R10, [R1+0x1950] ;  /* 0x00195000010a7983 */ /* 0x001ee20000300a00 */
[----:B------:R-:W3:Y:S02]  /*24ae0*/  LDL.LU.64 R8, [R1+0x1948] ;  /* 0x0019480001087983 */ /* 0x000ee40000300a00 */
[----:B------:R-:W3:Y:S02]  /*24af0*/  LDL.LU.64 R22, [R1+0x1940] ;  /* 0x0019400001167983 */ /* 0x000ee40000300a00 */
[C---:B---3--:R-:W-:Y:S01]  /*24b00*/  HMMA.16816.F32 R20, R16.reuse, R22, R8 ;  /* 0x000000161014723c */ /* 0x048fe20000001808 */
[----:B------:R-:W3:Y:S11]  /*24b10*/  LDL.LU.64 R10, [R1+0x1938] ;  /* 0x00193800010a7983 */ /* 0x000ef60000300a00 */
[----:B------:R-:W-:Y:S11]  /*24b20*/  @!UPT UIADD3 URZ, URZ, URZ, URZ ;  /* 0x0000003f3f3ff290 */ /* 0x000ff6000fffe03f */
[----:B------:R-:W-:Y:S01]  /*24b30*/  STL.64 [R1+0x1a0], R20 ;  /* 0x0001a01401007387 */ /* 0x000fe20000100a00 */
[----:B------:R0:W-:Y:S03]  /*24b40*/  STL.64 [R1+0x1a8], R22 ;  /* 0x0001a81601007387 */ /* 0x0001e60000100a00 */
[----:B0-----:R-:W4:Y:S01]  /*24b50*/  LDL.LU.64 R22, [R1+0x1930] ;  /* 0x0019300001167983 */ /* 0x001f220000300a00 */
[----:B------:R-:W4:Y:S02]  /*24b60*/  LDL.LU.64 R20, [R1+0x1928] ;  /* 0x0019280001147983 */ /* 0x000f240000300a00 */
[C---:B----4-:R-:W-:Y:S11]  /*24b70*/  HMMA.16816.F32 R20, R16.reuse, R14, R20 ;  /* 0x0000000e1014723c */ /* 0x050ff60000001814 */
[----:B------:R-:W-:Y:S11]  /*24b80*/  @!UPT UIADD3 URZ, URZ, URZ, URZ ;  /* 0x0000003f3f3ff290 */ /* 0x000ff6000fffe03f */
[----:B------:R-:W-:Y:S01]  /*24b90*/  @!UPT UIADD3 URZ, URZ, URZ, URZ ;  /* 0x0000003f3f3ff290 */ /* 0x000fe2000fffe03f */
[----:B------:R-:W-:Y:S01]  /*24ba0*/  STL.64 [R1+0x300], R20 ;  /* 0x0003001401007387 */ /* 0x000fe20000100a00 */
[----:B------:R0:W-:Y:S03]  /*24bb0*/  STL.64 [R1+0x308], R22 ;  /* 0x0003081601007387 */ /* 0x0001e60000100a00 */
[----:B0-----:R-:W3:Y:S01]  /*24bc0*/  LDL.LU.64 R22, [R1+0x1920] ;  /* 0x0019200001167983 */ /* 0x001ee20000300a00 */
[----:B------:R-:W3:Y:S02]  /*24bd0*/  LDL.LU.64 R20, [R1+0x1918] ;  /* 0x0019180001147983 */ /* 0x000ee40000300a00 */
[----:B------:R0:W-:Y:S02]  /*24be0*/  STL.64 [R1+0x18d0], R14 ;  /* 0x0018d00e01007387 */ /* 0x0001e40000100a00 */
[----:B------:R-:W4:Y:S01]  /*24bf0*/  LDL.LU R12, [R1+0xf0] ;  /* 0x0000f000010c7983 */ /* 0x000f220000300800 */
[----:B------:R-:W4:Y:S04]  /*24c00*/  LDL.LU R13, [R1+0xf4] ;  /* 0x0000f400010d7983 */ /* 0x000f280000300800 */
[----:B0-----:R-:W4:Y:S01]  /*24c10*/  LDL.LU R14, [R1+0xf8] ;  /* 0x0000f800010e7983 */ /* 0x001f220000300800 */
[----:B------:R-:W4:Y:S01]  /*24c20*/  LDL.LU R15, [R1+0xfc] ;  /* 0x0000fc00010f7983 */ /* 0x000f220000300800 */
[----:B---3--:R-:W-:Y:S02]  /*24c30*/  HMMA.16816.F32 R16, R16, R10, R20 ;  /* 0x0000000a1010723c */ /* 0x008fe40000001814 */
[----:B------:R-:W2:Y:S01]  /*24c40*/  LDL.LU.64 R22, [R1+0x1910] ;  /* 0x0019100001167983 */ /* 0x000ea20000300a00 */
[----:B------:R-:W2:Y:S02]  /*24c50*/  LDL.LU.64 R20, [R1+0x1908] ;  /* 0x0019080001147983 */ /* 0x000ea40000300a00 */
[----:B------:R0:W-:Y:S02]  /*24c60*/  STL.64 [R1+0x18c8], R10 ;  /* 0x0018c80a01007387 */ /* 0x0001e40000100a00 */
[----:B------:R-:W3:Y:S11]  /*24c70*/  LDL.LU R8, [R1+0x110] ;  /* 0x0001100001087983 */ /* 0x000ef60000300800 */
[----:B------:R-:W-:Y:S05]  /*24c80*/  @!UPT UIADD3 URZ, URZ, URZ, URZ ;  /* 0x0000003f3f3ff290 */ /* 0x000fea000fffe03f */
[----:B------:R-:W-:Y:S01]  /*24c90*/  STL.64 [R1+0x2c0], R16 ;  /* 0x0002c01001007387 */ /* 0x000fe20000100a00 */
[----:B------:R1:W-:Y:S02]  /*24ca0*/  STL.64 [R1+0x2c8], R18 ;  /* 0x0002c81201007387 */ /* 0x0003e40000100a00 */
[----:B------:R-:W3:Y:S02]  /*24cb0*/  LDL.LU R9, [R1+0x114] ;  /* 0x0001140001097983 */ /* 0x000ee40000300800 */
[----:B0-----:R-:W3:Y:S01]  /*24cc0*/  LDL.LU R10, [R1+0x118] ;  /* 0x00011800010a7983 */ /* 0x001ee20000300800 */
[----:B------:R-:W3:Y:S01]  /*24cd0*/  LDL.LU R11, [R1+0x11c] ;  /* 0x00011c00010b7983 */ /* 0x000ee20000300800 */
[----:B-1----:R-:W-:Y:S02]  /*24ce0*/  IMAD.MOV.U32 R19, RZ, RZ, R4 ;  /* 0x000000ffff137224 */ /* 0x002fe400078e0004 */
[----:B------:R-:W-:Y:S02]  /*24cf0*/  IMAD.MOV.U32 R18, RZ, RZ, R5 ;  /* 0x000000ffff127224 */ /* 0x000fe400078e0005 */
[----:B------:R-:W-:-:S02]  /*24d00*/  IMAD.MOV.U32 R17, RZ, RZ, R6 ;  /* 0x000000ffff117224 */ /* 0x000fc400078e0006 */
[----:B------:R-:W-:Y:S01]  /*24d10*/  IMAD.MOV.U32 R16, RZ, RZ, R7 ;  /* 0x000000ffff107224 */ /* 0x000fe200078e0007 */
[C---:B--2---:R-:W-:Y:S11]  /*24d20*/  HMMA.16816.F32 R24, R20.reuse, R6, R24 ;  /* 0x000000061418723c */ /* 0x044ff60000001818 */
[----:B------:R-:W-:Y:S11]  /*24d30*/  @!UPT UIADD3 URZ, URZ, URZ, URZ ;  /* 0x0000003f3f3ff290 */ /* 0x000ff6000fffe03f */
[----:B------:R-:W-:Y:S01]  /*24d40*/  @!UPT UIADD3 URZ, URZ, URZ, URZ ;  /* 0x0000003f3f3ff290 */ /* 0x000fe2000fffe03f */
[----:B------:R-:W-:Y:S01]  /*24d50*/  STL.64 [R1+0x2b0], R24 ;  /* 0x0002b01801007387 */ /* 0x000fe20000100a00 */
[----:B------:R0:W-:Y:S03]  /*24d60*/  STL.64 [R1+0x2b8], R26 ;  /* 0x0002b81a01007387 */ /* 0x0001e60000100a00 */
[----:B0-----:R-:W3:Y:S01]  /*24d70*/  LDL.LU.64 R26, [R1+0x1900] ;  /* 0x00190000011a7983 */ /* 0x001ee20000300a00 */
[----:B------:R-:W2:Y:S02]  /*24d80*/  LDL.LU R4, [R1+0x30] ;  /* 0x0000300001047983 */ /* 0x000ea40000300800 */
[----:B------:R-:W2:Y:S02]  /*24d90*/  LDL.LU R5, [R1+0x34] ;  /* 0x0000340001057983 */ /* 0x000ea40000300800 */
[----:B------:R-:W2:Y:S01]  /*24da0*/  LDL.LU R6, [R1+0x38] ;  /* 0x0000380001067983 */ /* 0x000ea20000300800 */
[----:B------:R-:W2:Y:S01]  /*24db0*/  LDL.LU R7, [R1+0x3c] ;  /* 0x00003c0001077983 */ /* 0x000ea20000300800 */
[----:B---3--:R-:W-:Y:S03]  /*24dc0*/  HMMA.16816.F32 R8, R20, R26, R8 ;  /* 0x0000001a1408723c */ /* 0x008fe60000001808 */
[----:B--2---:R0:W-:Y:S01]  /*24dd0*/  STL.64 [R1+0x1868], R6 ;  /* 0x0018680601007387 */ /* 0x0041e20000100a00 */
[----:B------:R1:W-:Y:S02]  /*24de0*/  STL.64 [R1+0x1860], R4 ;  /* 0x0018600401007387 */ /* 0x0003e40000100a00 */
[----:B0-----:R-:W-:-:S02]  /*24df0*/  IMAD.MOV.U32 R6, RZ, RZ, R3 ;  /* 0x000000ffff067224 */ /* 0x001fc400078e0003 */
[----:B------:R-:W-:Y:S02]  /*24e00*/  IMAD.MOV.U32 R7, RZ, RZ, R2 ;  /* 0x000000ffff077224 */ /* 0x000fe400078e0002 */
[----:B-1----:R-:W-:Y:S02]  /*24e10*/  IMAD.MOV.U32 R5, RZ, RZ, R26 ;  /* 0x000000ffff057224 */ /* 0x002fe400078e001a */
[----:B------:R-:W-:Y:S02]  /*24e20*/  IMAD.MOV.U32 R4, RZ, RZ, R27 ;  /* 0x000000ffff047224 */ /* 0x000fe400078e001b */
[----:B------:R-:W2:Y:S01]  /*24e30*/  LDL.LU.64 R26, [R1+0x18f8] ;  /* 0x0018f800011a7983 */ /* 0x000ea20000300a00 */
[----:B------:R-:W3:Y:S08]  /*24e40*/  LDL.LU.64 R24, [R1+0x18f0] ;  /* 0x0018f00001187983 */ /* 0x000ef00000300a00 */
[----:B------:R4:W-:Y:S02]  /*24e50*/  STL.64 [R1+0x290], R8 ;  /* 0x0002900801007387 */ /* 0x0009e40000100a00 */
[----:B------:R-:W-:-:S02]  /*24e60*/  IMAD.MOV.U32 R3, RZ, RZ, R10 ;  /* 0x000000ffff037224 */ /* 0x000fc400078e000a */
[----:B------:R-:W-:Y:S02]  /*24e70*/  IMAD.MOV.U32 R2, RZ, RZ, R11 ;  /* 0x000000ffff027224 */ /* 0x000fe400078e000b */
[----:B----4-:R-:W-:Y:S03]  /*24e80*/  HMMA.16816.F32 R8, R20, R6, R12 ;  /* 0x000000061408723c */ /* 0x010fe6000000180c */
[----:B------:R-:W-:Y:S01]  /*24e90*/  STL [R1+0x1774], R2 ;  /* 0x0017740201007387 */ /* 0x000fe20000100800 */
[----:B------:R-:W-:Y:S02]  /*24ea0*/  STL [R1+0x1770], R3 ;  /* 0x0017700301007387 */ /* 0x000fe40000100800 */
[----:B------:R-:W-:Y:S11]  /*24eb0*/  STL.64 [R1+0x1880], R6 ;  /* 0x0018800601007387 */ /* 0x000ff60000100a00 */
[----:B------:R-:W-:Y:S06]  /*24ec0*/  @!UPT UIADD3 URZ, URZ, URZ, URZ ;  /* 0x0000003f3f3ff290 */ /* 0x000fec000fffe03f */
[----:B------:R-:W-:Y:S01]  /*24ed0*/  STL.64 [R1+0x280], R8 ;  /* 0x0002800801007387 */ /* 0x000fe20000100a00 */
[----:B------:R-:W-:Y:S02]  /*24ee0*/  STL.64 [R1+0x288], R10 ;  /* 0x0002880a01007387 */ /* 0x000fe40000100a00 */
[----:B------:R-:W4:Y:S02]  /*24ef0*/  LDL.LU.64 R14, [R1+0xb8] ;  /* 0x0000b800010e7983 */ /* 0x000f240000300a00 */
[----:B----4-:R0:W-:Y:S01]  /*24f00*/  STL.64 [R1+0x18e8], R14 ;  /* 0x0018e80e01007387 */ /* 0x0101e20000100a00 */
[----:B------:R-:W4:Y:S02]  /*24f10*/  LDL.LU R12, [R1+0xa0] ;  /* 0x0000a000010c7983 */ /* 0x000f240000300800 */
[----:B------:R-:W4:Y:S01]  /*24f20*/  LDL.LU R13, [R1+0xa4] ;  /* 0x0000a400010d7983 */ /* 0x000f220000300800 */
[----:B0-----:R-:W4:Y:S01]  /*24f30*/  LDL.LU R14, [R1+0xa8] ;  /* 0x0000a800010e7983 */ /* 0x001f220000300800 */
[----:B------:R-:W4:Y:S02]  /*24f40*/  LDL.LU R15, [R1+0xac] ;  /* 0x0000ac00010f7983 */ /* 0x000f240000300800 */
[----:B------:R-:W2:Y:S02]  /*24f50*/  LDL.LU R8, [R1+0x80] ;  /* 0x0000800001087983 */ /* 0x000ea40000300800 */
[----:B------:R-:W2:Y:S01]  /*24f60*/  LDL.LU R9, [R1+0x84] ;  /* 0x0000840001097983 */ /* 0x000ea20000300800 */
[----:B------:R-:W2:Y:S01]  /*24f70*/  LDL.LU R10, [R1+0x88] ;  /* 0x00008800010a7983 */ /* 0x000ea20000300800 */
[----:B------:R-:W2:Y:S02]  /*24f80*/  LDL.LU R11, [R1+0x8c] ;  /* 0x00008c00010b7983 */ /* 0x000ea40000300800 */
[----:B------:R-:W-:-:S02]  /*24f90*/  IMAD.MOV.U32 R6, RZ, RZ, R5 ;  /* 0x000000ffff067224 */ /* 0x000fc400078e0005 */
[----:B------:R-:W-:Y:S01]  /*24fa0*/  IMAD.MOV.U32 R7, RZ, RZ, R4 ;  /* 0x000000ffff077224 */ /* 0x000fe200078e0004 */
[----:B--2---:R-:W-:Y:S01]  /*24fb0*/  STL.64 [R1+0x18e0], R10 ;  /* 0x0018e00a01007387 */ /* 0x004fe20000100a00 */
[----:B------:R0:W-:Y:S03]  /*24fc0*/  STL.64 [R1+0x18d8], R8 ;  /* 0x0018d80801007387 */ /* 0x0001e60000100a00 */
[----:B0-----:R-:W2:Y:S01]  /*24fd0*/  LDL.LU R8, [R1+0x90] ;  /* 0x0000900001087983 */ /* 0x001ea20000300800 */
[----:B------:R-:W2:Y:S02]  /*24fe0*/  LDL.LU R9, [R1+0x94] ;  /* 0x0000940001097983 */ /* 0x000ea40000300800 */
[----:B------:R-:W2:Y:S02]  /*24ff0*/  LDL.LU R10, [R1+0x98] ;  /* 0x00009800010a7983 */ /* 0x000ea40000300800 */
[----:B------:R-:W2:Y:S01]  /*25000*/  LDL.LU R11, [R1+0x9c] ;  /* 0x00009c00010b7983 */ /* 0x000ea20000300800 */
[----:B------:R0:W-:Y:S01]  /*25010*/  STL.64 [R1+0x1898], R6 ;  /* 0x0018980601007387 */ /* 0x0001e20000100a00 */
[----:B------:R-:W2:Y:S02]  /*25020*/  LDL.LU R4, [R1+0xd0] ;  /* 0x0000d00001047983 */ /* 0x000ea40000300800 */
[----:B------:R-:W2:Y:S01]  /*25030*/  LDL.LU R5, [R1+0xd4] ;  /* 0x0000d40001057983 */ /* 0x000ea20000300800 */
[----:B0-----:R-:W2:Y:S01]  /*25040*/  LDL.LU R6, [R1+0xd8] ;  /* 0x0000d80001067983 */ /* 0x001ea20000300800 */
[----:B------:R-:W2:Y:S02]  /*25050*/  LDL.LU R7, [R1+0xdc] ;  /* 0x0000dc0001077983 */ /* 0x000ea40000300800 */
[C---:B--2---:R-:W-:Y:S11]  /*25060*/  HMMA.16816.F32 R4, R20.reuse, R26, R4 ;  /* 0x0000001a1404723c */ /* 0x044ff60000001804 */
[----:B------:R-:W-:Y:S11]  /*25070*/  @!UPT UIADD3 URZ, URZ, URZ, URZ ;  /* 0x0000003f3f3ff290 */ /* 0x000ff6000fffe03f */
[----:B------:R-:W-:Y:S01]  /*25080*/  @!UPT UIADD3 URZ, URZ, URZ, URZ ;  /* 0x0000003f3f3ff290 */ /* 0x000fe2000fffe03f */
[----:B------:R-:W-:Y:S01]  /*25090*/  STL.64 [R1+0x270], R4 ;  /* 0x0002700401007387 */ /* 0x000fe20000100a00 */
[----:B------:R-:W-:Y:S02]  /*250a0*/  STL.64 [R1+0x278], R6 ;  /* 0x0002780601007387 */ /* 0x000fe40000100a00 */
[----:B------:R-:W-:Y:S02]  /*250b0*/  STL.64 [R1+0x1878], R26 ;  /* 0x0018781a01007387 */ /* 0x000fe40000100a00 */
[----:B---3--:R0:W-:Y:S02]  /*250c0*/  STL.64 [R1+0x1870], R24 ;  /* 0x0018701801007387 */ /* 0x0081e40000100a00 */
        /* <DEDUP_REMOVED lines=9> */
[----:B------:R-:W3:Y:S02]  /*25160*/  LDL.LU R26, [R1+0x58] ;  /* 0x00005800011a7983 */ /* 0x000ee40000300800 */
[----:B------:R-:W3:Y:S02]  /*25170*/  LDL.LU R27, [R1+0x5c] ;  /* 0x00005c00011b7983 */ /* 0x000ee40000300800 */
[----:B---3--:R-:W-:Y:S01]  /*25180*/  STL.64 [R1+0x18a8], R26 ;  /* 0x0018a81a01007387 */ /* 0x008fe20000100a00 */
[----:B--2---:R0:W-:Y:S03]  /*25190*/  STL.64 [R1+0x18a0], R24 ;  /* 0x0018a01801007387 */ /* 0x0041e60000100a00 */
[----:B0-----:R-:W2:Y:S01]  /*251a0*/  LDL.LU R24, [R1+0x60] ;  /* 0x0000600001187983 */ /* 0x001ea20000300800 */
[----:B------:R-:W2:Y:S02]  /*251b0*/  LDL.LU R25, [R1+0x64] ;  /* 0x0000640001197983 */ /* 0x000ea40000300800 */
[----:B------:R-:W2:Y:S02]  /*251c0*/  LDL.LU R26, [R1+0x68] ;  /* 0x00006800011a7983 */ /* 0x000ea40000300800 */
[----:B------:R-:W2:Y:S02]  /*251d0*/  LDL.LU R27, [R1+0x6c] ;  /* 0x00006c00011b7983 */ /* 0x000ea40000300800 */
[----:B------:R-:W-:Y:S01]  /*251e0*/  STL.64 [R1+0x260], R12 ;  /* 0x0002600c01007387 */ /* 0x000fe20000100a00 */
[----:B------:R0:W-:Y:S03]  /*251f0*/  STL.64 [R1+0x268], R14 ;  /* 0x0002680e01007387 */ /* 0x0001e60000100a00 */
[----:B0-----:R-:W3:Y:S01]  /*25200*/  LDL.LU.64 R14, [R1+0x18e8] ;  /* 0x0018e800010e7983 */ /* 0x001ee20000300a00 */
[----:B------:R-:W-:-:S02]  /*25210*/  IMAD.MOV.U32 R7, RZ, RZ, R16 ;  /* 0x000000ffff077224 */ /* 0x000fc400078e0010 */
[----:B------:R0:W-:Y:S02]  /*25220*/  STL.64 [R1+0x1858], R18 ;  /* 0x0018581201007387 */ /* 0x0001e40000100a00 */
[----:B------:R-:W-:Y:S01]  /*25230*/  IMAD.MOV.U32 R6, RZ, RZ, R17 ;  /* 0x000000ffff067224 */ /* 0x000fe200078e0011 */
[----:B------:R-:W4:Y:S01]  /*25240*/  LDL.LU R16, [R1+0x70] ;  /* 0x0000700001107983 */ /* 0x000f220000300800 */
[----:B------:R-:W4:Y:S03]  /*25250*/  LDL.LU R17, [R1+0x74] ;  /* 0x0000740001117983 */ /* 0x000f260000300800 */
[----:B0-----:R-:W4:Y:S01]  /*25260*/  LDL.LU R18, [R1+0x78] ;  /* 0x0000780001127983 */ /* 0x001f220000300800 */
[----:B------:R-:W4:Y:S01]  /*25270*/  LDL.LU R19, [R1+0x7c] ;  /* 0x00007c0001137983 */ /* 0x000f220000300800 */
[----:B---3--:R-:W-:Y:S01]  /*25280*/  HMMA.16816.F32 R8, R20, R14, R8 ;  /* 0x0000000e1408723c */ /* 0x008fe20000001808 */
[----:B------:R-:W-:-:S02]  /*25290*/  IMAD.MOV.U32 R3, RZ, RZ, R14 ;  /* 0x000000ffff037224 */ /* 0x000fc400078e000e */
[----:B------:R-:W-:Y:S11]  /*252a0*/  IMAD.MOV.U32 R2, RZ, RZ, R15 ;  /* 0x000000ffff027224 */ /* 0x000ff600078e000f */
[----:B------:R-:W-:Y:S09]  /*252b0*/  @!UPT UIADD3 URZ, URZ, URZ, URZ ;  /* 0x0000003f3f3ff290 */ /* 0x000ff2000fffe03f */
[----:B------:R-:W-:Y:S01]  /*252c0*/  STL.64 [R1+0x250], R8 ;  /* 0x0002500801007387 */ /* 0x000fe20000100a00 */
[----:B------:R0:W-:Y:S03]  /*252d0*/  STL.64 [R1+0x258], R10 ;  /* 0x0002580a01007387 */ /* 0x0001e60000100a00 */
[----:B0-----:R-:W3:Y:S01]  /*252e0*/  LDL.LU.64 R10, [R1+0x18e0] ;  /* 0x0018e000010a7983 */ /* 0x001ee20000300a00 */
[----:B------:R-:W3:Y:S02]  /*252f0*/  LDL.LU.64 R8, [R1+0x18d8] ;  /* 0x0018d80001087983 */ /* 0x000ee40000300a00 */
[----:B------:R-:W3:Y:S02]  /*25300*/  LDL.LU.64 R14, [R1+0x18d0] ;  /* 0x0018d000010e7983 */ /* 0x000ee40000300a00 */
[C---:B---3--:R-:W-:Y:S11]  /*25310*/  HMMA.16816.F32 R8, R20.reuse, R14, R8 ;  /* 0x0000000e1408723c */ /* 0x048ff60000001808 */
[----:B------:R-:W-:Y:S11]  /*25320*/  @!UPT UIADD3 URZ, URZ, URZ, URZ ;  /* 0x0000003f3f3ff290 */ /* 0x000ff6000fffe03f */
[----:B------:R-:W-:Y:S01]  /*25330*/  @!UPT UIADD3 URZ, URZ, URZ, URZ ;  /* 0x0000003f3f3ff290 */ /* 0x000fe2000fffe03f */
[----:B------:R-:W-:Y:S01]  /*25340*/  STL.64 [R1+0x230], R8 ;  /* 0x0002300801007387 */ /* 0x000fe20000100a00 */
[----:B------:R0:W-:Y:S03]  /*25350*/  STL.64 [R1+0x238], R10 ;  /* 0x0002380a01007387 */ /* 0x0001e60000100a00 */
[----:B0-----:R-:W4:Y:S01]  /*25360*/  LDL.LU.64 R10, [R1+0x18c8] ;  /* 0x0018c800010a7983 */ /* 0x001f220000300a00 */
[----:B------:R0:W-:Y:S02]  /*25370*/  STL.64 [R1+0x1840], R14 ;  /* 0x0018400e01007387 */ /* 0x0001e40000100a00 */
[----:B------:R-:W3:Y:S02]  /*25380*/  LDL.LU R12, [R1+0x140] ;  /* 0x00014000010c7983 */ /* 0x000ee40000300800 */
[----:B------:R-:W3:Y:S01]  /*25390*/  LDL.LU R13, [R1+0x144] ;  /* 0x00014400010d7983 */ /* 0x000ee20000300800 */
[----:B0-----:R-:W2:Y:S01]  /*253a0*/  LDL.LU R14, [R1+0x148] ;  /* 0x00014800010e7983 */ /* 0x001ea20000300800 */
[----:B------:R-:W2:Y:S01]  /*253b0*/  LDL.LU R15, [R1+0x14c] ;  /* 0x00014c00010f7983 */ /* 0x000ea20000300800 */
[----:B----4-:R-:W-:Y:S07]  /*253c0*/  HMMA.16816.F32 R20, R20, R10, R16 ;  /* 0x0000000a1414723c */ /* 0x010fee0000001810 */
[----:B------:R-:W-:Y:S01]  /*253d0*/  IMAD.MOV.U32 R17, RZ, RZ, R10 ;  /* 0x000000ffff117224 */ /* 0x000fe200078e000a */
[----:B--2---:R-:W-:Y:S01]  /*253e0*/  STL.64 [R1+0x1850], R14 ;  /* 0x0018500e01007387 */ /* 0x004fe20000100a00 */
[----:B---3--:R0:W-:Y:S02]  /*253f0*/  STL.64 [R1+0x1848], R12 ;  /* 0x0018480c01007387 */ /* 0x0081e40000100a00 */
[----:B------:R-:W-:Y:S01]  /*25400*/  IMAD.MOV.U32 R16, RZ, RZ, R11 ;  /* 0x000000ffff107224 */ /* 0x000fe200078e000b */
[----:B0-----:R-:W2:Y:S01]  /*25410*/  LDL.LU R12, [R1+0x130] ;  /* 0x00013000010c7983 */ /* 0x001ea20000300800 */
[----:B------:R-:W2:Y:S02]  /*25420*/  LDL.LU R13, [R1+0x134] ;  /* 0x00013400010d7983 */ /* 0x000ea40000300800 */
[----:B------:R-:W2:Y:S02]  /*25430*/  LDL.LU R14, [R1+0x138] ;  /* 0x00013800010e7983 */ /* 0x000ea40000300800 */
[----:B------:R-:W-:-:S02]  /*25440*/  IMAD.MOV.U32 R15, RZ, RZ, R29 ;  /* 0x000000ffff0f7224 */ /* 0x000fc400078e001d */
[----:B------:R-:W3:Y:S04]  /*25450*/  LDL.LU R29, [R1+0x18c0] ;  /* 0x0018c000011d7983 */ /* 0x000ee80000300800 */
[----:B------:R-:W-:Y:S02]  /*25460*/  STL.64 [R1+0x200], R20 ;  /* 0x0002001401007387 */ /* 0x000fe40000100a00 */
[----:B------:R0:W-:Y:S02]  /*25470*/  STL.64 [R1+0x208], R22 ;  /* 0x0002081601007387 */ /* 0x0001e40000100a00 */
[----:B------:R-:W4:Y:S01]  /*25480*/  LDL.LU.64 R10, [R1+0x18b8] ;  /* 0x0018b800010a7983 */ /* 0x000f220000300a00 */
[----:B------:R-:W4:Y:S04]  /*25490*/  LDL.LU.64 R8, [R1+0x18b0] ;  /* 0x0018b00001087983 */ /* 0x000f280000300a00 */
[----:B0-----:R-:W2:Y:S01]  /*254a0*/  LDL R23, [R1+0x384] ;  /* 0x0003840001177983 */ /* 0x001ea20000100800 */
[C---:B----4-:R-:W-:Y:S03]  /*254b0*/  HMMA.16816.F32 R4, R8.reuse, R6, R24 ;  /* 0x000000060804723c */ /* 0x050fe60000001818 */
[----:B------:R-:W4:Y:S01]  /*254c0*/  LDL.LU.64 R26, [R1+0x18a8] ;  /* 0x0018a800011a7983 */ /* 0x000f220000300a00 */
[----:B------:R-:W4:Y:S11]  /*254d0*/  LDL.LU.64 R24, [R1+0x18a0] ;  /* 0x0018a00001187983 */ /* 0x000f360000300a00 */
[----:B------:R-:W-:Y:S08]  /*254e0*/  @!UPT UIADD3 URZ, URZ, URZ, URZ ;  /* 0x0000003f3f3ff290 */ /* 0x000ff0000fffe03f */
        /* <DEDUP_REMOVED lines=12> */
[----:B------:R-:W2:Y:S11]  /*255b0*/  LDL.LU.64 R24, [R1+0x1870] ;  /* 0x0018700001187983 */ /* 0x000eb60000300a00 */
[----:B------:R-:W-:Y:S09]  /*255c0*/  @!UPT UIADD3 URZ, URZ, URZ, URZ ;  /* 0x0000003f3f3ff290 */ /* 0x000ff2000fffe03f */
        /* <DEDUP_REMOVED lines=8> */
[----:B------:R-:W-:Y:S02]  /*25650*/  STL.64 [R1+0x1b8], R6 ;  /* 0x0001b80601007387 */ /* 0x000fe40000100a00 */
[----:B--2---:R-:W0:Y:S02]  /*25660*/  LDSM.16.MT88.4 R4, [R23+0x4000] ;  /* 0x004000001704783b */ /* 0x004e240000004200 */
[----:B0-----:R0:W-:Y:S02]  /*25670*/  STL.64 [R1+0x1820], R6 ;  /* 0x0018200601007387 */ /* 0x0011e40000100a00 */
[----:B0-----:R-:W-:Y:S02]  /*25680*/  IMAD.MOV.U32 R6, RZ, RZ, R17 ;  /* 0x000000ffff067224 */ /* 0x001fe400078e0011 */
[----:B------:R-:W-:Y:S02]  /*25690*/  IMAD.MOV.U32 R7, RZ, RZ, R16 ;  /* 0x000000ffff077224 */ /* 0x000fe400078e0010 */
[----:B---3--:R-:W0:Y:S04]  /*256a0*/  LDSM.16.M88.4 R16, [R29+0x8080] ;  /* 0x008080001d10783b */ /* 0x008e280000000200 */
[----:B------:R-:W-:Y:S01]  /*256b0*/  STL.64 [R1+0x1818], R4 ;  /* 0x0018180401007387 */ /* 0x000fe20000100a00 */
[----:B------:R1:W-:Y:S02]  /*256c0*/  STL [R1+0x1810], R23 ;  /* 0x0018101701007387 */ /* 0x0003e40000100800 */
[----:B------:R-:W2:Y:S02]  /*256d0*/  LDL.LU R20, [R1+0x180] ;  /* 0x0001800001147983 */ /* 0x000ea40000300800 */
[----:B------:R-:W2:Y:S01]  /*256e0*/  LDL.LU R21, [R1+0x184] ;  /* 0x0001840001157983 */ /* 0x000ea20000300800 */
[----:B------:R-:W2:Y:S04]  /*256f0*/  LDL.LU R22, [R1+0x188] ;  /* 0x0001880001167983 */ /* 0x000ea80000300800 */
[----:B-1----:R-:W2:Y:S04]  /*25700*/  LDL.LU R23, [R1+0x18c] ;  /* 0x00018c0001177983 */ /* 0x002ea80000300800 */
[----:B0-----:R-:W-:Y:S01]  /*25710*/  STL.64 [R1+0xf0], R16 ;  /* 0x0000f01001007387 */ /* 0x001fe20000100a00 */
[----:B------:R0:W-:Y:S03]  /*25720*/  STL.64 [R1+0xf8], R18 ;  /* 0x0000f81201007387 */ /* 0x0001e60000100a00 */
[----:B0-----:R-:W3:Y:S02]  /*25730*/  LDL.LU.64 R18, [R1+0x1858] ;  /* 0x0018580001127983 */ /* 0x001ee40000300a00 */
[----:B---3--:R-:W-:Y:S02]  /*25740*/  HMMA.16816.F32 R12, R8, R18, R12 ;  /* 0x00000012080c723c */ /* 0x008fe4000000180c */
[----:B------:R-:W3:Y:S04]  /*25750*/  LDL R19, [R1+0xc58] ;  /* 0x000c580001137983 */ /* 0x000ee80000100800 */
[----:B---3--:R-:W-:Y:S11]  /*25760*/  STL [R1+0x17c8], R19 ;  /* 0x0017c81301007387 */ /* 0x008ff60000100800 */
[----:B------:R-:W-:Y:S06]  /*25770*/  @!UPT UIADD3 URZ, URZ, URZ, URZ ;  /* 0x0000003f3f3ff290 */ /* 0x000fec000fffe03f */
[----:B------:R-:W-:Y:S02]  /*25780*/  STL.64 [R1+0x170], R12 ;  /* 0x0001700c01007387 */ /* 0x000fe40000100a00 */
[----:B------:R-:W-:Y:S02]  /*25790*/  STL.64 [R1+0x178], R14 ;  /* 0x0001780e01007387 */ /* 0x000fe40000100a00 */
[----:B------:R-:W0:Y:S04]  /*257a0*/  LDSM.16.M88.4 R12, [R29+0x9080] ;  /* 0x009080001d0c783b */ /* 0x000e280000000200 */
[----:B0-----:R-:W-:Y:S01]  /*257b0*/  STL.64 [R1+0xd0], R12 ;  /* 0x0000d00c01007387 */ /* 0x001fe20000100a00 */
[----:B------:R0:W-:Y:S03]  /*257c0*/  STL.64 [R1+0xd8], R14 ;  /* 0x0000d80e01007387 */ /* 0x0001e60000100a00 */
[----:B0-----:R-:W3:Y:S01]  /*257d0*/  LDL.LU.64 R14, [R1+0x1850] ;  /* 0x00185000010e7983 */ /* 0x001ee20000300a00 */
[----:B------:R-:W3:Y:S02]  /*257e0*/  LDL.LU.64 R12, [R1+0x1848] ;  /* 0x00184800010c7983 */ /* 0x000ee40000300a00 */
[----:B------:R-:W-:-:S02]  /*257f0*/  IMAD.MOV.U32 R18, RZ, RZ, R3 ;  /* 0x000000ffff127224 */ /* 0x000fc400078e0003 */
[----:B------:R-:W-:-:S07]  /*25800*/  IMAD.MOV.U32 R19, RZ, RZ, R2 ;  /* 0x000000ffff137224 */ /* 0x000fce00078e0002 */
[C---:B---3--:R-:W-:Y:S01]  /*25810*/  HMMA.16816.F32 R16, R8.reuse, R18, R12 ;  /* 0x000000120810723c */ /* 0x048fe2000000180c */
[----:B------:R-:W2:Y:S11]  /*25820*/  LDL.LU.64 R14, [R1+0x1840] ;  /* 0x00184000010e7983 */ /* 0x000eb60000300a00 */
[----:B------:R-:W-:Y:S11]  /*25830*/  @!UPT UIADD3 URZ, URZ, URZ, URZ ;  /* 0x0000003f3f3ff290 */ /* 0x000ff6000fffe03f */
[----:B------:R0:W-:Y:S01]  /*25840*/  STL.64 [R1+0x160], R16 ;  /* 0x0001601001007387 */ /* 0x0001e20000100a00 */
[----:B------:R1:W-:Y:S03]  /*25850*/  STL.64 [R1+0x168], R18 ;  /* 0x0001681201007387 */ /* 0x0003e60000100a00 */
[----:B0-----:R-:W3:Y:S01]  /*25860*/  LDL.LU R16, [R1+0x2a0] ;  /* 0x0002a00001107983 */ /* 0x001ee20000300800 */
[----:B------:R-:W3:Y:S02]  /*25870*/  LDL.LU R17, [R1+0x2a4] ;  /* 0x0002a40001117983 */ /* 0x000ee40000300800 */
[----:B-1----:R-:W-:Y:S02]  /*25880*/  IMAD.MOV.U32 R18, RZ, RZ, R25 ;  /* 0x000000ffff127224 */ /* 0x002fe400078e0019 */
[----:B------:R-:W-:Y:S02]  /*25890*/  IMAD.MOV.U32 R19, RZ, RZ, R24 ;  /* 0x000000ffff137224 */ /* 0x000fe400078e0018 */
[----:B------:R-:W0:Y:S04]  /*258a0*/  LDSM.16.M88.4 R24, [R29+0xb080] ;  /* 0x00b080001d18783b */ /* 0x000e280000000200 */
[----:B------:R-:W-:Y:S01]  /*258b0*/  STL.64 [R1+0x17d8], R18 ;  /* 0x0017d81201007387 */ /* 0x000fe20000100a00 */
[C---:B--2---:R-:W-:Y:S03]  /*258c0*/  HMMA.16816.F32 R12, R8.reuse, R14, R20 ;  /* 0x0000000e080c723c */ /* 0x044fe60000001814 */
[----:B---3--:R-:W-:Y:S02]  /*258d0*/  STL.64 [R1+0x17d0], R16 ;  /* 0x0017d01001007387 */ /* 0x008fe40000100a00 */
[----:B------:R-:W1:Y:S04]  /*258e0*/  LDSM.16.M88.4 R16, [R29+0xa080] ;  /* 0x00a080001d10783b */ /* 0x000e680000000200 */
[----:B0-----:R-:W-:Y:S02]  /*258f0*/  STL.64 [R1+0x1838], R26 ;  /* 0x0018381a01007387 */ /* 0x001fe40000100a00 */
[----:B------:R0:W-:Y:S02]  /*25900*/  STL.64 [R1+0x1830], R24 ;  /* 0x0018301801007387 */ /* 0x0001e40000100a00 */
[----:B0-----:R-:W2:Y:S01]  /*25910*/  LDL.LU R24, [R1+0x190] ;  /* 0x0001900001187983 */ /* 0x001ea20000300800 */
[----:B------:R-:W2:Y:S02]  /*25920*/  LDL.LU R25, [R1+0x194] ;  /* 0x0001940001197983 */ /* 0x000ea40000300800 */
[----:B------:R-:W2:Y:S02]  /*25930*/  LDL.LU R26, [R1+0x198] ;  /* 0x00019800011a7983 */ /* 0x000ea40000300800 */
[----:B------:R-:W2:Y:S01]  /*25940*/  LDL.LU R27, [R1+0x19c] ;  /* 0x00019c00011b7983 */ /* 0x000ea20000300800 */
[----:B------:R-:W3:Y:S04]  /*25950*/  LDL.LU R20, [R1+0x1f0] ;  /* 0x0001f00001147983 */ /* 0x000ee80000300800 */
[----:B------:R-:W-:Y:S02]  /*25960*/  STL.64 [R1+0x150], R12 ;  /* 0x0001500c01007387 */ /* 0x000fe40000100a00 */
[----:B------:R-:W-:Y:S02]  /*25970*/  STL.64 [R1+0x158], R14 ;  /* 0x0001580e01007387 */ /* 0x000fe40000100a00 */
[----:B------:R-:W3:Y:S01]  /*25980*/  LDL.LU R21, [R1+0x1f4] ;  /* 0x0001f40001157983 */ /* 0x000ee20000300800 */
[----:B------:R-:W3:Y:S01]  /*25990*/  LDL.LU R22, [R1+0x1f8] ;  /* 0x0001f80001167983 */ /* 0x000ee20000300800 */
[----:B------:R-:W3:Y:S03]  /*259a0*/  LDL.LU R23, [R1+0x1fc] ;  /* 0x0001fc0001177983 */ /* 0x000ee60000300800 */
[----:B------:R-:W-:Y:S04]  /*259b0*/  LDSM.16.M88.4 R12, [R29+0xc080] ;  /* 0x00c080001d0c783b */ /* 0x000fe80000000200 */
[----:B-1----:R-:W-:Y:S01]  /*259c0*/  STL.64 [R1+0xc0], R16 ;  /* 0x0000c01001007387 */ /* 0x002fe20000100a00 */
[----:B------:R-:W-:Y:S02]  /*259d0*/  STL.64 [R1+0xc8], R18 ;  /* 0x0000c81201007387 */ /* 0x000fe40000100a00 */
[----:B------:R0:W-:Y:S02]  /*259e0*/  STL.64 [R1+0x17f0], R16 ;  /* 0x0017f01001007387 */ /* 0x0001e40000100a00 */
[----:B0-----:R-:W4:Y:S01]  /*259f0*/  LDL.64 R16, [R1+0xd0] ;  /* 0x0000d00001107983 */ /* 0x001f220000100a00 */
[----:B--2---:R-:W-:Y:S03]  /*25a00*/  HMMA.16816.F32 R4, R8, R6, R24 ;  /* 0x000000060804723c */ /* 0x004fe60000001818 */
[----:B----4-:R0:W-:Y:S04]  /*25a10*/  STL.64 [R1+0x1808], R16 ;  /* 0x0018081001007387 */ /* 0x0101e80000100a00 */
[----:B0-----:R-:W2:Y:S01]  /*25a20*/  LDL.64 R16, [R1+0xf0] ;  /* 0x0000f00001107983 */ /* 0x001ea20000100a00 */
[----:B------:R-:W4:Y:S02]  /*25a30*/  LDL.LU.64 R26, [R1+0x1838] ;  /* 0x00183800011a7983 */ /* 0x000f240000300a00 */
[----:B------:R-:W2:Y:S02]  /*25a40*/  LDL.LU.64 R24, [R1+0x1830] ;  /* 0x0018300001187983 */ /* 0x000ea40000300a00 */
[----:B------:R-:W2:Y:S11]  /*25a50*/  LDL.LU R8, [R1+0x240] ;  /* 0x0002400001087983 */ /* 0x000eb60000300800 */
[----:B------:R-:W-:Y:S01]  /*25a60*/  STL.64 [R1+0x140], R4 ;  /* 0x0001400401007387 */ /* 0x000fe20000100a00 */
[----:B------:R-:W-:Y:S02]  /*25a70*/  STL.64 [R1+0x148], R6 ;  /* 0x0001480601007387 */ /* 0x000fe40000100a00 */
[----:B------:R-:W2:Y:S02]  /*25a80*/  LDL.LU R9, [R1+0x244] ;  /* 0x0002440001097983 */ /* 0x000ea40000300800 */
[----:B------:R-:W-:-:S02]  /*25a90*/  IMAD.MOV.U32 R10, RZ, RZ, R0 ;  /* 0x000000ffff0a7224 */ /* 0x000fc400078e0000 */
[----:B------:R-:W-:Y:S01]  /*25aa0*/  IMAD.MOV.U32 R11, RZ, RZ, R28 ;  /* 0x000000ffff0b7224 */ /* 0x000fe200078e001c */
[----:B------:R-:W3:Y:S01]  /*25ab0*/  LDL.LU R0, [R1+0x182c] ;  /* 0x00182c0001007983 */ /* 0x000ee20000300800 */
[----:B------:R-:W3:Y:S03]  /*25ac0*/  LDL.LU R28, [R1+0x1828] ;  /* 0x00182800011c7983 */ /* 0x000ee60000300800 */
[----:B------:R-:W0:Y:S04]  /*25ad0*/  LDSM.16.M88.4 R4, [R29+0xd080] ;  /* 0x00d080001d04783b */ /* 0x000e280000000200 */
[----:B------:R-:W-:Y:S04]  /*25ae0*/  STL.64 [R1+0x17e8], R10 ;  /* 0x0017e80a01007387 */ /* 0x000fe80000100a00 */
[----:B--2---:R1:W-:Y:S04]  /*25af0*/  STL.64 [R1+0x17e0], R8 ;  /* 0x0017e00801007387 */ /* 0x0043e80000100a00 */
[----:B-1----:R-:W2:Y:S01]  /*25b00*/  LDL.LU R8, [R1+0x220] ;  /* 0x0002200001087983 */ /* 0x002ea20000300800 */
[----:B------:R-:W2:Y:S02]  /*25b10*/  LDL.LU R9, [R1+0x224] ;  /* 0x0002240001097983 */ /* 0x000ea40000300800 */
[----:B------:R-:W2:Y:S02]  /*25b20*/  LDL.LU R10, [R1+0x228] ;  /* 0x00022800010a7983 */ /* 0x000ea40000300800 */
[----:B------:R-:W2:Y:S02]  /*25b30*/  LDL.LU R11, [R1+0x22c] ;  /* 0x00022c00010b7983 */ /* 0x000ea40000300800 */
[----:B0-----:R-:W-:-:S02]  /*25b40*/  IMAD.MOV.U32 R3, RZ, RZ, R4 ;  /* 0x000000ffff037224 */ /* 0x001fc400078e0004 */
[----:B------:R-:W-:Y:S01]  /*25b50*/  IMAD.MOV.U32 R2, RZ, RZ, R5 ;  /* 0x000000ffff027224 */ /* 0x000fe200078e0005 */
[----:B--2---:R-:W-:Y:S01]  /*25b60*/  STL.64 [R1+0x1800], R10 ;  /* 0x0018000a01007387 */ /* 0x004fe20000100a00 */
[----:B------:R0:W-:Y:S03]  /*25b70*/  STL.64 [R1+0x17f8], R8 ;  /* 0x0017f80801007387 */ /* 0x0001e60000100a00 */
[----:B0-----:R-:W2:Y:S01]  /*25b80*/  LDL.LU R8, [R1+0x210] ;  /* 0x0002100001087983 */ /* 0x001ea20000300800 */
[----:B------:R-:W2:Y:S02]  /*25b90*/  LDL.LU R9, [R1+0x214] ;  /* 0x0002140001097983 */ /* 0x000ea40000300800 */
[----:B------:R-:W-:Y:S02]  /*25ba0*/  STL.64 [R1+0xb0], R24 ;  /* 0x0000b01801007387 */ /* 0x000fe40000100a00 */
[----:B----4-:R-:W-:Y:S01]  /*25bb0*/  STL.64 [R1+0xb8], R26 ;  /* 0x0000b81a01007387 */ /* 0x010fe20000100a00 */
[----:B------:R-:W-:Y:S01]  /*25bc0*/  STL.64 [R1+0xa0], R12 ;  /* 0x0000a00c01007387 */ /* 0x000fe20000100a00 */
[----:B------:R-:W-:Y:S02]  /*25bd0*/  STL.64 [R1+0xa8], R14 ;  /* 0x0000a80e01007387 */ /* 0x000fe40000100a00 */
[----:B------:R-:W-:Y:S02]  /*25be0*/  STL.64 [R1+0x90], R4 ;  /* 0x0000900401007387 */ /* 0x000fe40000100a00 */
[----:B------:R0:W-:Y:S02]  /*25bf0*/  STL.64 [R1+0x98], R6 ;  /* 0x0000980601007387 */ /* 0x0001e40000100a00 */
[----:B0-----:R-:W3:Y:S01]  /*25c00*/  LDL.LU.64 R6, [R1+0x1820] ;  /* 0x0018200001067983 */ /* 0x001ee20000300a00 */
[----:B------:R-:W3:Y:S02]  /*25c10*/  LDL.LU.64 R4, [R1+0x1818] ;  /* 0x0018180001047983 */ /* 0x000ee40000300a00 */
[----:B------:R-:W-:Y:S01]  /*25c20*/  IMAD.MOV.U32 R26, RZ, RZ, R16 ;  /* 0x000000ffff1a7224 */ /* 0x000fe200078e0010 */
[----:B---3--:R-:W-:Y:S11]  /*25c30*/  HMMA.16816.F32 R20, R4, R16, R20 ;  /* 0x000000100414723c */ /* 0x008ff60000001814 */
[----:B------:R-:W-:Y:S11]  /*25c40*/  @!UPT UIADD3 URZ, URZ, URZ, URZ ;  /* 0x0000003f3f3ff290 */ /* 0x000ff6000fffe03f */
[----:B------:R-:W-:Y:S01]  /*25c50*/  @!UPT UIADD3 URZ, URZ, URZ, URZ ;  /* 0x0000003f3f3ff290 */ /* 0x000fe2000fffe03f */
[----:B------:R-:W-:Y:S01]  /*25c60*/  STL.64 [R1+0x130], R20 ;  /* 0x0001301401007387 */ /* 0x000fe20000100a00 */
[----:B------:R0:W-:Y:S02]  /*25c70*/  STL.64 [R1+0x138], R22 ;  /* 0x0001381601007387 */ /* 0x0001e40000100a00 */
[----:B0-----:R-:W-:Y:S01]  /*25c80*/  IMAD.MOV.U32 R22, RZ, RZ, R17 ;  /* 0x000000ffff167224 */ /* 0x001fe200078e0011 */
[----:B------:R-:W3:Y:S04]  /*25c90*/  LDL.LU R23, [R1+0x1810] ;  /* 0x0018100001177983 */ /* 0x000ee80000300800 */
[----:B------:R-:W0:Y:S04]  /*25ca0*/  LDSM.16.M88.4 R16, [R29+0xe080] ;  /* 0x00e080001d10783b */ /* 0x000e280000000200 */
[----:B0-----:R0:W-:Y:S01]  /*25cb0*/  STL.64 [R1+0x80], R16 ;  /* 0x0000801001007387 */ /* 0x0011e20000100a00 */
[----:B------:R-:W-:-:S02]  /*25cc0*/  IMAD.MOV.U32 R20, RZ, RZ, R16 ;  /* 0x000000ffff147224 */ /* 0x000fc400078e0010 */
[----:B------:R-:W-:Y:S02]  /*25cd0*/  STL.64 [R1+0x88], R18 ;  /* 0x0000881201007387 */ /* 0x000fe40000100a00 */
[----:B------:R-:W-:Y:S02]  /*25ce0*/  IMAD.MOV.U32 R21, RZ, RZ, R17 ;  /* 0x000000ffff157224 */ /* 0x000fe400078e0011 */
[----:B0-----:R-:W2:Y:S01]  /*25cf0*/  LDL.LU.64 R16, [R1+0x1808] ;  /* 0x0018080001107983 */ /* 0x001ea20000300a00 */
[----:B------:R-:W-:Y:S02]  /*25d00*/  IMAD.MOV.U32 R10, RZ, RZ, R28 ;  /* 0x000000ffff0a7224 */ /* 0x000fe400078e001c */
[----:B------:R-:W-:-:S07]  /*25d10*/  IMAD.MOV.U32 R11, RZ, RZ, R0 ;  /* 0x000000ffff0b7224 */ /* 0x000fce00078e0000 */
[----:B--2---:R-:W-:Y:S01]  /*25d20*/  HMMA.16816.F32 R8, R4, R16, R8 ;  /* 0x000000100408723c */ /* 0x004fe20000001808 */
[----:B------:R-:W-:Y:S02]  /*25d30*/  IMAD.MOV.U32 R28, RZ, RZ, R16 ;  /* 0x000000ffff1c7224 */ /* 0x000fe400078e0010 */
[----:B------:R-:W-:Y:S02]  /*25d40*/  IMAD.MOV.U32 R0, RZ, RZ, R17 ;  /* 0x000000ffff007224 */ /* 0x000fe400078e0011 */
[----:B------:R-:W0:Y:S11]  /*25d50*/  LDSM.16.M88.4 R16, [R29+0xf080] ;  /* 0x00f080001d10783b */ /* 0x000e360000000200 */
[----:B------:R-:W-:Y:S07]  /*25d60*/  @!UPT UIADD3 URZ, URZ, URZ, URZ ;  /* 0x0000003f3f3ff290 */ /* 0x000fee000fffe03f */
[----:B------:R-:W-:Y:S01]  /*25d70*/  STL.64 [R1+0x120], R8 ;  /* 0x0001200801007387 */ /* 0x000fe20000100a00 */
[----:B------:R1:W-:Y:S03]  /*25d80*/  STL.64 [R1+0x128], R10 ;  /* 0x0001280a01007387 */ /* 0x0003e60000100a00 */
[----:B-1----:R-:W2:Y:S01]  /*25d90*/  LDL.LU.64 R10, [R1+0x1800] ;  /* 0x00180000010a7983 */ /* 0x002ea20000300a00 */
[----:B------:R-:W2:Y:S03]  /*25da0*/  LDL.LU.64 R8, [R1+0x17f8] ;  /* 0x0017f80001087983 */ /* 0x000ea60000300a00 */
[----:B0-----:R0:W-:Y:S01]  /*25db0*/  STL.64 [R1+0x70], R16 ;  /* 0x0000701001007387 */ /* 0x0011e20000100a00 */
[----:B------:R2:W-:Y:S03]  /*25dc0*/  STL.64 [R1+0x78], R18 ;  /* 0x0000781201007387 */ /* 0x0005e60000100a00 */
[----:B0-----:R-:W2:Y:S01]  /*25dd0*/  LDL.LU.64 R16, [R1+0x17f0] ;  /* 0x0017f00001107983 */ /* 0x001ea20000300a00 */
[----:B------:R-:W-:-:S02]  /*25de0*/  IMAD.MOV.U32 R29, RZ, RZ, R19 ;  /* 0x000000ffff1d7224 */ /* 0x000fc400078e0013 */
        /* <DEDUP_REMOVED lines=8> */
[----:B------:R-:W-:Y:S01]  /*25e70*/  STL.64 [R1+0x1778], R24 ;  /* 0x0017781801007387 */ /* 0x000fe20000100a00 */
[C---:B--2---:R-:W-:Y:S11]  /*25e80*/  HMMA.16816.F32 R8, R4.reuse, R24, R8 ;  /* 0x000000180408723c */ /* 0x044ff60000001808 */
[----:B------:R-:W-:Y:S11]  /*25e90*/  @!UPT UIADD3 URZ, URZ, URZ, URZ ;  /* 0x0000003f3f3ff290 */ /* 0x000ff6000fffe03f */
[----:B------:R-:W-:Y:S01]  /*25ea0*/  @!UPT UIADD3 URZ, URZ, URZ, URZ ;  /* 0x0000003f3f3ff290 */ /* 0x000fe2000fffe03f */
[----:B------:R-:W-:Y:S01]  /*25eb0*/  STL.64 [R1+0x100], R8 ;  /* 0x0001000801007387 */ /* 0x000fe20000100a00 */
[----:B------:R-:W-:Y:S02]  /*25ec0*/  STL.64 [R1+0x108], R10 ;  /* 0x0001080a01007387 */ /* 0x000fe40000100a00 */
[----:B---3--:R-:W0:Y:S01]  /*25ed0*/  LDSM.16.MT88.4 R8, [R23+0x4080] ;  /* 0x004080001708783b */ /* 0x008e220000004200 */
[----:B----4-:R-:W-:Y:S01]  /*25ee0*/  HMMA.16816.F32 R16, R4, R12, R16 ;  /* 0x0000000c0410723c */ /* 0x010fe20000001810 */
[----:B------:R-:W-:Y:S04]  /*25ef0*/  STL [R1+0x17b8], R23 ;  /* 0x0017b81701007387 */ /* 0x000fe80000100800 */
[----:B0-----:R-:W-:Y:S01]  /*25f00*/  STL.64 [R1+0x17a8], R10 ;  /* 0x0017a80a01007387 */ /* 0x001fe20000100a00 */
[----:B------:R-:W-:Y:S11]  /*25f10*/  STL.64 [R1+0x17a0], R8 ;  /* 0x0017a00801007387 */ /* 0x000ff60000100a00 */
[----:B------:R-:W-:Y:S06]  /*25f20*/  @!UPT UIADD3 URZ, URZ, URZ, URZ ;  /* 0x0000003f3f3ff290 */ /* 0x000fec000fffe03f */
[----:B------:R-:W-:Y:S02]  /*25f30*/  STL.64 [R1+0xe0], R16 ;  /* 0x0000e01001007387 */ /* 0x000fe40000100a00 */
[----:B------:R0:W-:Y:S02]  /*25f40*/  STL.64 [R1+0xe8], R18 ;  /* 0x0000e81201007387 */ /* 0x0001e40000100a00 */
[----:B0-----:R-:W2:Y:S01]  /*25f50*/  LDL.LU R19, [R1+0x17c8] ;  /* 0x0017c80001137983 */ /* 0x001ea20000300800 */
[----:B------:R-:W-:Y:S02]  /*25f60*/  IMAD.MOV.U32 R8, RZ, RZ, R3 ;  /* 0x000000ffff087224 */ /* 0x000fe400078e0003 */
[----:B------:R-:W-:Y:S02]  /*25f70*/  IMAD.MOV.U32 R9, RZ, RZ, R2 ;  /* 0x000000ffff097224 */ /* 0x000fe400078e0002 */
[----:B------:R-:W-:Y:S02]  /*25f80*/  IMAD.MOV.U32 R2, RZ, RZ, R12 ;  /* 0x000000ffff027224 */ /* 0x000fe400078e000c */
[----:B------:R-:W-:-:S02]  /*25f90*/  IMAD.MOV.U32 R3, RZ, RZ, R13 ;  /* 0x000000ffff037224 */ /* 0x000fc400078e000d */
[----:B--2---:R-:W0:Y:S02]  /*25fa0*/  LDSM.16.MT88.4 R12, [R19+0x4000] ;  /* 0x00400000130c783b */ /* 0x004e240000004200 */
[----:B------:R-:W1:Y:S02]  /*25fb0*/  LDSM.16.MT88.4 R16, [R19+0x4080] ;  /* 0x004080001310783b */ /* 0x000e640000004200 */
[----:B0-----:R-:W-:Y:S02]  /*25fc0*/  STL.64 [R1+0x1738], R14 ;  /* 0x0017380e01007387 */ /* 0x001fe40000100a00 */
[----:B------:R0:W-:Y:S02]  /*25fd0*/  STL.64 [R1+0x1730], R12 ;  /* 0x0017300c01007387 */ /* 0x0001e40000100a00 */
[----:B0-----:R-:W2:Y:S01]  /*25fe0*/  LDL.LU R12, [R1+0x2d0] ;  /* 0x0002d000010c7983 */ /* 0x001ea20000300800 */
[----:B------:R-:W2:Y:S02]  /*25ff0*/  LDL.LU R13, [R1+0x2d4] ;  /* 0x0002d400010d7983 */ /* 0x000ea40000300800 */
[----:B------:R-:W2:Y:S02]  /*26000*/  LDL.LU R14, [R1+0x2d8] ;  /* 0x0002d800010e7983 */ /* 0x000ea40000300800 */
[----:B------:R-:W2:Y:S02]  /*26010*/  LDL.LU R15, [R1+0x2dc] ;  /* 0x0002dc00010f7983 */ /* 0x000ea40000300800 */
[----:B--2---:R-:W-:Y:S11]  /*26020*/  HMMA.16816.F32 R8, R4, R8, R12 ;  /* 0x000000080408723c */ /* 0x004ff6000000180c */
[----:B------:R-:W-:Y:S11]  /*26030*/  @!UPT UIADD3 URZ, URZ, URZ, URZ ;  /* 0x0000003f3f3ff290 */ /* 0x000ff6000fffe03f */
[----:B------:R-:W-:Y:S01]  /*26040*/  @!UPT UIADD3 URZ, URZ, URZ, URZ ;  /* 0x0000003f3f3ff290 */ /* 0x000fe2000fffe03f */
[----:B------:R0:W-:Y:S01]  /*26050*/  STL.64 [R1+0x60], R8 ;  /* 0x0000600801007387 */ /* 0x0001e20000100a00 */
[----:B------:R-:W-:Y:S03]  /*26060*/  STL.64 [R1+0x68], R10 ;  /* 0x0000680a01007387 */ /* 0x000fe60000100a00 */
[----:B0-----:R-:W2:Y:S04]  /*26070*/  LDL.LU.64 R8, [R1+0x70] ;  /* 0x0000700001087983 */ /* 0x001ea80000300a00 */
[----:B--2---:R0:W-:Y:S04]  /*26080*/  STL.64 [R1+0x17c0], R8 ;  /* 0x0017c00801007387 */ /* 0x0041e80000100a00 */
        /* <DEDUP_REMOVED lines=9> */
[----:B---3--:R0:W-:Y:S02]  /*26120*/  STL.64 [R1+0x1780], R12 ;  /* 0x0017800c01007387 */ /* 0x0081e40000100a00 */
[----:B0-----:R-:W-:-:S02]  /*26130*/  IMAD.MOV.U32 R12, RZ, RZ, R26 ;  /* 0x000000ffff0c7224 */ /* 0x001fc400078e001a */
[----:B------:R-:W-:-:S05]  /*26140*/  IMAD.MOV.U32 R13, RZ, RZ, R22 ;  /* 0x000000ffff0d7224 */ /* 0x000fca00078e0016 */
[----:B------:R0:W-:Y:S04]  /*26150*/  STL.64 [R1+0x17b0], R12 ;  /* 0x0017b00c01007387 */ /* 0x0001e80000100a00 */
[----:B0-----:R-:W3:Y:S01]  /*26160*/  LDL.LU R12, [R1+0x2e0] ;  /* 0x0002e000010c7983 */ /* 0x001ee20000300800 */
[----:B------:R-:W3:Y:S02]  /*26170*/  LDL.LU R13, [R1+0x2e4] ;  /* 0x0002e400010d7983 */ /* 0x000ee40000300800 */
[----:B------:R-:W3:Y:S02]  /*26180*/  LDL.LU R14, [R1+0x2e8] ;  /* 0x0002e800010e7983 */ /* 0x000ee40000300800 */
[----:B------:R-:W3:Y:S01]  /*26190*/  LDL.LU R15, [R1+0x2ec] ;  /* 0x0002ec00010f7983 */ /* 0x000ee20000300800 */
[----:B------:R-:W4:Y:S01]  /*261a0*/  LDL.LU R24, [R1+0x340] ;  /* 0x0003400001187983 */ /* 0x000f220000300800 */
[----:B------:R-:W4:Y:S02]  /*261b0*/  LDL.LU R25, [R1+0x344] ;  /* 0x0003440001197983 */ /* 0x000f240000300800 */
[----:B------:R-:W3:Y:S02]  /*261c0*/  LDL.LU R26, [R1+0x348] ;  /* 0x00034800011a7983 */ /* 0x000ee40000300800 */
[----:B------:R-:W3:Y:S01]  /*261d0*/  LDL.LU R27, [R1+0x34c] ;  /* 0x00034c00011b7983 */ /* 0x000ee20000300800 */
[C---:B--2---:R-:W-:Y:S01]  /*261e0*/  HMMA.16816.F32 R20, R4.reuse, R20, R8 ;  /* 0x000000140414723c */ /* 0x044fe20000001808 */
[----:B---3--:R-:W-:Y:S01]  /*261f0*/  STL.64 [R1+0x1798], R26 ;  /* 0x0017981a01007387 */ /* 0x008fe20000100a00 */
[----:B----4-:R0:W-:Y:S03]  /*26200*/  STL.64 [R1+0x1790], R24 ;  /* 0x0017901801007387 */ /* 0x0101e60000100a00 */
[----:B0-----:R-:W2:Y:S01]  /*26210*/  LDL.LU R24, [R1+0x350] ;  /* 0x0003500001187983 */ /* 0x001ea20000300800 */
[----:B------:R-:W2:Y:S02]  /*26220*/  LDL.LU R25, [R1+0x354] ;  /* 0x0003540001197983 */ /* 0x000ea40000300800 */
[----:B------:R-:W2:Y:S02]  /*26230*/  LDL.LU R26, [R1+0x358] ;  /* 0x00035800011a7983 */ /* 0x000ea40000300800 */
[----:B------:R-:W2:Y:S01]  /*26240*/  LDL.LU R27, [R1+0x35c] ;  /* 0x00035c00011b7983 */ /* 0x000ea20000300800 */
[----:B-1----:R-:W-:Y:S01]  /*26250*/  STL.64 [R1+0x16a8], R18 ;  /* 0x0016a81201007387 */ /* 0x002fe20000100a00 */
[----:B------:R0:W-:Y:S03]  /*26260*/  STL.64 [R1+0x16a0], R16 ;  /* 0x0016a01001007387 */ /* 0x0001e60000100a00 */
[----:B0-----:R-:W3:Y:S01]  /*26270*/  LDL.LU R16, [R1+0x330] ;  /* 0x0003300001107983 */ /* 0x001ee20000300800 */
[----:B------:R-:W3:Y:S02]  /*26280*/  LDL.LU R17, [R1+0x334] ;  /* 0x0003340001117983 */ /* 0x000ee40000300800 */
[----:B------:R-:W3:Y:S02]  /*26290*/  LDL.LU R18, [R1+0x338] ;  /* 0x0003380001127983 */ /* 0x000ee40000300800 */
[----:B------:R-:W3:Y:S01]  /*262a0*/  LDL.LU R19, [R1+0x33c] ;  /* 0x00033c0001137983 */ /* 0x000ee20000300800 */
[----:B------:R-:W4:Y:S02]  /*262b0*/  LDL.LU.64 R8, [R1+0x17c0] ;  /* 0x0017c00001087983 */ /* 0x000f240000300a00 */
[----:B------:R-:W-:Y:S02]  /*262c0*/  STL.64 [R1+0x50], R20 ;  /* 0x0000501401007387 */ /* 0x000fe40000100a00 */
[----:B------:R0:W-:Y:S02]  /*262d0*/  STL.64 [R1+0x58], R22 ;  /* 0x0000581601007387 */ /* 0x0001e40000100a00 */
[----:B0-----:R-:W2:Y:S04]  /*262e0*/  LDL.LU R23, [R1+0x17b8] ;  /* 0x0017b80001177983 */ /* 0x001ea80000300800 */
[----:B--2---:R-:W0:Y:S04]  /*262f0*/  LDSM.16.MT88.4 R20, [R23+0x5000] ;  /* 0x005000001714783b */ /* 0x004e280000004200 */
[----:B0-----:R0:W-:Y:S04]  /*26300*/  STL.64 [R1+0x1608], R22 ;  /* 0x0016081601007387 */ /* 0x0011e80000100a00 */
[----:B0-----:R-:W2:Y:S01]  /*26310*/  LDL R23, [R1+0x384] ;  /* 0x0003840001177983 */ /* 0x001ea20000100800 */
[----:B----4-:R-:W-:Y:S01]  /*26320*/  HMMA.16816.F32 R4, R4, R8, R12 ;  /* 0x000000080404723c */ /* 0x010fe2000000180c */
[----:B------:R0:W-:Y:S02]  /*26330*/  STL.64 [R1+0x1600], R20 ;  /* 0x0016001401007387 */ /* 0x0001e40000100a00 */
[----:B0-----:R-:W3:Y:S01]  /*26340*/  LDL.LU.64 R20, [R1+0xc0] ;  /* 0x0000c00001147983 */ /* 0x001ee20000300a00 */
[----:B------:R-:W4:Y:S11]  /*26350*/  LDL.LU.64 R12, [R1+0x17b0] ;  /* 0x0017b000010c7983 */ /* 0x000f360000300a00 */
[----:B------:R-:W-:Y:S08]  /*26360*/  @!UPT UIADD3 URZ, URZ, URZ, URZ ;  /* 0x0000003f3f3ff290 */ /* 0x000ff0000fffe03f */
[----:B------:R-:W-:Y:S01]  /*26370*/  STL.64 [R1+0x30], R4 ;  /* 0x0000300401007387 */ /* 0x000fe20000100a00 */
[----:B------:R-:W-:Y:S02]  /*26380*/  STL.64 [R1+0x38], R6 ;  /* 0x0000380601007387 */ /* 0x000fe40000100a00 */
[----:B------:R-:W-:Y:S02]  /*26390*/  IMAD.MOV.U32 R15, RZ, RZ, R8 ;  /* 0x000000ffff0f7224 */ /* 0x000fe400078e0008 */
[----:B------:R-:W-:Y:S01]  /*263a0*/  IMAD.MOV.U32 R14, RZ, RZ, R9 ;  /* 0x000000ffff0e7224 */ /* 0x000fe200078e0009 */
[----:B------:R-:W4:Y:S01]  /*263b0*/  LDL.LU.64 R10, [R1+0x17a8] ;  /* 0x0017a800010a7983 */ /* 0x000f220000300a00 */
[----:B------:R-:W4:Y:S03]  /*263c0*/  LDL.LU.64 R8, [R1+0x17a0] ;  /* 0x0017a00001087983 */ /* 0x000f260000300a00 */
[----:B--2---:R-:W0:Y:S04]  /*263d0*/  LDSM.16.MT88.4 R4, [R23+0x5080] ;  /* 0x005080001704783b */ /* 0x004e280000004200 */
[----:B0-----:R0:W-:Y:S01]  /*263e0*/  STL.64 [R1+0x1588], R6 ;  /* 0x0015880601007387 */ /* 0x0011e20000100a00 */
[----:B------:R1:W-:Y:S03]  /*263f0*/  STL.64 [R1+0x1580], R4 ;  /* 0x0015800401007387 */ /* 0x0003e60000100a00 */
[----:B0-----:R-:W2:Y:S01]  /*26400*/  LDL R6, [R1+0x78] ;  /* 0x0000780001067983 */ /* 0x001ea20000100800 */
[----:B------:R-:W-:-:S02]  /*26410*/  IMAD.MOV.U32 R7, RZ, RZ, R29 ;  /* 0x000000ffff077224 */ /* 0x000fc400078e001d */
[----:B-1----:R-:W-:Y:S02]  /*26420*/  IMAD.MOV.U32 R4, RZ, RZ, R15 ;  /* 0x000000ffff047224 */ /* 0x002fe400078e000f */
[----:B------:R-:W-:Y:S02]  /*26430*/  IMAD.MOV.U32 R5, RZ, RZ, R14 ;  /* 0x000000ffff057224 */ /* 0x000fe400078e000e */
[C---:B----4-:R-:W-:Y:S01]  /*26440*/  HMMA.16816.F32 R12, R8.reuse, R12, R24 ;  /* 0x0000000c080c723c */ /* 0x050fe20000001818 */
[----:B--2---:R-:W-:Y:S02]  /*26450*/  STL.64 [R1+0x1748], R6 ;  /* 0x0017480601007387 */ /* 0x004fe40000100a00 */
[----:B------:R0:W-:Y:S02]  /*26460*/  STL.64 [R1+0x1740], R4 ;  /* 0x0017400401007387 */ /* 0x0001e40000100a00 */
[----:B------:R-:W2:Y:S02]  /*26470*/  LDL.LU.64 R26, [R1+0x1798] ;  /* 0x00179800011a7983 */ /* 0x000ea40000300a00 */
[----:B------:R-:W2:Y:S01]  /*26480*/  LDL.LU.64 R24, [R1+0x1790] ;  /* 0x0017900001187983 */ /* 0x000ea20000300a00 */
[----:B---3--:R-:W-:Y:S01]  /*26490*/  HMMA.16816.F32 R16, R8, R20, R16 ;  /* 0x000000140810723c */ /* 0x008fe20000001810 */
[----:B0-----:R-:W-:-:S02]  /*264a0*/  IMAD.MOV.U32 R4, RZ, RZ, R28 ;  /* 0x000000ffff047224 */ /* 0x001fc400078e001c */
[----:B------:R-:W-:Y:S11]  /*264b0*/  IMAD.MOV.U32 R5, RZ, RZ, R0 ;  /* 0x000000ffff057224 */ /* 0x000ff600078e0000 */
[----:B------:R-:W-:Y:S02]  /*264c0*/  @!UPT UIADD3 URZ, URZ, URZ, URZ ;  /* 0x0000003f3f3ff290 */ /* 0x000fe4000fffe03f */
[----:B------:R-:W-:Y:S02]  /*264d0*/  IMAD.MOV.U32 R0, RZ, RZ, R15 ;  /* 0x000000ffff007224 */ /* 0x000fe400078e000f */
[----:B------:R-:W-:Y:S02]  /*264e0*/  IMAD.MOV.U32 R28, RZ, RZ, R14 ;  /* 0x000000ffff1c7224 */ /* 0x000fe400078e000e */
[----:B------:R-:W-:Y:S01]  /*264f0*/  IMAD.MOV.U32 R29, RZ, RZ, R13 ;  /* 0x000000ffff1d7224 */ /* 0x000fe200078e000d */
[----:B------:R0:W-:Y:S01]  /*26500*/  STL [R1+0x20], R12 ;  /* 0x0000200c01007387 */ /* 0x0001e20000100800 */
[----:B------:R-:W3:Y:S03]  /*26510*/  LDL.LU.64 R14, [R1+0x1788] ;  /* 0x00178800010e7983 */ /* 0x000ee60000300a00 */
[----:B0-----:R-:W3:Y:S01]  /*26520*/  LDL.LU.64 R12, [R1+0x1780] ;  /* 0x00178000010c7983 */ /* 0x001ee20000300a00 */
[----:B------:R-:W-:Y:S02]  /*26530*/  STL [R1+0x15d0], R0 ;  /* 0x0015d00001007387 */ /* 0x000fe40000100800 */
[----:B------:R-:W-:Y:S02]  /*26540*/  STL [R1+0x15cc], R28 ;  /* 0x0015cc1c01007387 */ /* 0x000fe40000100800 */
[----:B------:R-:W-:Y:S01]  /*26550*/  STL [R1+0x15c8], R29 ;  /* 0x0015c81d01007387 */ /* 0x000fe20000100800 */
[----:B--2---:R-:W-:Y:S01]  /*26560*/  HMMA.16816.F32 R4, R8, R4, R24 ;  /* 0x000000040804723c */ /* 0x004fe20000001818 */
[----:B------:R-:W3:Y:S11]  /*26570*/  LDL.LU.64 R24, [R1+0x1778] ;  /* 0x0017780001187983 */ /* 0x000ef60000300a00 */
[----:B------:R-:W-:Y:S11]  /*26580*/  @!UPT UIADD3 URZ, URZ, URZ, URZ ;  /* 0x0000003f3f3ff290 */ /* 0x000ff6000fffe03f */
[----:B------:R-:W-:Y:S01]  /*26590*/  STL.64 [R1+0x10], R4 ;  /* 0x0000100401007387 */ /* 0x000fe20000100a00 */
[----:B------:R0:W-:Y:S02]  /*265a0*/  STL.64 [R1+0x18], R6 ;  /* 0x0000180601007387 */ /* 0x0001e40000100a00 */
[----:B------:R1:W-:Y:S02]  /*265b0*/  STL [R1], R16 ;  /* 0x0000001001007387 */ /* 0x0003e40000100800 */
[----:B0-----:R-:W-:Y:S02]  /*265c0*/  IMAD.MOV.U32 R7, RZ, RZ, R20 ;  /* 0x000000ffff077224 */ /* 0x001fe400078e0014 */
[----:B------:R-:W-:Y:S01]  /*265d0*/  IMAD.MOV.U32 R6, RZ, RZ, R21 ;  /* 0x000000ffff067224 */ /* 0x000fe200078e0015 */
[----:B------:R-:W2:Y:S01]  /*265e0*/  LDL.LU R20, [R1+0x1a0] ;  /* 0x0001a00001147983 */ /* 0x000ea20000300800 */
[----:B------:R-:W2:Y:S02]  /*265f0*/  LDL.LU R21, [R1+0x1a4] ;  /* 0x0001a40001157983 */ /* 0x000ea40000300800 */
[----:B------:R-:W4:Y:S02]  /*26600*/  LDL.LU R22, [R1+0x1a8] ;  /* 0x0001a80001167983 */ /* 0x000f240000300800 */
[----:B------:R-:W4:Y:S02]  /*26610*/  LDL.LU R23, [R1+0x1ac] ;  /* 0x0001ac0001177983 */ /* 0x000f240000300800 */
[----:B------:R-:W-:-:S02]  /*26620*/  IMAD.MOV.U32 R0, RZ, RZ, R17 ;  /* 0x000000ffff007224 */ /* 0x000fc400078e0011 */
[----:B------:R-:W-:Y:S02]  /*26630*/  IMAD.MOV.U32 R28, RZ, RZ, R18 ;  /* 0x000000ffff1c7224 */ /* 0x000fe400078e0012 */
[----:B------:R-:W-:Y:S01]  /*26640*/  IMAD.MOV.U32 R29, RZ, RZ, R19 ;  /* 0x000000ffff1d7224 */ /* 0x000fe200078e0013 */
[----:B----4-:R-:W-:Y:S01]  /*26650*/  STL.64 [R1+0x1768], R22 ;  /* 0x0017681601007387 */ /* 0x010fe20000100a00 */
[----:B--2---:R0:W-:Y:S02]  /*26660*/  STL.64 [R1+0x1760], R20 ;  /* 0x0017601401007387 */ /* 0x0041e40000100a00 */
[----:B-1----:R-:W2:Y:S02]  /*26670*/  LDL.LU R16, [R1+0x200] ;  /* 0x0002000001107983 */ /* 0x002ea40000300800 */
[----:B------:R-:W2:Y:S01]  /*26680*/  LDL.LU R17, [R1+0x204] ;  /* 0x0002040001117983 */ /* 0x000ea20000300800 */
[----:B------:R-:W4:Y:S01]  /*26690*/  LDL.LU R18, [R1+0x208] ;  /* 0x0002080001127983 */ /* 0x000f220000300800 */
[----:B------:R-:W4:Y:S03]  /*266a0*/  LDL.LU R19, [R1+0x20c] ;  /* 0x00020c0001137983 */ /* 0x000f260000300800 */
[----:B0-----:R-:W2:Y:S01]  /*266b0*/  LDL.LU R20, [R1+0x310] ;  /* 0x0003100001147983 */ /* 0x001ea20000300800 */
[----:B------:R-:W2:Y:S02]  /*266c0*/  LDL.LU R21, [R1+0x314] ;  /* 0x0003140001157983 */ /* 0x000ea40000300800 */
[----:B------:R-:W2:Y:S02]  /*266d0*/  LDL.LU R22, [R1+0x318] ;  /* 0x0003180001167983 */ /* 0x000ea40000300800 */
[----:B------:R-:W2:Y:S01]  /*266e0*/  LDL.LU R23, [R1+0x31c] ;  /* 0x00031c0001177983 */ /* 0x000ea20000300800 */
[----:B---3--:R-:W-:Y:S01]  /*266f0*/  HMMA.16816.F32 R24, R8, R24, R12 ;  /* 0x000000180818723c */ /* 0x008fe2000000180c */
[----:B----4-:R-:W-:Y:S01]  /*26700*/  STL.64 [R1+0x16b8], R18 ;  /* 0x0016b81201007387 */ /* 0x010fe20000100a00 */
[----:B--2---:R0:W-:Y:S03]  /*26710*/  STL.64 [R1+0x16b0], R16 ;  /* 0x0016b01001007387 */ /* 0x0041e60000100a00 */
[----:B0-----:R-:W2:Y:S01]  /*26720*/  LDL.LU R16, [R1+0x230] ;  /* 0x0002300001107983 */ /* 0x001ea20000300800 */
[----:B------:R-:W2:Y:S02]  /*26730*/  LDL.LU R17, [R1+0x234] ;  /* 0x0002340001117983 */ /* 0x000ea40000300800 */
[----:B------:R-:W3:Y:S02]  /*26740*/  LDL.LU R18, [R1+0x238] ;  /* 0x0002380001127983 */ /* 0x000ee40000300800 */
[----:B------:R-:W3:Y:S01]  /*26750*/  LDL.LU R19, [R1+0x23c] ;  /* 0x00023c0001137983 */ /* 0x000ee20000300800 */
[----:B------:R-:W4:Y:S01]  /*26760*/  LDL.LU R12, [R1+0x2c0] ;  /* 0x0002c000010c7983 */ /* 0x000f220000300800 */
[----:B------:R-:W4:Y:S02]  /*26770*/  LDL.LU R13, [R1+0x2c4] ;  /* 0x0002c400010d7983 */ /* 0x000f240000300800 */
[----:B------:R-:W2:Y:S02]  /*26780*/  LDL.LU R14, [R1+0x2c8] ;  /* 0x0002c800010e7983 */ /* 0x000ea40000300800 */
[----:B------:R-:W2:Y:S02]  /*26790*/  LDL.LU R15, [R1+0x2cc] ;  /* 0x0002cc00010f7983 */ /* 0x000ea40000300800 */
[----:B--2---:R-:W-:Y:S01]  /*267a0*/  STL.64 [R1+0x1758], R14 ;  /* 0x0017580e01007387 */ /* 0x004fe20000100a00 */
[----:B----4-:R0:W-:Y:S03]  /*267b0*/  STL.64 [R1+0x1750], R12 ;  /* 0x0017500c01007387 */ /* 0x0101e60000100a00 */
[----:B0-----:R-:W2:Y:S01]  /*267c0*/  LDL.LU R12, [R1+0x300] ;  /* 0x00030000010c7983 */ /* 0x001ea20000300800 */
[----:B------:R-:W2:Y:S02]  /*267d0*/  LDL.LU R13, [R1+0x304] ;  /* 0x00030400010d7983 */ /* 0x000ea40000300800 */
[----:B------:R-:W2:Y:S02]  /*267e0*/  LDL.LU R14, [R1+0x308] ;  /* 0x00030800010e7983 */ /* 0x000ea40000300800 */
[----:B------:R-:W2:Y:S01]  /*267f0*/  LDL.LU R15, [R1+0x30c] ;  /* 0x00030c00010f7983 */ /* 0x000ea20000300800 */
[----:B------:R-:W2:Y:S01]  /*26800*/  LDL.LU.64 R4, [R1+0x80] ;  /* 0x0000800001047983 */ /* 0x000ea20000300a00 */
[----:B---3--:R-:W-:Y:S02]  /*26810*/  STL.64 [R1+0x16c8], R18 ;  /* 0x0016c81201007387 */ /* 0x008fe40000100a00 */
[----:B------:R0:W-:Y:S02]  /*26820*/  STL.64 [R1+0x16c0], R16 ;  /* 0x0016c01001007387 */ /* 0x0001e40000100a00 */
[----:B0-----:R-:W3:Y:S01]  /*26830*/  LDL.LU.64 R16, [R1+0x90] ;  /* 0x0000900001107983 */ /* 0x001ee20000300a00 */
[----:B------:R0:W-:Y:S02]  /*26840*/  STL.64 [R1+0x1540], R26 ;  /* 0x0015401a01007387 */ /* 0x0001e40000100a00 */
[----:B------:R1:W-:Y:S01]  /*26850*/  STL.64 [R1+0x1538], R24 ;  /* 0x0015381801007387 */ /* 0x0003e20000100a00 */
[----:B0-----:R-:W4:Y:S04]  /*26860*/  LDL R26, [R1+0xc8] ;  /* 0x0000c800011a7983 */ /* 0x001f280000100800 */
[----:B------:R-:W4:Y:S01]  /*26870*/  LDL R27, [R1+0xcc] ;  /* 0x0000cc00011b7983 */ /* 0x000f220000100800 */
[----:B-1----:R-:W-:-:S02]  /*26880*/  IMAD.MOV.U32 R24, RZ, RZ, R7 ;  /* 0x000000ffff187224 */ /* 0x002fc400078e0007 */
[----:B------:R-:W-:Y:S01]  /*26890*/  IMAD.MOV.U32 R25, RZ, RZ, R6 ;  /* 0x000000ffff197224 */ /* 0x000fe200078e0006 */
[----:B----4-:R-:W-:Y:S04]  /*268a0*/  STL.64 [R1+0x1710], R26 ;  /* 0x0017101a01007387 */ /* 0x010fe80000100a00 */
[----:B------:R0:W-:Y:S02]  /*268b0*/  STL.64 [R1+0x1708], R24 ;  /* 0x0017081801007387 */ /* 0x0001e40000100a00 */
[----:B0-----:R-:W-:Y:S02]  /*268c0*/  IMAD.MOV.U32 R24, RZ, RZ, R2 ;  /* 0x000000ffff187224 */ /* 0x001fe400078e0002 */
[----:B------:R-:W-:Y:S01]  /*268d0*/  IMAD.MOV.U32 R25, RZ, RZ, R3 ;  /* 0x000000ffff197224 */ /* 0x000fe200078e0003 */
[----:B------:R-:W4:Y:S01]  /*268e0*/  LDL.LU R2, [R1+0x1774] ;  /* 0x0017740001027983 */ /* 0x000f220000300800 */
[----:B------:R-:W2:Y:S05]  /*268f0*/  LDL.LU R3, [R1+0x1770] ;  /* 0x0017700001037983 */ /* 0x000eaa0000300800 */
[C---:B------:R-:W-:Y:S01]  /*26900*/  HMMA.16816.F32 R24, R8.reuse, R24, R20 ;  /* 0x000000180818723c */ /* 0x040fe20000001814 */
[----:B------:R-:W3:Y:S01]  /*26910*/  LDL.LU.64 R22, [R1+0x1768] ;  /* 0x0017680001167983 */ /* 0x000ee20000300a00 */
[----:B------:R-:W3:Y:S11]  /*26920*/  LDL.LU.64 R20, [R1+0x1760] ;  /* 0x0017600001147983 */ /* 0x000ef60000300a00 */
[----:B------:R-:W-:Y:S10]  /*26930*/  @!UPT UIADD3 URZ, URZ, URZ, URZ ;  /* 0x0000003f3f3ff290 */ /* 0x000ff4000fffe03f */
[----:B------:R-:W-:Y:S01]  /*26940*/  STL.64 [R1+0x40], R24 ;  /* 0x0000401801007387 */ /* 0x000fe20000100a00 */
[----:B------:R3:W-:Y:S02]  /*26950*/  STL.64 [R1+0x48], R26 ;  /* 0x0000481a01007387 */ /* 0x0007e40000100a00 */
[C---:B---3--:R-:W-:Y:S01]  /*26960*/  HMMA.16816.F32 R24, R8.reuse, R16, R20 ;  /* 0x000000100818723c */ /* 0x048fe20000001814 */
[----:B------:R-:W3:Y:S11]  /*26970*/  LDL.LU R20, [R1+0x2b0] ;  /* 0x0002b00001147983 */ /* 0x000ef60000300800 */
[----:B------:R-:W-:Y:S11]  /*26980*/  @!UPT UIADD3 URZ, URZ, URZ, URZ ;  /* 0x0000003f3f3ff290 */ /* 0x000ff6000fffe03f */
[----:B------:R0:W-:Y:S01]  /*26990*/  STL.64 [R1+0x1a0], R24 ;  /* 0x0001a01801007387 */ /* 0x0001e20000100a00 */
[----:B------:R-:W-:Y:S02]  /*269a0*/  STL.64 [R1+0x1a8], R26 ;  /* 0x0001a81a01007387 */ /* 0x000fe40000100a00 */
[----:B------:R-:W3:Y:S02]  /*269b0*/  LDL.LU R21, [R1+0x2b4] ;  /* 0x0002b40001157983 */ /* 0x000ee40000300800 */
[----:B------:R-:W3:Y:S01]  /*269c0*/  LDL.LU R22, [R1+0x2b8] ;  /* 0x0002b80001167983 */ /* 0x000ee20000300800 */
[----:B------:R-:W3:Y:S04]  /*269d0*/  LDL.LU R23, [R1+0x2bc] ;  /* 0x0002bc0001177983 */ /* 0x000ee80000300800 */
[----:B0-----:R-:W2:Y:S04]  /*269e0*/  LDL.LU.64 R24, [R1+0xd0] ;  /* 0x0000d00001187983 */ /* 0x001ea80000300a00 */
[----:B--2---:R0:W-:Y:S04]  /*269f0*/  STL.64 [R1+0x1728], R24 ;  /* 0x0017281801007387 */ /* 0x0041e80000100a00 */
[----:B0-----:R-:W3:Y:S01]  /*26a00*/  LDL.LU.64 R24, [R1+0xf0] ;  /* 0x0000f00001187983 */ /* 0x001ee20000300a00 */
[----:B------:R0:W-:Y:S03]  /*26a10*/  STL.64 [R1+0x16e0], R16 ;  /* 0x0016e01001007387 */ /* 0x0001e60000100a00 */
[----:B0-----:R-:W2:Y:S04]  /*26a20*/  LDL.LU.64 R16, [R1+0xa0] ;  /* 0x0000a00001107983 */ /* 0x001ea80000300a00 */
[----:B--2---:R0:W-:Y:S04]  /*26a30*/  STL.64 [R1+0x16f8], R16 ;  /* 0x0016f81001007387 */ /* 0x0041e80000100a00 */
[----:B0-----:R-:W2:Y:S01]  /*26a40*/  LDL.LU.64 R16, [R1+0xb0] ;  /* 0x0000b00001107983 */ /* 0x001ea20000300a00 */
[----:B------:R-:W-:Y:S03]  /*26a50*/  HMMA.16816.F32 R12, R8, R4, R12 ;  /* 0x00000004080c723c */ /* 0x000fe6000000180c */
[----:B--2---:R0:W-:Y:S04]  /*26a60*/  STL.64 [R1+0x1700], R16 ;  /* 0x0017001001007387 */ /* 0x0041e80000100a00 */
[----:B0-----:R-:W2:Y:S01]  /*26a70*/  LDL.LU R16, [R1+0x280] ;  /* 0x0002800001107983 */ /* 0x001ea20000300800 */
[----:B------:R-:W2:Y:S02]  /*26a80*/  LDL.LU R17, [R1+0x284] ;  /* 0x0002840001117983 */ /* 0x000ea40000300800 */
[----:B------:R-:W2:Y:S02]  /*26a90*/  LDL.LU R18, [R1+0x288] ;  /* 0x0002880001127983 */ /* 0x000ea40000300800 */
[----:B------:R-:W2:Y:S02]  /*26aa0*/  LDL.LU R19, [R1+0x28c] ;  /* 0x00028c0001137983 */ /* 0x000ea40000300800 */
[----:B------:R-:W-:-:S02]  /*26ab0*/  IMAD.MOV.U32 R27, RZ, RZ, R4 ;  /* 0x000000ffff1b7224 */ /* 0x000fc400078e0004 */
[----:B------:R-:W-:Y:S01]  /*26ac0*/  IMAD.MOV.U32 R26, RZ, RZ, R5 ;  /* 0x000000ffff1a7224 */ /* 0x000fe200078e0005 */
[----:B--2---:R-:W-:Y:S01]  /*26ad0*/  STL.64 [R1+0x1720], R18 ;  /* 0x0017201201007387 */ /* 0x004fe20000100a00 */
[----:B------:R0:W-:Y:S03]  /*26ae0*/  STL.64 [R1+0x1718], R16 ;  /* 0x0017181001007387 */ /* 0x0001e60000100a00 */
[----:B0-----:R-:W2:Y:S01]  /*26af0*/  LDL.LU R16, [R1+0x290] ;  /* 0x0002900001107983 */ /* 0x001ea20000300800 */
[----:B------:R-:W2:Y:S02]  /*26b00*/  LDL.LU R17, [R1+0x294] ;  /* 0x0002940001117983 */ /* 0x000ea40000300800 */
[----:B------:R-:W-:Y:S02]  /*26b10*/  STL.64 [R1+0x2e0], R12 ;  /* 0x0002e00c01007387 */ /* 0x000fe40000100a00 */
[----:B------:R0:W-:Y:S02]  /*26b20*/  STL.64 [R1+0x2e8], R14 ;  /* 0x0002e80e01007387 */ /* 0x0001e40000100a00 */
[----:B0-----:R-:W2:Y:S01]  /*26b30*/  LDL.LU.64 R14, [R1+0x1758] ;  /* 0x00175800010e7983 */ /* 0x001ea20000300a00 */
[----:B------:R-:W2:Y:S02]  /*26b40*/  LDL.LU.64 R12, [R1+0x1750] ;  /* 0x00175000010c7983 */ /* 0x000ea40000300a00 */
[----:B------:R-:W2:Y:S02]  /*26b50*/  LDL.LU.64 R6, [R1+0x1748] ;  /* 0x0017480001067983 */ /* 0x000ea40000300a00 */
[----:B------:R-:W2:Y:S02]  /*26b60*/  LDL.LU.64 R4, [R1+0x1740] ;  /* 0x0017400001047983 */ /* 0x000ea40000300a00 */
[----:B--2---:R-:W-:Y:S01]  /*26b70*/  HMMA.16816.F32 R8, R8, R4, R12 ;  /* 0x000000040808723c */ /* 0x004fe2000000180c */
[----:B------:R-:W3:Y:S01]  /*26b80*/  LDL.LU.64 R14, [R1+0x1738] ;  /* 0x00173800010e7983 */ /* 0x000ee20000300a00 */
[----:B------:R-:W3:Y:S11]  /*26b90*/  LDL.LU.64 R12, [R1+0x1730] ;  /* 0x00173000010c7983 */ /* 0x000ef60000300a00 */
[----:B------:R-:W-:Y:S10]  /*26ba0*/  @!UPT UIADD3 URZ, URZ, URZ, URZ ;  /* 0x0000003f3f3ff290 */ /* 0x000ff4000fffe03f */
[----:B------:R-:W-:Y:S01]  /*26bb0*/  STL.64 [R1+0x2d0], R8 ;  /* 0x0002d00801007387 */ /* 0x000fe20000100a00 */
[----:B------:R-:W-:Y:S02]  /*26bc0*/  STL.64 [R1+0x16d8], R6 ;  /* 0x0016d80601007387 */ /* 0x000fe40000100a00 */
[----:B------:R0:W-:Y:S02]  /*26bd0*/  STL.64 [R1+0x16d0], R4 ;  /* 0x0016d00401007387 */ /* 0x0001e40000100a00 */
[----:B0-----:R-:W2:Y:S01]  /*26be0*/  LDL.LU R4, [R1+0x250] ;  /* 0x0002500001047983 */ /* 0x001ea20000300800 */
[----:B------:R-:W2:Y:S02]  /*26bf0*/  LDL.LU R5, [R1+0x254] ;  /* 0x0002540001057983 */ /* 0x000ea40000300800 */
[----:B------:R-:W2:Y:S02]  /*26c00*/  LDL.LU R6, [R1+0x258] ;  /* 0x0002580001067983 */ /* 0x000ea40000300800 */
[----:B------:R-:W2:Y:S01]  /*26c10*/  LDL.LU R7, [R1+0x25c] ;  /* 0x00025c0001077983 */ /* 0x000ea20000300800 */
[----:B---3--:R-:W-:Y:S01]  /*26c20*/  HMMA.16816.F32 R20, R12, R24, R20 ;  /* 0x000000180c14723c */ /* 0x008fe20000001814 */
[----:B--2---:R-:W-:Y:S01]  /*26c30*/  STL.64 [R1+0x16f0], R6 ;  /* 0x0016f00601007387 */ /* 0x004fe20000100a00 */
[----:B------:R0:W-:Y:S03]  /*26c40*/  STL.64 [R1+0x16e8], R4 ;  /* 0x0016e80401007387 */ /* 0x0001e60000100a00 */
[----:B0-----:R-:W2:Y:S01]  /*26c50*/  LDL.LU R4, [R1+0x260] ;  /* 0x0002600001047983 */ /* 0x001ea20000300800 */
[----:B------:R-:W2:Y:S02]  /*26c60*/  LDL.LU R5, [R1+0x264] ;  /* 0x0002640001057983 */ /* 0x000ea40000300800 */
[----:B------:R-:W2:Y:S02]  /*26c70*/  LDL.LU R6, [R1+0x268] ;  /* 0x0002680001067983 */ /* 0x000ea40000300800 */
[----:B------:R-:W2:Y:S11]  /*26c80*/  LDL.LU R7, [R1+0x26c] ;  /* 0x00026c0001077983 */ /* 0x000eb60000300800 */
[----:B------:R-:W-:Y:S02]  /*26c90*/  @!UPT UIADD3 URZ, URZ, URZ, URZ ;  /* 0x0000003f3f3ff290 */ /* 0x000fe4000fffe03f */
[----:B------:R0:W-:Y:S01]  /*26ca0*/  STL.64 [R1+0x340], R20 ;  /* 0x0003401401007387 */ /* 0x0001e20000100a00 */
[----:B------:R1:W-:Y:S02]  /*26cb0*/  STL.64 [R1+0x348], R22 ;  /* 0x0003481601007387 */ /* 0x0003e40000100a00 */
[----:B0-----:R-:W-:Y:S02]  /*26cc0*/  IMAD.MOV.U32 R21, RZ, RZ, R24 ;  /* 0x000000ffff157224 */ /* 0x001fe400078e0018 */
[----:B------:R-:W-:Y:S02]  /*26cd0*/  IMAD.MOV.U32 R20, RZ, RZ, R25 ;  /* 0x000000ffff147224 */ /* 0x000fe400078e0019 */
[----:B------:R-:W3:Y:S01]  /*26ce0*/  LDL.LU.64 R24, [R1+0x1728] ;  /* 0x0017280001187983 */ /* 0x000ee20000300a00 */
[----:B------:R-:W-:Y:S02]  /*26cf0*/  IMAD.MOV.U32 R18, RZ, RZ, R3 ;  /* 0x000000ffff127224 */ /* 0x000fe400078e0003 */
[----:B----4-:R-:W-:-:S02]  /*26d00*/  IMAD.MOV.U32 R19, RZ, RZ, R2 ;  /* 0x000000ffff137224 */ /* 0x010fc400078e0002 */
[----:B------:R-:W-:Y:S02]  /*26d10*/  IMAD.MOV.U32 R8, RZ, RZ, R27 ;  /* 0x000000ffff087224 */ /* 0x000fe400078e001b */
[----:B------:R-:W-:-:S03]  /*26d20*/  IMAD.MOV.U32 R9, RZ, RZ, R26 ;  /* 0x000000ffff097224 */ /* 0x000fc600078e001a */
[C---:B---3--:R-:W-:Y:S01]  /*26d30*/  HMMA.16816.F32 R16, R12.reuse, R24, R16 ;  /* 0x000000180c10723c */ /* 0x048fe20000001810 */
[----:B-1----:R-:W-:Y:S02]  /*26d40*/  IMAD.MOV.U32 R23, RZ, RZ, R24 ;  /* 0x000000ffff177224 */ /* 0x002fe400078e0018 */
        /* <DEDUP_REMOVED lines=8> */
[C---:B---3--:R-:W-:Y:S11]  /*26dd0*/  HMMA.16816.F32 R16, R12.reuse, R24, R16 ;  /* 0x000000180c10723c */ /* 0x048ff60000001810 */
[----:B------:R-:W-:Y:S11]  /*26de0*/  @!UPT UIADD3 URZ, URZ, URZ, URZ ;  /* 0x0000003f3f3ff290 */ /* 0x000ff6000fffe03f */
[----:B------:R-:W-:Y:S01]  /*26df0*/  @!UPT UIADD3 URZ, URZ, URZ, URZ ;  /* 0x0000003f3f3ff290 */ /* 0x000fe2000fffe03f */
[----:B------:R0:W-:Y:S01]  /*26e00*/  STL.64 [R1+0x320], R16 ;  /* 0x0003201001007387 */ /* 0x0001e20000100a00 */
[----:B------:R-:W-:Y:S03]  /*26e10*/  STL.64 [R1+0x328], R18 ;  /* 0x0003281201007387 */ /* 0x000fe60000100a00 */
[----:B0-----:R-:W3:Y:S01]  /*26e20*/  LDL.LU.64 R16, [R1+0x1700] ;  /* 0x0017000001107983 */ /* 0x001ee20000300a00 */
[----:B----4-:R-:W-:Y:S02]  /*26e30*/  STL.64 [R1+0x1670], R26 ;  /* 0x0016701a01007387 */ /* 0x010fe40000100a00 */
[----:B------:R0:W-:Y:S02]  /*26e40*/  STL.64 [R1+0x1668], R24 ;  /* 0x0016681801007387 */ /* 0x0001e40000100a00 */
[----:B0-----:R-:W3:Y:S01]  /*26e50*/  LDL.LU R24, [R1+0x270] ;  /* 0x0002700001187983 */ /* 0x001ee20000300800 */
[----:B------:R-:W3:Y:S02]  /*26e60*/  LDL.LU R25, [R1+0x274] ;  /* 0x0002740001197983 */ /* 0x000ee40000300800 */
[----:B------:R-:W3:Y:S02]  /*26e70*/  LDL.LU R26, [R1+0x278] ;  /* 0x00027800011a7983 */ /* 0x000ee40000300800 */
[----:B------:R-:W3:Y:S02]  /*26e80*/  LDL.LU R27, [R1+0x27c] ;  /* 0x00027c00011b7983 */ /* 0x000ee40000300800 */
[C---:B---3--:R-:W-:Y:S11]  /*26e90*/  HMMA.16816.F32 R24, R12.reuse, R16, R24 ;  /* 0x000000100c18723c */ /* 0x048ff60000001818 */
        /* <DEDUP_REMOVED lines=14> */
[----:B------:R-:W2:Y:S02]  /*26f80*/  LDL.LU.64 R4, [R1+0x16e8] ;  /* 0x0016e80001047983 */ /* 0x000ea40000300a00 */
[----:B------:R-:W2:Y:S02]  /*26f90*/  LDL.LU.64 R16, [R1+0x16e0] ;  /* 0x0016e00001107983 */ /* 0x000ea40000300a00 */
[----:B------:R-:W-:Y:S02]  /*26fa0*/  IMAD.MOV.U32 R3, RZ, RZ, R10 ;  /* 0x000000ffff037224 */ /* 0x000fe400078e000a */
[----:B------:R-:W-:Y:S01]  /*26fb0*/  IMAD.MOV.U32 R2, RZ, RZ, R11 ;  /* 0x000000ffff027224 */ /* 0x000fe200078e000b */
[----:B--2---:R-:W-:Y:S01]  /*26fc0*/  HMMA.16816.F32 R4, R12, R16, R4 ;  /* 0x000000100c04723c */ /* 0x004fe20000001804 */
[----:B------:R-:W-:-:S02]  /*26fd0*/  IMAD.MOV.U32 R11, RZ, RZ, R16 ;  /* 0x000000ffff0b7224 */ /* 0x000fc400078e0010 */
[----:B------:R-:W-:Y:S11]  /*26fe0*/  IMAD.MOV.U32 R10, RZ, RZ, R17 ;  /* 0x000000ffff0a7224 */ /* 0x000ff600078e0011 */
[----:B------:R-:W-:Y:S09]  /*26ff0*/  @!UPT UIADD3 URZ, URZ, URZ, URZ ;  /* 0x0000003f3f3ff290 */ /* 0x000ff2000fffe03f */
[----:B------:R-:W-:Y:S01]  /*27000*/  STL.64 [R1+0x300], R4 ;  /* 0x0003000401007387 */ /* 0x000fe20000100a00 */
[----:B------:R0:W-:Y:S03]  /*27010*/  STL.64 [R1+0x308], R6 ;  /* 0x0003080601007387 */ /* 0x0001e60000100a00 */
[----:B0-----:R-:W2:Y:S01]  /*27020*/  LDL.LU.64 R6, [R1+0x16d8] ;  /* 0x0016d80001067983 */ /* 0x001ea20000300a00 */
[----:B------:R-:W3:Y:S02]  /*27030*/  LDL.LU.64 R4, [R1+0x16d0] ;  /* 0x0016d00001047983 */ /* 0x000ee40000300a00 */
[----:B------:R-:W4:Y:S02]  /*27040*/  LDL.LU.64 R18, [R1+0x16c8] ;  /* 0x0016c80001127983 */ /* 0x000f240000300a00 */
        /* <DEDUP_REMOVED lines=9> */
[----:B0-----:R-:W-:Y:S02]  /*270e0*/  IMAD.MOV.U32 R8, RZ, RZ, R11 ;  /* 0x000000ffff087224 */ /* 0x001fe400078e000b */
[----:B------:R-:W-:Y:S01]  /*270f0*/  IMAD.MOV.U32 R9, RZ, RZ, R10 ;  /* 0x000000ffff097224 */ /* 0x000fe200078e000a */
[----:B---3--:R-:W-:Y:S01]  /*27100*/  HMMA.16816.F32 R12, R12, R4, R16 ;  /* 0x000000040c0c723c */ /* 0x008fe20000001810 */
[----:B------:R-:W3:Y:S01]  /*27110*/  LDL.LU.64 R18, [R1+0x16a8] ;  /* 0x0016a80001127983 */ /* 0x000ee20000300a00 */
[----:B------:R-:W3:Y:S11]  /*27120*/  LDL.LU.64 R16, [R1+0x16a0] ;  /* 0x0016a00001107983 */ /* 0x000ef60000300a00 */
[----:B------:R-:W-:Y:S10]  /*27130*/  @!UPT UIADD3 URZ, URZ, URZ, URZ ;  /* 0x0000003f3f3ff290 */ /* 0x000ff4000fffe03f */
[----:B------:R-:W-:Y:S01]  /*27140*/  STL.64 [R1+0x2c0], R12 ;  /* 0x0002c00c01007387 */ /* 0x000fe20000100a00 */
[----:B------:R-:W-:Y:S02]  /*27150*/  STL.64 [R1+0x2c8], R14 ;  /* 0x0002c80e01007387 */ /* 0x000fe40000100a00 */
[----:B------:R0:W-:Y:S02]  /*27160*/  STL.64 [R1+0x1638], R8 ;  /* 0x0016380801007387 */ /* 0x0001e40000100a00 */
[----:B0-----:R-:W4:Y:S01]  /*27170*/  LDL.LU R8, [R1+0x170] ;  /* 0x0001700001087983 */ /* 0x001f220000300800 */
[----:B------:R-:W4:Y:S02]  /*27180*/  LDL.LU R9, [R1+0x174] ;  /* 0x0001740001097983 */ /* 0x000f240000300800 */
[----:B------:R-:W2:Y:S02]  /*27190*/  LDL.LU R10, [R1+0x178] ;  /* 0x00017800010a7983 */ /* 0x000ea40000300800 */
[----:B------:R-:W2:Y:S02]  /*271a0*/  LDL.LU R11, [R1+0x17c] ;  /* 0x00017c00010b7983 */ /* 0x000ea40000300800 */
[----:B--2---:R-:W-:Y:S01]  /*271b0*/  STL.64 [R1+0x1648], R10 ;  /* 0x0016480a01007387 */ /* 0x004fe20000100a00 */
[----:B----4-:R0:W-:Y:S02]  /*271c0*/  STL.64 [R1+0x1640], R8 ;  /* 0x0016400801007387 */ /* 0x0101e40000100a00 */
[----:B0-----:R-:W-:-:S02]  /*271d0*/  IMAD.MOV.U32 R8, RZ, RZ, R25 ;  /* 0x000000ffff087224 */ /* 0x001fc400078e0019 */
[----:B------:R-:W-:Y:S02]  /*271e0*/  IMAD.MOV.U32 R9, RZ, RZ, R24 ;  /* 0x000000ffff097224 */ /* 0x000fe400078e0018 */
[----:B------:R-:W-:Y:S02]  /*271f0*/  IMAD.MOV.U32 R24, RZ, RZ, R23 ;  /* 0x000000ffff187224 */ /* 0x000fe400078e0017 */
[----:B------:R-:W-:-:S05]  /*27200*/  IMAD.MOV.U32 R25, RZ, RZ, R22 ;  /* 0x000000ffff197224 */ /* 0x000fca00078e0016 */
[----:B------:R-:W-:Y:S01]  /*27210*/  STL.64 [R1+0x1688], R24 ;  /* 0x0016881801007387 */ /* 0x000fe20000100a00 */
        /* <DEDUP_REMOVED lines=9> */
[----:B------:R-:W4:Y:S02]  /*272b0*/  LDL.LU R10, [R1+0x1d8] ;  /* 0x0001d800010a7983 */ /* 0x000f240000300800 */
[----:B------:R-:W4:Y:S02]  /*272c0*/  LDL.LU R11, [R1+0x1dc] ;  /* 0x0001dc00010b7983 */ /* 0x000f240000300800 */
[----:B----4-:R-:W-:Y:S01]  /*272d0*/  STL.64 [R1+0x1698], R10 ;  /* 0x0016980a01007387 */ /* 0x010fe20000100a00 */
[----:B--2---:R0:W-:Y:S03]  /*272e0*/  STL.64 [R1+0x1690], R8 ;  /* 0x0016900801007387 */ /* 0x0041e60000100a00 */
[----:B0-----:R-:W3:Y:S01]  /*272f0*/  LDL.LU R8, [R1+0x1e0] ;  /* 0x0001e00001087983 */ /* 0x001ee20000300800 */
[----:B------:R-:W3:Y:S02]  /*27300*/  LDL.LU R9, [R1+0x1e4] ;  /* 0x0001e40001097983 */ /* 0x000ee40000300800 */
[----:B------:R-:W3:Y:S02]  /*27310*/  LDL.LU R10, [R1+0x1e8] ;  /* 0x0001e800010a7983 */ /* 0x000ee40000300800 */
[----:B------:R-:W3:Y:S01]  /*27320*/  LDL.LU R11, [R1+0x1ec] ;  /* 0x0001ec00010b7983 */ /* 0x000ee20000300800 */
[----:B------:R-:W-:Y:S01]  /*27330*/  STL.64 [R1+0x1618], R6 ;  /* 0x0016180601007387 */ /* 0x000fe20000100a00 */
[----:B------:R0:W-:Y:S03]  /*27340*/  STL.64 [R1+0x1610], R4 ;  /* 0x0016100401007387 */ /* 0x0001e60000100a00 */
[----:B0-----:R-:W2:Y:S01]  /*27350*/  LDL.LU R4, [R1+0x150] ;  /* 0x0001500001047983 */ /* 0x001ea20000300800 */
[----:B------:R-:W2:Y:S02]  /*27360*/  LDL.LU R5, [R1+0x154] ;  /* 0x0001540001057983 */ /* 0x000ea40000300800 */
[----:B------:R-:W4:Y:S02]  /*27370*/  LDL.LU R6, [R1+0x158] ;  /* 0x0001580001067983 */ /* 0x000f240000300800 */
[----:B------:R-:W4:Y:S02]  /*27380*/  LDL.LU R7, [R1+0x15c] ;  /* 0x00015c0001077983 */ /* 0x000f240000300800 */
[----:B------:R-:W-:-:S02]  /*27390*/  IMAD.MOV.U32 R24, RZ, RZ, R21 ;  /* 0x000000ffff187224 */ /* 0x000fc400078e0015 */
[----:B------:R-:W-:Y:S02]  /*273a0*/  IMAD.MOV.U32 R25, RZ, RZ, R20 ;  /* 0x000000ffff197224 */ /* 0x000fe400078e0014 */
[----:B------:R-:W-:Y:S02]  /*273b0*/  IMAD.MOV.U32 R12, RZ, RZ, R27 ;  /* 0x000000ffff0c7224 */ /* 0x000fe400078e001b */
[----:B------:R-:W-:Y:S01]  /*273c0*/  IMAD.MOV.U32 R13, RZ, RZ, R26 ;  /* 0x000000ffff0d7224 */ /* 0x000fe200078e001a */
[----:B----4-:R-:W-:Y:S01]  /*273d0*/  STL.64 [R1+0x1630], R6 ;  /* 0x0016300601007387 */ /* 0x010fe20000100a00 */
[----:B--2---:R0:W-:Y:S03]  /*273e0*/  STL.64 [R1+0x1628], R4 ;  /* 0x0016280401007387 */ /* 0x0041e60000100a00 */
[----:B0-----:R-:W2:Y:S01]  /*273f0*/  LDL.LU R4, [R1+0x160] ;  /* 0x0001600001047983 */ /* 0x001ea20000300800 */
[----:B------:R-:W2:Y:S02]  /*27400*/  LDL.LU R5, [R1+0x164] ;  /* 0x0001640001057983 */ /* 0x000ea40000300800 */
[----:B------:R-:W4:Y:S02]  /*27410*/  LDL.LU R6, [R1+0x168] ;  /* 0x0001680001067983 */ /* 0x000f240000300800 */
[----:B------:R-:W4:Y:S01]  /*27420*/  LDL.LU R7, [R1+0x16c] ;  /* 0x00016c0001077983 */ /* 0x000f220000300800 */
[C---:B---3--:R-:W-:Y:S01]  /*27430*/  HMMA.16816.F32 R24, R16.reuse, R24, R8 ;  /* 0x000000181018723c */ /* 0x048fe20000001808 */
[----:B----4-:R-:W-:Y:S01]  /*27440*/  STL.64 [R1+0x1658], R6 ;  /* 0x0016580601007387 */ /* 0x010fe20000100a00 */
[----:B--2---:R0:W-:Y:S03]  /*27450*/  STL.64 [R1+0x1650], R4 ;  /* 0x0016500401007387 */ /* 0x0041e60000100a00 */
[----:B0-----:R-:W2:Y:S01]  /*27460*/  LDL.LU R4, [R1+0x1b0] ;  /* 0x0001b00001047983 */ /* 0x001ea20000300800 */
[----:B------:R-:W2:Y:S02]  /*27470*/  LDL.LU R5, [R1+0x1b4] ;  /* 0x0001b40001057983 */ /* 0x000ea40000300800 */
[----:B------:R-:W2:Y:S02]  /*27480*/  LDL.LU R6, [R1+0x1b8] ;  /* 0x0001b80001067983 */ /* 0x000ea40000300800 */
[----:B------:R-:W2:Y:S01]  /*27490*/  LDL.LU R7, [R1+0x1bc] ;  /* 0x0001bc0001077983 */ /* 0x000ea20000300800 */
[----:B------:R-:W3:Y:S01]  /*274a0*/  LDL.LU R20, [R1+0x140] ;  /* 0x0001400001147983 */ /* 0x000ee20000300800 */
[----:B------:R-:W3:Y:S02]  /*274b0*/  LDL.LU R21, [R1+0x144] ;  /* 0x0001440001157983 */ /* 0x000ee40000300800 */
[----:B------:R-:W3:Y:S02]  /*274c0*/  LDL.LU R22, [R1+0x148] ;  /* 0x0001480001167983 */ /* 0x000ee40000300800 */
[----:B------:R-:W3:Y:S01]  /*274d0*/  LDL.LU R23, [R1+0x14c] ;  /* 0x00014c0001177983 */ /* 0x000ee20000300800 */
[----:B------:R-:W4:Y:S04]  /*274e0*/  LDL R14, [R1+0xa8] ;  /* 0x0000a800010e7983 */ /* 0x000f280000100800 */
[----:B------:R-:W4:Y:S01]  /*274f0*/  LDL R15, [R1+0xac] ;  /* 0x0000ac00010f7983 */ /* 0x000f220000100800 */
[----:B------:R-:W2:Y:S02]  /*27500*/  LDL.LU.64 R10, [R1+0x1698] ;  /* 0x00169800010a7983 */ /* 0x000ea40000300a00 */
[----:B------:R-:W2:Y:S02]  /*27510*/  LDL.LU.64 R8, [R1+0x1690] ;  /* 0x0016900001087983 */ /* 0x000ea40000300a00 */
[----:B------:R0:W-:Y:S01]  /*27520*/  STL.64 [R1+0x2b0], R24 ;  /* 0x0002b01801007387 */ /* 0x0001e20000100a00 */
[----:B------:R2:W-:Y:S04]  /*27530*/  STL.64 [R1+0x2b8], R26 ;  /* 0x0002b81a01007387 */ /* 0x0005e80000100a00 */
        /* <DEDUP_REMOVED lines=13> */
[----:B------:R-:W-:Y:S03]  /*27610*/  STL.64 [R1+0x298], R10 ;  /* 0x0002980a01007387 */ /* 0x000fe60000100a00 */
[----:B0-----:R-:W2:Y:S01]  /*27620*/  LDL.LU.64 R8, [R1+0x1660] ;  /* 0x0016600001087983 */ /* 0x001ea20000300a00 */
[----:B------:R0:W-:Y:S03]  /*27630*/  STL.64 [R1+0x15e0], R26 ;  /* 0x0015e01a01007387 */ /* 0x0001e60000100a00 */
[----:B0-----:R-:W3:Y:S01]  /*27640*/  LDL.64 R26, [R1+0xd8] ;  /* 0x0000d800011a7983 */ /* 0x001ee20000100a00 */
[C---:B--2---:R-:W-:Y:S03]  /*27650*/  HMMA.16816.F32 R8, R16.reuse, R8, R4 ;  /* 0x000000081008723c */ /* 0x044fe60000001804 */
[----:B---3--:R0:W-:Y:S04]  /*27660*/  STL.64 [R1+0x15f8], R26 ;  /* 0x0015f81a01007387 */ /* 0x0081e80000100a00 */
[----:B0-----:R-:W2:Y:S01]  /*27670*/  LDL.64 R26, [R1+0xf8] ;  /* 0x0000f800011a7983 */ /* 0x001ea20000100a00 */
[----:B------:R-:W3:Y:S02]  /*27680*/  LDL.LU.64 R6, [R1+0x1658] ;  /* 0x0016580001067983 */ /* 0x000ee40000300a00 */
[----:B------:R-:W3:Y:S11]  /*27690*/  LDL.LU.64 R4, [R1+0x1650] ;  /* 0x0016500001047983 */ /* 0x000ef60000300a00 */
[----:B------:R-:W-:Y:S02]  /*276a0*/  @!UPT UIADD3 URZ, URZ, URZ, URZ ;  /* 0x0000003f3f3ff290 */ /* 0x000fe4000fffe03f */
[----:B------:R-:W-:Y:S01]  /*276b0*/  STL.64 [R1+0x270], R8 ;  /* 0x0002700801007387 */ /* 0x000fe20000100a00 */
[----:B------:R0:W-:Y:S04]  /*276c0*/  STL.64 [R1+0x278], R10 ;  /* 0x0002780a01007387 */ /* 0x0001e80000100a00 */
[----:B0-----:R-:W2:Y:S01]  /*276d0*/  LDL.LU.64 R10, [R1+0x1648] ;  /* 0x00164800010a7983 */ /* 0x001ea20000300a00 */
[----:B------:R-:W2:Y:S02]  /*276e0*/  LDL.LU.64 R8, [R1+0x1640] ;  /* 0x0016400001087983 */ /* 0x000ea40000300a00 */
[C---:B--2---:R-:W-:Y:S11]  /*276f0*/  HMMA.16816.F32 R8, R16.reuse, R12, R8 ;  /* 0x0000000c1008723c */ /* 0x044ff60000001808 */
[----:B------:R-:W-:Y:S11]  /*27700*/  @!UPT UIADD3 URZ, URZ, URZ, URZ ;  /* 0x0000003f3f3ff290 */ /* 0x000ff6000fffe03f */
[----:B------:R-:W-:Y:S01]  /*27710*/  @!UPT UIADD3 URZ, URZ, URZ, URZ ;  /* 0x0000003f3f3ff290 */ /* 0x000fe2000fffe03f */
[----:B------:R0:W-:Y:S01]  /*27720*/  STL.64 [R1+0x260], R8 ;  /* 0x0002600801007387 */ /* 0x0001e20000100a00 */
[----:B------:R-:W-:Y:S03]  /*27730*/  STL.64 [R1+0x268], R10 ;  /* 0x0002680a01007387 */ /* 0x000fe60000100a00 */
[----:B0-----:R-:W3:Y:S01]  /*27740*/  LDL.LU.64 R8, [R1+0x1638] ;  /* 0x0016380001087983 */ /* 0x001ee20000300a00 */
[----:B----4-:R0:W-:Y:S02]  /*27750*/  STL.64 [R1+0x15d8], R14 ;  /* 0x0015d80e01007387 */ /* 0x0101e40000100a00 */
[----:B------:R-:W2:Y:S02]  /*27760*/  LDL.LU R12, [R1+0x110] ;  /* 0x00011000010c7983 */ /* 0x000ea40000300800 */
[----:B------:R-:W2:Y:S01]  /*27770*/  LDL.LU R13, [R1+0x114] ;  /* 0x00011400010d7983 */ /* 0x000ea20000300800 */
[----:B0-----:R-:W4:Y:S01]  /*27780*/  LDL.LU R14, [R1+0x118] ;  /* 0x00011800010e7983 */ /* 0x001f220000300800 */
[----:B------:R-:W4:Y:S01]  /*27790*/  LDL.LU R15, [R1+0x11c] ;  /* 0x00011c00010f7983 */ /* 0x000f220000300800 */
[C---:B---3--:R-:W-:Y:S02]  /*277a0*/  HMMA.16816.F32 R8, R16.reuse, R8, R4 ;  /* 0x000000081008723c */ /* 0x048fe40000001804 */
[----:B----4-:R-:W-:Y:S01]  /*277b0*/  STL.64 [R1+0x15f0], R14 ;  /* 0x0015f00e01007387 */ /* 0x010fe20000100a00 */
[----:B--2---:R0:W-:Y:S03]  /*277c0*/  STL.64 [R1+0x15e8], R12 ;  /* 0x0015e80c01007387 */ /* 0x0041e60000100a00 */
[----:B0-----:R-:W2:Y:S01]  /*277d0*/  LDL.LU R12, [R1+0x120] ;  /* 0x00012000010c7983 */ /* 0x001ea20000300800 */
[----:B------:R-:W2:Y:S02]  /*277e0*/  LDL.LU R13, [R1+0x124] ;  /* 0x00012400010d7983 */ /* 0x000ea40000300800 */
[----:B------:R-:W2:Y:S02]  /*277f0*/  LDL.LU R14, [R1+0x128] ;  /* 0x00012800010e7983 */ /* 0x000ea40000300800 */
[----:B------:R-:W2:Y:S01]  /*27800*/  LDL.LU R15, [R1+0x12c] ;  /* 0x00012c00010f7983 */ /* 0x000ea20000300800 */
[----:B------:R-:W3:Y:S01]  /*27810*/  LDL.LU.64 R6, [R1+0x1630] ;  /* 0x0016300001067983 */ /* 0x000ee20000300a00 */
[----:B------:R-:W3:Y:S10]  /*27820*/  LDL.LU.64 R4, [R1+0x1628] ;  /* 0x0016280001047983 */ /* 0x000ef40000300a00 */
[----:B------:R0:W-:Y:S02]  /*27830*/  STL.64 [R1+0x250], R8 ;  /* 0x0002500801007387 */ /* 0x0001e40000100a00 */
[----:B------:R3:W-:Y:S01]  /*27840*/  STL.64 [R1+0x258], R10 ;  /* 0x0002580a01007387 */ /* 0x0007e20000100a00 */
[----:B0-----:R-:W3:Y:S02]  /*27850*/  LDL.LU.64 R8, [R1+0x1620] ;  /* 0x0016200001087983 */ /* 0x001ee40000300a00 */
[C---:B---3--:R-:W-:Y:S02]  /*27860*/  HMMA.16816.F32 R8, R16.reuse, R8, R4 ;  /* 0x000000081008723c */ /* 0x048fe40000001804 */
[----:B------:R-:W3:Y:S01]  /*27870*/  LDL.LU.64 R6, [R1+0x1618] ;  /* 0x0016180001067983 */ /* 0x000ee20000300a00 */
[----:B------:R-:W4:Y:S11]  /*27880*/  LDL.LU.64 R4, [R1+0x1610] ;  /* 0x0016100001047983 */ /* 0x000f360000300a00 */
[----:B------:R-:W-:Y:S09]  /*27890*/  @!UPT UIADD3 URZ, URZ, URZ, URZ ;  /* 0x0000003f3f3ff290 */ /* 0x000ff2000fffe03f */
[----:B------:R-:W-:Y:S01]  /*278a0*/  STL.64 [R1+0x240], R8 ;  /* 0x0002400801007387 */ /* 0x000fe20000100a00 */
[----:B------:R0:W-:Y:S03]  /*278b0*/  STL.64 [R1+0x248], R10 ;  /* 0x0002480a01007387 */ /* 0x0001e60000100a00 */
[----:B0-----:R-:W2:Y:S01]  /*278c0*/  LDL R11, [R1+0xc58] ;  /* 0x000c5800010b7983 */ /* 0x001ea20000100800 */
[----:B----4-:R-:W-:Y:S03]  /*278d0*/  HMMA.16816.F32 R16, R16, R4, R20 ;  /* 0x000000041010723c */ /* 0x010fe60000001814 */
[----:B--2---:R0:W-:Y:S01]  /*278e0*/  STL [R1+0x1530], R11 ;  /* 0x0015300b01007387 */ /* 0x0041e20000100800 */
[----:B------:R-:W2:Y:S03]  /*278f0*/  LDL R10, [R1+0xb8] ;  /* 0x0000b800010a7983 */ /* 0x000ea60000100800 */
[----:B0-----:R-:W2:Y:S01]  /*27900*/  LDL R11, [R1+0xbc] ;  /* 0x0000bc00010b7983 */ /* 0x001ea20000100800 */
[----:B------:R-:W4:Y:S02]  /*27910*/  LDL.LU.64 R22, [R1+0x1608] ;  /* 0x0016080001167983 */ /* 0x000f240000300a00 */
[----:B------:R-:W4:Y:S11]  /*27920*/  LDL.LU.64 R20, [R1+0x1600] ;  /* 0x0016000001147983 */ /* 0x000f360000300a00 */
[----:B------:R-:W-:Y:S02]  /*27930*/  @!UPT UIADD3 URZ, URZ, URZ, URZ ;  /* 0x0000003f3f3ff290 */ /* 0x000fe4000fffe03f */
[----:B------:R0:W-:Y:S01]  /*27940*/  STL.64 [R1+0x230], R16 ;  /* 0x0002301001007387 */ /* 0x0001e20000100a00 */
[----:B------:R1:W-:Y:S04]  /*27950*/  STL.64 [R1+0x238], R18 ;  /* 0x0002381201007387 */ /* 0x0003e80000100a00 */
[----:B0-----:R-:W2:Y:S01]  /*27960*/  LDL.LU R16, [R1+0x100] ;  /* 0x0001000001107983 */ /* 0x001ea20000300800 */
[----:B------:R-:W2:Y:S02]  /*27970*/  LDL.LU R17, [R1+0x104] ;  /* 0x0001040001117983 */ /* 0x000ea40000300800 */
[----:B-1----:R-:W2:Y:S02]  /*27980*/  LDL.LU R18, [R1+0x108] ;  /* 0x0001080001127983 */ /* 0x002ea40000300800 */
[----:B------:R-:W2:Y:S01]  /*27990*/  LDL.LU R19, [R1+0x10c] ;  /* 0x00010c0001137983 */ /* 0x000ea20000300800 */
[----:B---3--:R0:W-:Y:S01]  /*279a0*/  STL.64 [R1+0x1598], R6 ;  /* 0x0015980601007387 */ /* 0x0081e20000100a00 */
[----:B------:R-:W4:Y:S02]  /*279b0*/  LDL.LU R4, [R1+0x130] ;  /* 0x0001300001047983 */ /* 0x000f240000300800 */
[----:B------:R-:W4:Y:S01]  /*279c0*/  LDL.LU R5, [R1+0x134] ;  /* 0x0001340001057983 */ /* 0x000f220000300800 */
[----:B0-----:R-:W4:Y:S01]  /*279d0*/  LDL.LU R6, [R1+0x138] ;  /* 0x0001380001067983 */ /* 0x001f220000300800 */
[----:B------:R-:W4:Y:S02]  /*279e0*/  LDL.LU R7, [R1+0x13c] ;  /* 0x00013c0001077983 */ /* 0x000f240000300800 */
[C---:B----4-:R-:W-:Y:S11]  /*279f0*/  HMMA.16816.F32 R4, R20.reuse, R26, R4 ;  /* 0x0000001a1404723c */ /* 0x050ff60000001804 */
[----:B------:R-:W-:Y:S11]  /*27a00*/  @!UPT UIADD3 URZ, URZ, URZ, URZ ;  /* 0x0000003f3f3ff290 */ /* 0x000ff6000fffe03f */
[----:B------:R-:W-:Y:S01]  /*27a10*/  @!UPT UIADD3 URZ, URZ, URZ, URZ ;  /* 0x0000003f3f3ff290 */ /* 0x000fe2000fffe03f */
[----:B------:R0:W-:Y:S01]  /*27a20*/  STL.64 [R1+0x220], R4 ;  /* 0x0002200401007387 */ /* 0x0001e20000100a00 */
[----:B------:R1:W-:Y:S02]  /*27a30*/  STL.64 [R1+0x228], R6 ;  /* 0x0002280601007387 */ /* 0x0003e40000100a00 */
[----:B0-----:R-:W-:Y:S02]  /*27a40*/  IMAD.MOV.U32 R5, RZ, RZ, R26 ;  /* 0x000000ffff057224 */ /* 0x001fe400078e001a */
[----:B------:R-:W-:Y:S02]  /*27a50*/  IMAD.MOV.U32 R4, RZ, RZ, R27 ;  /* 0x000000ffff047224 */ /* 0x000fe400078e001b */
[----:B------:R-:W3:Y:S02]  /*27a60*/  LDL.LU.64 R26, [R1+0x15f8] ;  /* 0x0015f800011a7983 */ /* 0x000ee40000300a00 */
[----:B---3--:R-:W-:Y:S01]  /*27a70*/  HMMA.16816.F32 R12, R20, R26, R12 ;  /* 0x0000001a140c723c */ /* 0x008fe2000000180c */
[----:B-1----:R-:W-:-:S02]  /*27a80*/  IMAD.MOV.U32 R7, RZ, RZ, R26 ;  /* 0x000000ffff077224 */ /* 0x002fc400078e001a */
[----:B------:R-:W-:Y:S11]  /*27a90*/  IMAD.MOV.U32 R6, RZ, RZ, R27 ;  /* 0x000000ffff067224 */ /* 0x000ff600078e001b */
[----:B------:R-:W-:Y:S09]  /*27aa0*/  @!UPT UIADD3 URZ, URZ, URZ, URZ ;  /* 0x0000003f3f3ff290 */ /* 0x000ff2000fffe03f */
[----:B------:R-:W-:Y:S01]  /*27ab0*/  STL.64 [R1+0x210], R12 ;  /* 0x0002100c01007387 */ /* 0x000fe20000100a00 */
[----:B------:R0:W-:Y:S03]  /*27ac0*/  STL.64 [R1+0x218], R14 ;  /* 0x0002180e01007387 */ /* 0x0001e60000100a00 */
[----:B0-----:R-:W3:Y:S01]  /*27ad0*/  LDL.LU.64 R14, [R1+0x15f0] ;  /* 0x0015f000010e7983 */ /* 0x001ee20000300a00 */
[----:B------:R-:W3:Y:S02]  /*27ae0*/  LDL.LU.64 R12, [R1+0x15e8] ;  /* 0x0015e800010c7983 */ /* 0x000ee40000300a00 */
[----:B------:R-:W3:Y:S01]  /*27af0*/  LDL.LU.64 R26, [R1+0x15e0] ;  /* 0x0015e000011a7983 */ /* 0x000ee20000300a00 */
[----:B--2---:R-:W-:Y:S01]  /*27b00*/  HMMA.16816.F32 R16, R20, R10, R16 ;  /* 0x0000000a1410723c */ /* 0x004fe20000001810 */
[----:B------:R-:W-:-:S07]  /*27b10*/  IMAD.MOV.U32 R9, RZ, RZ, R0 ;  /* 0x000000ffff097224 */ /* 0x000fce00078e0000 */
[----:B---3--:R-:W-:Y:S11]  /*27b20*/  HMMA.16816.F32 R12, R20, R26, R12 ;  /* 0x0000001a140c723c */ /* 0x008ff6000000180c */
[----:B------:R-:W-:Y:S11]  /*27b30*/  @!UPT UIADD3 URZ, URZ, URZ, URZ ;  /* 0x0000003f3f3ff290 */ /* 0x000ff6000fffe03f */
[----:B------:R-:W-:Y:S01]  /*27b40*/  @!UPT UIADD3 URZ, URZ, URZ, URZ ;  /* 0x0000003f3f3ff290 */ /* 0x000fe2000fffe03f */
[----:B------:R-:W-:Y:S01]  /*27b50*/  STL.64 [R1+0x200], R12 ;  /* 0x0002000c01007387 */ /* 0x000fe20000100a00 */
[----:B------:R0:W-:Y:S03]  /*27b60*/  STL.64 [R1+0x208], R14 ;  /* 0x0002080e01007387 */ /* 0x0001e60000100a00 */
[----:B0-----:R-:W2:Y:S01]  /*27b70*/  LDL.LU.64 R14, [R1+0x15d8] ;  /* 0x0015d800010e7983 */ /* 0x001ea20000300a00 */
[----:B------:R0:W-:Y:S02]  /*27b80*/  STL.64 [R1+0x1550], R26 ;  /* 0x0015501a01007387 */ /* 0x0001e40000100a00 */
[----:B0-----:R-:W-:Y:S02]  /*27b90*/  IMAD.MOV.U32 R26, RZ, RZ, R7 ;  /* 0x000000ffff1a7224 */ /* 0x001fe400078e0007 */
[----:B------:R-:W-:-:S05]  /*27ba0*/  IMAD.MOV.U32 R27, RZ, RZ, R6 ;  /* 0x000000ffff1b7224 */ /* 0x000fca00078e0006 */
[----:B------:R0:W-:Y:S01]  /*27bb0*/  STL.64 [R1+0x1568], R26 ;  /* 0x0015681a01007387 */ /* 0x0001e20000100a00 */
[----:B------:R-:W-:Y:S02]  /*27bc0*/  STL.64 [R1+0x1f0], R16 ;  /* 0x0001f01001007387 */ /* 0x000fe40000100a00 */
[----:B------:R-:W-:Y:S02]  /*27bd0*/  STL.64 [R1+0x1f8], R18 ;  /* 0x0001f81201007387 */ /* 0x000fe40000100a00 */
[----:B0-----:R-:W-:Y:S02]  /*27be0*/  IMAD.MOV.U32 R26, RZ, RZ, R5 ;  /* 0x000000ffff1a7224 */ /* 0x001fe400078e0005 */
[----:B------:R-:W-:-:S05]  /*27bf0*/  IMAD.MOV.U32 R27, RZ, RZ, R4 ;  /* 0x000000ffff1b7224 */ /* 0x000fca00078e0004 */
[----:B------:R-:W-:Y:S01]  /*27c00*/  STL.64 [R1+0x1590], R26 ;  /* 0x0015901a01007387 */ /* 0x000fe20000100a00 */
[----:B------:R0:W-:Y:S02]  /*27c10*/  STL.64 [R1+0x1548], R10 ;  /* 0x0015480a01007387 */ /* 0x0001e40000100a00 */
[----:B------:R-:W3:Y:S02]  /*27c20*/  LDL.LU R8, [R1] ;  /* 0x0000000001087983 */ /* 0x000ee40000300800 */
[----:B------:R-:W4:Y:S02]  /*27c30*/  LDL.LU R0, [R1+0x15d0] ;  /* 0x0015d00001007983 */ /* 0x000f240000300800 */
[----:B0-----:R-:W-:Y:S02]  /*27c40*/  IMAD.MOV.U32 R10, RZ, RZ, R28 ;  /* 0x000000ffff0a7224 */ /* 0x001fe400078e001c */
[----:B------:R-:W-:Y:S01]  /*27c50*/  IMAD.MOV.U32 R11, RZ, RZ, R29 ;  /* 0x000000ffff0b7224 */ /* 0x000fe200078e001d */
[----:B------:R-:W2:Y:S01]  /*27c60*/  LDL.LU R28, [R1+0x15cc] ;  /* 0x0015cc00011c7983 */ /* 0x000ea20000300800 */
[----:B------:R-:W2:Y:S02]  /*27c70*/  LDL.LU R29, [R1+0x15c8] ;  /* 0x0015c800011d7983 */ /* 0x000ea40000300800 */
[----:B------:R-:W2:Y:S02]  /*27c80*/  LDL.LU R16, [R1+0x60] ;  /* 0x0000600001107983 */ /* 0x000ea40000300800 */
[----:B------:R-:W2:Y:S01]  /*27c90*/  LDL.LU R17, [R1+0x64] ;  /* 0x0000640001117983 */ /* 0x000ea20000300800 */
[----:B------:R-:W2:Y:S01]  /*27ca0*/  LDL.LU R18, [R1+0x68] ;  /* 0x0000680001127983 */ /* 0x000ea20000300800 */
[----:B------:R-:W2:Y:S03]  /*27cb0*/  LDL.LU R19, [R1+0x6c] ;  /* 0x00006c0001137983 */ /* 0x000ea60000300800 */
[----:B--2---:R-:W-:Y:S01]  /*27cc0*/  STL.64 [R1+0x15c0], R18 ;  /* 0x0015c01201007387 */ /* 0x004fe20000100a00 */
[----:B------:R0:W-:Y:S03]  /*27cd0*/  STL.64 [R1+0x15b8], R16 ;  /* 0x0015b81001007387 */ /* 0x0001e60000100a00 */
[----:B0-----:R-:W2:Y:S01]  /*27ce0*/  LDL.LU R16, [R1+0xe0] ;  /* 0x0000e00001107983 */ /* 0x001ea20000300800 */
[----:B------:R-:W2:Y:S02]  /*27cf0*/  LDL.LU R17, [R1+0xe4] ;  /* 0x0000e40001117983 */ /* 0x000ea40000300800 */
[----:B------:R-:W2:Y:S02]  /*27d00*/  LDL.LU R18, [R1+0xe8] ;  /* 0x0000e80001127983 */ /* 0x000ea40000300800 */
[----:B------:R-:W2:Y:S01]  /*27d10*/  LDL.LU R19, [R1+0xec] ;  /* 0x0000ec0001137983 */ /* 0x000ea20000300800 */
[----:B------:R-:W2:Y:S04]  /*27d20*/  LDL.LU.64 R6, [R1+0x88] ;  /* 0x0000880001067983 */ /* 0x000ea80000300a00 */
[----:B--2---:R0:W-:Y:S04]  /*27d30*/  STL.64 [R1+0x15b0], R6 ;  /* 0x0015b00601007387 */ /* 0x0041e80000100a00 */
[----:B0-----:R-:W2:Y:S01]  /*27d40*/  LDL.64 R6, [R1+0x98] ;  /* 0x0000980001067983 */ /* 0x001ea20000100a00 */
[----:B------:R-:W2:Y:S02]  /*27d50*/  LDL.LU R24, [R1+0x30] ;  /* 0x0000300001187983 */ /* 0x000ea40000300800 */
[----:B------:R-:W2:Y:S02]  /*27d60*/  LDL.LU R25, [R1+0x34] ;  /* 0x0000340001197983 */ /* 0x000ea40000300800 */
[----:B------:R-:W2:Y:S01]  /*27d70*/  LDL.LU R26, [R1+0x38] ;  /* 0x00003800011a7983 */ /* 0x000ea20000300800 */
[----:B------:R-:W2:Y:S01]  /*27d80*/  LDL.LU R27, [R1+0x3c] ;  /* 0x00003c00011b7983 */ /* 0x000ea20000300800 */
[----:B------:R-:W-:Y:S03]  /*27d90*/  HMMA.16816.F32 R16, R20, R14, R16 ;  /* 0x0000000e1410723c */ /* 0x000fe60000001810 */
[----:B--2---:R-:W-:Y:S01]  /*27da0*/  STL.64 [R1+0x15a8], R26 ;  /* 0x0015a81a01007387 */ /* 0x004fe20000100a00 */
[----:B------:R0:W-:Y:S03]  /*27db0*/  STL.64 [R1+0x15a0], R24 ;  /* 0x0015a01801007387 */ /* 0x0001e60000100a00 */
[----:B0-----:R-:W2:Y:S01]  /*27dc0*/  LDL.LU R24, [R1+0x50] ;  /* 0x0000500001187983 */ /* 0x001ea20000300800 */
[----:B------:R-:W2:Y:S02]  /*27dd0*/  LDL.LU R25, [R1+0x54] ;  /* 0x0000540001197983 */ /* 0x000ea40000300800 */
[----:B------:R-:W2:Y:S02]  /*27de0*/  LDL.LU R26, [R1+0x58] ;  /* 0x00005800011a7983 */ /* 0x000ea40000300800 */
[----:B------:R-:W2:Y:S01]  /*27df0*/  LDL.LU R27, [R1+0x5c] ;  /* 0x00005c00011b7983 */ /* 0x000ea20000300800 */
[----:B------:R-:W-:Y:S01]  /*27e00*/  STL.64 [R1+0x1560], R10 ;  /* 0x0015600a01007387 */ /* 0x000fe20000100a00 */
[----:B---3--:R0:W-:Y:S03]  /*27e10*/  STL.64 [R1+0x1558], R8 ;  /* 0x0015580801007387 */ /* 0x0081e60000100a00 */
[----:B0-----:R-:W3:Y:S01]  /*27e20*/  LDL.LU R8, [R1+0x10] ;  /* 0x0000100001087983 */ /* 0x001ee20000300800 */
[----:B------:R-:W3:Y:S02]  /*27e30*/  LDL.LU R9, [R1+0x14] ;  /* 0x0000140001097983 */ /* 0x000ee40000300800 */
[----:B------:R-:W2:Y:S02]  /*27e40*/  LDL.LU R10, [R1+0x18] ;  /* 0x00001800010a7983 */ /* 0x000ea40000300800 */
[----:B------:R-:W2:Y:S02]  /*27e50*/  LDL.LU R11, [R1+0x1c] ;  /* 0x00001c00010b7983 */ /* 0x000ea40000300800 */
[----:B--2---:R0:W-:Y:S01]  /*27e60*/  STL.64 [R1+0x1578], R10 ;  /* 0x0015780a01007387 */ /* 0x0041e20000100a00 */
[----:B---3--:R1:W-:Y:S02]  /*27e70*/  STL.64 [R1+0x1570], R8 ;  /* 0x0015700801007387 */ /* 0x0083e40000100a00 */
[----:B0-----:R-:W-:Y:S01]  /*27e80*/  IMAD.MOV.U32 R10, RZ, RZ, R28 ;  /* 0x000000ffff0a7224 */ /* 0x001fe200078e001c */
[----:B-1----:R-:W2:Y:S01]  /*27e90*/  LDL.LU R8, [R1+0x20] ;  /* 0x0000200001087983 */ /* 0x002ea20000300800 */
[----:B----4-:R-:W-:-:S02]  /*27ea0*/  IMAD.MOV.U32 R11, RZ, RZ, R0 ;  /* 0x000000ffff0b7224 */ /* 0x010fc400078e0000 */
[----:B------:R-:W-:Y:S02]  /*27eb0*/  IMAD.MOV.U32 R9, RZ, RZ, R29 ;  /* 0x000000ffff097224 */ /* 0x000fe400078e001d */
[----:B------:R-:W-:Y:S01]  /*27ec0*/  IMAD.MOV.U32 R28, RZ, RZ, R18 ;  /* 0x000000ffff1c7224 */ /* 0x000fe200078e0012 */
[----:B------:R0:W-:Y:S01]  /*27ed0*/  STL [R1+0x1e0], R16 ;  /* 0x0001e01001007387 */ /* 0x0001e20000100800 */
[----:B------:R-:W-:Y:S02]  /*27ee0*/  IMAD.MOV.U32 R0, RZ, RZ, R19 ;  /* 0x000000ffff007224 */ /* 0x000fe400078e0013 */
[----:B------:R-:W-:Y:S02]  /*27ef0*/  IMAD.MOV.U32 R29, RZ, RZ, R17 ;  /* 0x000000ffff1d7224 */ /* 0x000fe400078e0011 */
[----:B------:R-:W3:Y:S01]  /*27f00*/  LDL.LU.64 R18, [R1+0x15c0] ;  /* 0x0015c00001127983 */ /* 0x000ee20000300a00 */
[----:B0-----:R-:W3:Y:S01]  /*27f10*/  LDL.LU.64 R16, [R1+0x15b8] ;  /* 0x0015b80001107983 */ /* 0x001ee20000300a00 */
[----:B------:R-:W-:Y:S02]  /*27f20*/  STL [R1+0x13e0], R0 ;  /* 0x0013e00001007387 */ /* 0x000fe40000100800 */
[----:B------:R-:W-:Y:S02]  /*27f30*/  STL [R1+0x13dc], R28 ;  /* 0x0013dc1c01007387 */ /* 0x000fe40000100800 */
[----:B------:R-:W-:Y:S01]  /*27f40*/  STL [R1+0x13d8], R29 ;  /* 0x0013d81d01007387 */ /* 0x000fe20000100800 */
[C---:B---3--:R-:W-:Y:S11]  /*27f50*/  HMMA.16816.F32 R16, R20.reuse, R6, R16 ;  /* 0x000000061410723c */ /* 0x048ff60000001810 */
[----:B------:R-:W-:Y:S11]  /*27f60*/  @!UPT UIADD3 URZ, URZ, URZ, URZ ;  /* 0x0000003f3f3ff290 */ /* 0x000ff6000fffe03f */
[----:B------:R-:W-:Y:S01]  /*27f70*/  @!UPT UIADD3 URZ, URZ, URZ, URZ ;  /* 0x0000003f3f3ff290 */ /* 0x000fe2000fffe03f */
[----:B------:R0:W-:Y:S01]  /*27f80*/  STL.64 [R1+0x1d0], R16 ;  /* 0x0001d01001007387 */ /* 0x0001e20000100a00 */
[----:B------:R-:W-:Y:S02]  /*27f90*/  STL.64 [R1+0x1d8], R18 ;  /* 0x0001d81201007387 */ /* 0x000fe40000100a00 */
[----:B0-----:R-:W-:Y:S02]  /*27fa0*/  IMAD.MOV.U32 R17, RZ, RZ, R6 ;  /* 0x000000ffff117224 */ /* 0x001fe400078e0006 */
[----:B------:R-:W-:Y:S02]  /*27fb0*/  IMAD.MOV.U32 R16, RZ, RZ, R7 ;  /* 0x000000ffff107224 */ /* 0x000fe400078e0007 */
[----:B------:R-:W3:Y:S03]  /*27fc0*/  LDL.LU.64 R6, [R1+0x15b0] ;  /* 0x0015b00001067983 */ /* 0x000ee60000300a00 */
[----:B------:R0:W-:Y:S02]  /*27fd0*/  STL.64 [R1+0x1528], R16 ;  /* 0x0015281001007387 */ /* 0x0001e40000100a00 */
[----:B0-----:R-:W4:Y:S01]  /*27fe0*/  LDL.LU R16, [R1+0x40] ;  /* 0x0000400001107983 */ /* 0x001f220000300800 */
[----:B------:R-:W4:Y:S02]  /*27ff0*/  LDL.LU R17, [R1+0x44] ;  /* 0x0000440001117983 */ /* 0x000f240000300800 */
[----:B------:R-:W4:Y:S02]  /*28000*/  LDL.LU R18, [R1+0x48] ;  /* 0x0000480001127983 */ /* 0x000f240000300800 */
        /* <DEDUP_REMOVED lines=10> */
[----:B---3--:R-:W-:Y:S01]  /*280b0*/  HMMA.16816.F32 R20, R20, R6, R24 ;  /* 0x000000061414723c */ /* 0x008fe20000001818 */
[----:B------:R-:W2:Y:S01]  /*280c0*/  LDL.LU.64 R26, [R1+0x1590] ;  /* 0x00159000011a7983 */ /* 0x000ea20000300a00 */
[----:B------:R-:W2:Y:S02]  /*280d0*/  LDL.LU.64 R6, [R1+0x1588] ;  /* 0x0015880001067983 */ /* 0x000ea40000300a00 */
[----:B------:R-:W2:Y:S11]  /*280e0*/  LDL.LU.64 R4, [R1+0x1580] ;  /* 0x0015800001047983 */ /* 0x000eb60000300a00 */
[----:B------:R-:W-:Y:S08]  /*280f0*/  @!UPT UIADD3 URZ, URZ, URZ, URZ ;  /* 0x0000003f3f3ff290 */ /* 0x000ff0000fffe03f */
[----:B------:R-:W-:Y:S01]  /*28100*/  STL.64 [R1+0x1b0], R20 ;  /* 0x0001b01401007387 */ /* 0x000fe20000100a00 */
[----:B------:R0:W-:Y:S03]  /*28110*/  STL.64 [R1+0x1b8], R22 ;  /* 0x0001b81601007387 */ /* 0x0001e60000100a00 */
[----:B0-----:R-:W3:Y:S01]  /*28120*/  LDL R23, [R1+0x384] ;  /* 0x0003840001177983 */ /* 0x001ee20000100800 */
[C---:B--2---:R-:W-:Y:S03]  /*28130*/  HMMA.16816.F32 R24, R4.reuse, R26, R8 ;  /* 0x0000001a0418723c */ /* 0x044fe60000001808 */
[----:B------:R-:W2:Y:S01]  /*28140*/  LDL.LU.64 R10, [R1+0x1578] ;  /* 0x00157800010a7983 */ /* 0x000ea20000300a00 */
[----:B------:R-:W2:Y:S11]  /*28150*/  LDL.LU.64 R8, [R1+0x1570] ;  /* 0x0015700001087983 */ /* 0x000eb60000300a00 */
[----:B------:R-:W-:Y:S08]  /*28160*/  @!UPT UIADD3 URZ, URZ, URZ, URZ ;  /* 0x0000003f3f3ff290 */ /* 0x000ff0000fffe03f */
        /* <DEDUP_REMOVED lines=18> */
[----:B------:R-:W2:Y:S11]  /*28290*/  LDL.LU R11, [R1+0x1530] ;  /* 0x00153000010b7983 */ /* 0x000eb60000300800 */
[----:B------:R-:W-:Y:S11]  /*282a0*/  @!UPT UIADD3 URZ, URZ, URZ, URZ ;  /* 0x0000003f3f3ff290 */ /* 0x000ff6000fffe03f */
[----:B------:R-:W-:Y:S01]  /*282b0*/  STL.64 [R1+0x160], R24 ;  /* 0x0001601801007387 */ /* 0x000fe20000100a00 */
[----:B------:R0:W-:Y:S03]  /*282c0*/  STL.64 [R1+0x168], R26 ;  /* 0x0001681a01007387 */ /* 0x0001e60000100a00 */
[----:B0-----:R-:W3:Y:S01]  /*282d0*/  LDL R27, [R1+0x38c] ;  /* 0x00038c00011b7983 */ /* 0x001ee20000100800 */
[----:B----4-:R-:W-:Y:S03]  /*282e0*/  HMMA.16816.F32 R12, R4, R14, R16 ;  /* 0x0000000e040c723c */ /* 0x010fe60000001810 */
[----:B--2---:R-:W0:Y:S04]  /*282f0*/  LDSM.16.MT88.4 R8, [R11+0x5000] ;  /* 0x005000000b08783b */ /* 0x004e280000004200 */
[----:B0-----:R0:W-:Y:S04]  /*28300*/  STL [R1+0x14f8], R11 ;  /* 0x0014f80b01007387 */ /* 0x0011e80000100800 */
[----:B0-----:R-:W2:Y:S01]  /*28310*/  LDL R11, [R1+0xc58] ;  /* 0x000c5800010b7983 */ /* 0x001ea20000100800 */
[----:B------:R-:W4:Y:S11]  /*28320*/  LDL.LU.64 R16, [R1+0x1528] ;  /* 0x0015280001107983 */ /* 0x000f360000300a00 */
[----:B------:R-:W-:Y:S02]  /*28330*/  STL.64 [R1+0x150], R12 ;  /* 0x0001500c01007387 */ /* 0x000fe40000100a00 */
[----:B------:R-:W-:Y:S02]  /*28340*/  STL [R1+0x158], R14 ;  /* 0x0001580e01007387 */ /* 0x000fe40000100800 */
[----:B------:R-:W-:-:S05]  /*28350*/  IMAD.MOV.U32 R0, RZ, RZ, R15 ;  /* 0x000000ffff007224 */ /* 0x000fca00078e000f */
[----:B------:R-:W-:Y:S04]  /*28360*/  STL [R1+0x13e4], R0 ;  /* 0x0013e40001007387 */ /* 0x000fe80000100800 */
[----:B--2---:R-:W0:Y:S04]  /*28370*/  LDSM.16.MT88.4 R12, [R11+0x5080] ;  /* 0x005080000b0c783b */ /* 0x004e280000004200 */
[----:B------:R4:W-:Y:S01]  /*28380*/  STL.64 [R1+0x1508], R10 ;  /* 0x0015080a01007387 */ /* 0x0009e20000100a00 */
[----:B------:R-:W-:Y:S02]  /*28390*/  STL.64 [R1+0x1500], R8 ;  /* 0x0015000801007387 */ /* 0x000fe40000100a00 */
[----:B----4-:R-:W-:-:S02]  /*283a0*/  IMAD.MOV.U32 R10, RZ, RZ, R17 ;  /* 0x000000ffff0a7224 */ /* 0x010fc400078e0011 */
[----:B------:R-:W-:Y:S02]  /*283b0*/  IMAD.MOV.U32 R11, RZ, RZ, R16 ;  /* 0x000000ffff0b7224 */ /* 0x000fe400078e0010 */
[----:B---3--:R-:W1:Y:S04]  /*283c0*/  LDSM.16.MT88.4 R16, [R23+0x6000] ;  /* 0x006000001710783b */ /* 0x008e680000004200 */
[----:B0-----:R-:W-:Y:S01]  /*283d0*/  STL.64 [R1+0x14a8], R14 ;  /* 0x0014a80e01007387 */ /* 0x001fe20000100a00 */
[----:B------:R0:W-:Y:S03]  /*283e0*/  STL.64 [R1+0x14a0], R12 ;  /* 0x0014a00c01007387 */ /* 0x0001e60000100a00 */
[----:B0-----:R-:W2:Y:S01]  /*283f0*/  LDL.LU R12, [R1+0x1a0] ;  /* 0x0001a000010c7983 */ /* 0x001ea20000300800 */
[----:B------:R-:W2:Y:S02]  /*28400*/  LDL.LU R13, [R1+0x1a4] ;  /* 0x0001a400010d7983 */ /* 0x000ea40000300800 */
[----:B------:R-:W2:Y:S02]  /*28410*/  LDL.LU R14, [R1+0x1a8] ;  /* 0x0001a800010e7983 */ /* 0x000ea40000300800 */
[----:B------:R-:W2:Y:S01]  /*28420*/  LDL.LU R15, [R1+0x1ac] ;  /* 0x0001ac00010f7983 */ /* 0x000ea20000300800 */
[----:B------:R0:W-:Y:S01]  /*28430*/  STL [R1+0x1510], R23 ;  /* 0x0015101701007387 */ /* 0x0001e20000100800 */
[----:B------:R-:W3:Y:S02]  /*28440*/  LDL.LU R20, [R1+0x2e0] ;  /* 0x0002e00001147983 */ /* 0x000ee40000300800 */
[----:B------:R-:W3:Y:S02]  /*28450*/  LDL.LU R21, [R1+0x2e4] ;  /* 0x0002e40001157983 */ /* 0x000ee40000300800 */
[----:B------:R-:W4:Y:S01]  /*28460*/  LDL.LU R22, [R1+0x2e8] ;  /* 0x0002e80001167983 */ /* 0x000f220000300800 */
[----:B0-----:R-:W4:Y:S04]  /*28470*/  LDL.LU R23, [R1+0x2ec] ;  /* 0x0002ec0001177983 */ /* 0x001f280000300800 */
[----:B----4-:R-:W-:Y:S01]  /*28480*/  STL.64 [R1+0x1520], R22 ;  /* 0x0015201601007387 */ /* 0x010fe20000100a00 */
[----:B---3--:R-:W-:Y:S02]  /*28490*/  STL.64 [R1+0x1518], R20 ;  /* 0x0015181401007387 */ /* 0x008fe40000100a00 */
[----:B------:R-:W0:Y:S04]  /*284a0*/  LDSM.16.M88.4 R20, [R27+0x8080] ;  /* 0x008080001b14783b */ /* 0x000e280000000200 */
[----:B-1----:R-:W-:Y:S01]  /*284b0*/  STL.64 [R1+0x13f8], R18 ;  /* 0x0013f81201007387 */ /* 0x002fe20000100a00 */
[----:B------:R-:W-:Y:S04]  /*284c0*/  STL.64 [R1+0x13f0], R16 ;  /* 0x0013f01001007387 */ /* 0x000fe80000100a00 */
[----:B0-----:R-:W-:Y:S01]  /*284d0*/  STL.64 [R1+0x60], R20 ;  /* 0x0000601401007387 */ /* 0x001fe20000100a00 */
[----:B------:R2:W-:Y:S02]  /*284e0*/  STL.64 [R1+0x68], R22 ;  /* 0x0000681601007387 */ /* 0x0005e40000100a00 */
[----:B--2---:R-:W-:Y:S01]  /*284f0*/  HMMA.16816.F32 R20, R4, R10, R12 ;  /* 0x0000000a0414723c */ /* 0x004fe2000000180c */
[----:B------:R-:W0:Y:S04]  /*28500*/  LDSM.16.M88.4 R8, [R27+0xa080] ;  /* 0x00a080001b08783b */ /* 0x000e280000000200 */
[----:B------:R-:W1:Y:S11]  /*28510*/  LDSM.16.M88.4 R12, [R27+0x9080] ;  /* 0x009080001b0c783b */ /* 0x000e760000000200 */
[----:B------:R-:W-:Y:S07]  /*28520*/  @!UPT UIADD3 URZ, URZ, URZ, URZ ;  /* 0x0000003f3f3ff290 */ /* 0x000fee000fffe03f */
[----:B------:R-:W-:Y:S01]  /*28530*/  STL.64 [R1+0x140], R20 ;  /* 0x0001401401007387 */ /* 0x000fe20000100a00 */
[----:B------:R-:W-:Y:S02]  /*28540*/  STL.64 [R1+0x148], R22 ;  /* 0x0001481601007387 */ /* 0x000fe40000100a00 */
[----:B------:R-:W-:Y:S01]  /*28550*/  LDSM.16.M88.4 R20, [R27+0xc080] ;  /* 0x00c080001b14783b */ /* 0x000fe20000000200 */
[----:B0-----:R-:W-:Y:S03]  /*28560*/  STL.64 [R1+0x40], R8 ;  /* 0x0000400801007387 */ /* 0x001fe60000100a00 */
[----:B-1----:R-:W-:Y:S02]  /*28570*/  STL.64 [R1+0x50], R12 ;  /* 0x0000500c01007387 */ /* 0x002fe40000100a00 */
[----:B------:R-:W-:Y:S02]  /*28580*/  STL.64 [R1+0x58], R14 ;  /* 0x0000580e01007387 */ /* 0x000fe40000100a00 */
[----:B------:R-:W-:Y:S02]  /*28590*/  STL.64 [R1+0x48], R10 ;  /* 0x0000480a01007387 */ /* 0x000fe40000100a00 */
[----:B------:R-:W-:-:S02]  /*285a0*/  IMAD.MOV.U32 R0, RZ, RZ, R9 ;  /* 0x000000ffff007224 */ /* 0x000fc400078e0009 */
[----:B------:R-:W0:Y:S01]  /*285b0*/  LDSM.16.M88.4 R8, [R27+0xb080] ;  /* 0x00b080001b08783b */ /* 0x000e220000000200 */
[----:B------:R-:W-:-:S03]  /*285c0*/  IMAD.MOV.U32 R19, RZ, RZ, R28 ;  /* 0x000000ffff137224 */ /* 0x000fc600078e001c */
[----:B------:R-:W-:Y:S01]  /*285d0*/  STL [R1+0x13e8], R0 ;  /* 0x0013e80001007387 */ /* 0x000fe20000100800 */
[----:B0-----:R-:W-:-:S03]  /*285e0*/  IMAD.MOV.U32 R28, RZ, RZ, R8 ;  /* 0x000000ffff1c7224 */ /* 0x001fc600078e0008 */
[----:B------:R-:W-:Y:S01]  /*285f0*/  STL.64 [R1+0x30], R8 ;  /* 0x0000300801007387 */ /* 0x000fe20000100a00 */
[----:B------:R0:W-:Y:S02]  /*28600*/  STL.64 [R1+0x38], R10 ;  /* 0x0000380a01007387 */ /* 0x0001e40000100a00 */
[----:B------:R-:W2:Y:S02]  /*28610*/  LDL.LU R12, [R1+0x2d0] ;  /* 0x0002d000010c7983 */ /* 0x000ea40000300800 */
[----:B------:R-:W2:Y:S01]  /*28620*/  LDL.LU R13, [R1+0x2d4] ;  /* 0x0002d400010d7983 */ /* 0x000ea20000300800 */
[----:B0-----:R-:W2:Y:S01]  /*28630*/  LDL.LU.64 R10, [R1+0x78] ;  /* 0x00007800010a7983 */ /* 0x001ea20000300a00 */
[----:B------:R-:W-:Y:S02]  /*28640*/  STL [R1+0x13ec], R28 ;  /* 0x0013ec1c01007387 */ /* 0x000fe40000100800 */
[----:B------:R-:W-:Y:S02]  /*28650*/  STL.64 [R1+0x20], R20 ;  /* 0x0000201401007387 */ /* 0x000fe40000100a00 */
[----:B------:R-:W-:Y:S02]  /*28660*/  STL.64 [R1+0x28], R22 ;  /* 0x0000281601007387 */ /* 0x000fe40000100a00 */
[----:B------:R-:W0:Y:S04]  /*28670*/  LDSM.16.M88.4 R20, [R27+0xd080] ;  /* 0x00d080001b14783b */ /* 0x000e280000000200 */
[----:B0-----:R-:W-:Y:S01]  /*28680*/  STL.64 [R1+0x10], R20 ;  /* 0x0000101401007387 */ /* 0x001fe20000100a00 */
[----:B------:R-:W-:-:S02]  /*28690*/  IMAD.MOV.U32 R28, RZ, RZ, R20 ;  /* 0x000000ffff1c7224 */ /* 0x000fc400078e0014 */
[----:B------:R-:W-:Y:S02]  /*286a0*/  STL.64 [R1+0x18], R22 ;  /* 0x0000181601007387 */ /* 0x000fe40000100a00 */
[----:B------:R-:W-:Y:S02]  /*286b0*/  IMAD.MOV.U32 R0, RZ, RZ, R21 ;  /* 0x000000ffff007224 */ /* 0x000fe400078e0015 */
[----:B------:R-:W0:Y:S01]  /*286c0*/  LDSM.16.M88.4 R20, [R27+0xe080] ;  /* 0x00e080001b14783b */ /* 0x000e220000000200 */
[----:B------:R-:W-:Y:S02]  /*286d0*/  IMAD.MOV.U32 R14, RZ, RZ, R3 ;  /* 0x000000ffff0e7224 */ /* 0x000fe400078e0003 */
[----:B------:R-:W-:Y:S02]  /*286e0*/  IMAD.MOV.U32 R15, RZ, RZ, R2 ;  /* 0x000000ffff0f7224 */ /* 0x000fe400078e0002 */
[----:B------:R-:W1:Y:S04]  /*286f0*/  LDSM.16.M88.4 R24, [R27+0xf080] ;  /* 0x00f080001b18783b */ /* 0x000e680000000200 */
[----:B0-----:R-:W-:Y:S01]  /*28700*/  IMAD.MOV.U32 R3, RZ, RZ, R22 ;  /* 0x000000ffff037224 */ /* 0x001fe200078e0016 */
[----:B------:R0:W-:Y:S01]  /*28710*/  STL.64 [R1], R20 ;  /* 0x0000001401007387 */ /* 0x0001e20000100a00 */
[----:B------:R-:W-:-:S02]  /*28720*/  IMAD.MOV.U32 R2, RZ, RZ, R23 ;  /* 0x000000ffff027224 */ /* 0x000fc400078e0017 */
[----:B------:R-:W-:Y:S02]  /*28730*/  IMAD.MOV.U32 R17, RZ, RZ, R20 ;  /* 0x000000ffff117224 */ /* 0x000fe400078e0014 */
[----:B------:R-:W-:Y:S01]  /*28740*/  IMAD.MOV.U32 R16, RZ, RZ, R21 ;  /* 0x000000ffff107224 */ /* 0x000fe200078e0015 */
[----:B------:R-:W3:Y:S04]  /*28750*/  LDL.LU.64 R22, [R1+0x1520] ;  /* 0x0015200001167983 */ /* 0x000ee80000300a00 */
[----:B0-----:R-:W3:Y:S01]  /*28760*/  LDL.LU.64 R20, [R1+0x1518] ;  /* 0x0015180001147983 */ /* 0x001ee20000300a00 */
[----:B------:R-:W-:Y:S02]  /*28770*/  IMAD.MOV.U32 R18, RZ, RZ, R29 ;  /* 0x000000ffff127224 */ /* 0x000fe400078e001d */
[----:B------:R-:W-:Y:S02]  /*28780*/  STL [R1+0x1224], R2 ;  /* 0x0012240201007387 */ /* 0x000fe40000100800 */
[----:B------:R-:W-:Y:S01]  /*28790*/  STL [R1+0x1220], R3 ;  /* 0x0012200301007387 */ /* 0x000fe20000100800 */
[----:B-1----:R0:W-:Y:S01]  /*287a0*/  STL [R1+0x1168], R26 ;  /* 0x0011681a01007387 */ /* 0x0021e20000100800 */
[----:B------:R1:W-:Y:S01]  /*287b0*/  STL [R1+0x1164], R27 ;  /* 0x0011641b01007387 */ /* 0x0003e20000100800 */
[C---:B---3--:R-:W-:Y:S11]  /*287c0*/  HMMA.16816.F32 R20, R4.reuse, R18, R20 ;  /* 0x000000120414723c */ /* 0x048ff60000001814 */
[----:B------:R-:W-:Y:S11]  /*287d0*/  @!UPT UIADD3 URZ, URZ, URZ, URZ ;  /* 0x0000003f3f3ff290 */ /* 0x000ff6000fffe03f */
[----:B------:R-:W-:Y:S01]  /*287e0*/  @!UPT UIADD3 URZ, URZ, URZ, URZ ;  /* 0x0000003f3f3ff290 */ /* 0x000fe2000fffe03f */
[----:B------:R-:W-:Y:S01]  /*287f0*/  STL.64 [R1+0x130], R20 ;  /* 0x0001301401007387 */ /* 0x000fe20000100a00 */
[----:B0-----:R-:W-:Y:S02]  /*28800*/  IMAD.MOV.U32 R26, RZ, RZ, R23 ;  /* 0x000000ffff1a7224 */ /* 0x001fe400078e0017 */
[----:B------:R-:W3:Y:S02]  /*28810*/  LDL.LU R23, [R1+0x1510] ;  /* 0x0015100001177983 */ /* 0x000ee40000300800 */
[----:B-1----:R-:W-:Y:S01]  /*28820*/  IMAD.MOV.U32 R27, RZ, RZ, R22 ;  /* 0x000000ffff1b7224 */ /* 0x002fe200078e0016 */
[----:B--2---:R-:W-:Y:S01]  /*28830*/  HMMA.16816.F32 R4, R4, R10, R12 ;  /* 0x0000000a0404723c */ /* 0x004fe2000000180c */
[----:B------:R-:W-:Y:S01]  /*28840*/  STL.64 [R1+0x14c0], R18 ;  /* 0x0014c01201007387 */ /* 0x000fe20000100a00 */
[----:B------:R0:W-:Y:S03]  /*28850*/  STL.64 [R1+0x14b8], R16 ;  /* 0x0014b81001007387 */ /* 0x0001e60000100a00 */
[----:B0-----:R-:W2:Y:S01]  /*28860*/  LDL.LU R16, [R1+0x330] ;  /* 0x0003300001107983 */ /* 0x001ea20000300800 */
[----:B------:R-:W2:Y:S02]  /*28870*/  LDL.LU R17, [R1+0x334] ;  /* 0x0003340001117983 */ /* 0x000ea40000300800 */
[----:B------:R-:W2:Y:S02]  /*28880*/  LDL.LU R18, [R1+0x338] ;  /* 0x0003380001127983 */ /* 0x000ea40000300800 */
[----:B------:R-:W2:Y:S01]  /*28890*/  LDL.LU R19, [R1+0x33c] ;  /* 0x00033c0001137983 */ /* 0x000ea20000300800 */
[----:B------:R0:W-:Y:S01]  /*288a0*/  STL.64 [R1+0x1388], R26 ;  /* 0x0013881a01007387 */ /* 0x0001e20000100a00 */
[----:B------:R-:W-:Y:S02]  /*288b0*/  STL.64 [R1+0x1380], R24 ;  /* 0x0013801801007387 */ /* 0x000fe40000100a00 */
[----:B------:R-:W-:-:S02]  /*288c0*/  IMAD.MOV.U32 R15, RZ, RZ, R10 ;  /* 0x000000ffff0f7224 */ /* 0x000fc400078e000a */
[----:B------:R-:W-:Y:S01]  /*288d0*/  IMAD.MOV.U32 R14, RZ, RZ, R11 ;  /* 0x000000ffff0e7224 */ /* 0x000fe200078e000b */
[----:B0-----:R-:W4:Y:S04]  /*288e0*/  LDL.LU.64 R26, [R1+0xd8] ;  /* 0x0000d800011a7983 */ /* 0x001f280000300a00 */
[----:B---3--:R-:W0:Y:S04]  /*288f0*/  LDSM.16.MT88.4 R20, [R23+0x6080] ;  /* 0x006080001714783b */ /* 0x008e280000004200 */
[----:B0-----:R0:W-:Y:S01]  /*28900*/  STL.64 [R1+0x1378], R22 ;  /* 0x0013781601007387 */ /* 0x0011e20000100a00 */
[----:B------:R-:W-:Y:S03]  /*28910*/  STL.64 [R1+0x1370], R20 ;  /* 0x0013701401007387 */ /* 0x000fe60000100a00 */
[----:B0-----:R-:W3:Y:S01]  /*28920*/  LDL.LU.64 R22, [R1+0xf8] ;  /* 0x0000f80001167983 */ /* 0x001ee20000300a00 */
[----:B------:R-:W-:Y:S02]  /*28930*/  STL.64 [R1+0xe0], R4 ;  /* 0x0000e00401007387 */ /* 0x000fe40000100a00 */
[----:B------:R-:W-:Y:S02]  /*28940*/  STL.64 [R1+0xe8], R6 ;  /* 0x0000e80601007387 */ /* 0x000fe40000100a00 */
[----:B------:R-:W2:Y:S02]  /*28950*/  LDL.LU.64 R10, [R1+0x1508] ;  /* 0x00150800010a7983 */ /* 0x000ea40000300a00 */
[----:B------:R-:W-:-:S02]  /*28960*/  IMAD.MOV.U32 R29, RZ, RZ, R9 ;  /* 0x000000ffff1d7224 */ /* 0x000fc400078e0009 */
[----:B------:R-:W3:Y:S04]  /*28970*/  LDL.LU.64 R8, [R1+0x1500] ;  /* 0x0015000001087983 */ /* 0x000ee80000300a00 */
[----:B--2---:R0:W1:Y:S04]  /*28980*/  LDSM.16.MT88.4 R4, [R11+0x6000] ;  /* 0x006000000b04783b */ /* 0x0040680000004200 */
[----:B0-----:R-:W2:Y:S04]  /*28990*/  LDL.LU R11, [R1+0x14f8] ;  /* 0x0014f800010b7983 */ /* 0x001ea80000300800 */
[----:B-1----:R0:W-:Y:S01]  /*289a0*/  STL [R1+0x12dc], R4 ;  /* 0x0012dc0401007387 */ /* 0x0021e20000100800 */
[----:B------:R1:W-:Y:S02]  /*289b0*/  STL [R1+0x12d8], R5 ;  /* 0x0012d80501007387 */ /* 0x0003e40000100800 */
[----:B------:R3:W-:Y:S02]  /*289c0*/  STL [R1+0x12d4], R6 ;  /* 0x0012d40601007387 */ /* 0x0007e40000100800 */
[----:B------:R4:W-:Y:S01]  /*289d0*/  STL [R1+0x12d0], R7 ;  /* 0x0012d00701007387 */ /* 0x0009e20000100800 */
[----:B0-----:R-:W2:Y:S01]  /*289e0*/  LDL.LU R4, [R1+0x340] ;  /* 0x0003400001047983 */ /* 0x001ea20000300800 */
[----:B-1----:R-:W2:Y:S02]  /*289f0*/  LDL.LU R5, [R1+0x344] ;  /* 0x0003440001057983 */ /* 0x002ea40000300800 */
[----:B---3--:R-:W2:Y:S02]  /*28a00*/  LDL.LU R6, [R1+0x348] ;  /* 0x0003480001067983 */ /* 0x008ea40000300800 */
[----:B----4-:R-:W2:Y:S02]  /*28a10*/  LDL.LU R7, [R1+0x34c] ;  /* 0x00034c0001077983 */ /* 0x010ea40000300800 */
[----:B------:R-:W-:-:S02]  /*28a20*/  IMAD.MOV.U32 R13, RZ, RZ, R26 ;  /* 0x000000ffff0d7224 */ /* 0x000fc400078e001a */
[----:B------:R-:W-:Y:S02]  /*28a30*/  IMAD.MOV.U32 R12, RZ, RZ, R27 ;  /* 0x000000ffff0c7224 */ /* 0x000fe400078e001b */
[----:B------:R-:W-:Y:S02]  /*28a40*/  IMAD.MOV.U32 R3, RZ, RZ, R22 ;  /* 0x000000ffff037224 */ /* 0x000fe400078e0016 */
[----:B------:R-:W-:Y:S01]  /*28a50*/  IMAD.MOV.U32 R2, RZ, RZ, R23 ;  /* 0x000000ffff027224 */ /* 0x000fe200078e0017 */
[C---:B--2---:R-:W-:Y:S11]  /*28a60*/  HMMA.16816.F32 R4, R8.reuse, R22, R4 ;  /* 0x000000160804723c */ /* 0x044ff60000001804 */
[----:B------:R-:W-:Y:S11]  /*28a70*/  @!UPT UIADD3 URZ, URZ, URZ, URZ ;  /* 0x0000003f3f3ff290 */ /* 0x000ff6000fffe03f */
[----:B------:R-:W-:Y:S01]  /*28a80*/  @!UPT UIADD3 URZ, URZ, URZ, URZ ;  /* 0x0000003f3f3ff290 */ /* 0x000fe2000fffe03f */
[----:B------:R-:W-:Y:S01]  /*28a90*/  STL.64 [R1+0x120], R4 ;  /* 0x0001200401007387 */ /* 0x000fe20000100a00 */
[----:B------:R-:W-:Y:S02]  /*28aa0*/  STL.64 [R1+0x128], R6 ;  /* 0x0001280601007387 */ /* 0x000fe40000100a00 */
[----:B------:R-:W-:Y:S02]  /*28ab0*/  STL.64 [R1+0x14d0], R14 ;  /* 0x0014d00e01007387 */ /* 0x000fe40000100a00 */
[----:B------:R0:W-:Y:S01]  /*28ac0*/  STL.64 [R1+0x14c8], R12 ;  /* 0x0014c80c01007387 */ /* 0x0001e20000100a00 */
[----:B------:R-:W2:Y:S01]  /*28ad0*/  LDL.LU R20, [R1+0x220] ;  /* 0x0002200001147983 */ /* 0x000ea20000300800 */
[----:B------:R-:W2:Y:S02]  /*28ae0*/  LDL.LU R21, [R1+0x224] ;  /* 0x0002240001157983 */ /* 0x000ea40000300800 */
[----:B------:R-:W3:Y:S02]  /*28af0*/  LDL.LU R22, [R1+0x228] ;  /* 0x0002280001167983 */ /* 0x000ee40000300800 */
[----:B------:R-:W3:Y:S01]  /*28b00*/  LDL.LU R23, [R1+0x22c] ;  /* 0x00022c0001177983 */ /* 0x000ee20000300800 */
[----:B0-----:R-:W4:Y:S01]  /*28b10*/  LDL.LU R12, [R1+0x310] ;  /* 0x00031000010c7983 */ /* 0x001f220000300800 */
[----:B------:R-:W4:Y:S02]  /*28b20*/  LDL.LU R13, [R1+0x314] ;  /* 0x00031400010d7983 */ /* 0x000f240000300800 */
[----:B------:R-:W2:Y:S02]  /*28b30*/  LDL.LU R14, [R1+0x318] ;  /* 0x00031800010e7983 */ /* 0x000ea40000300800 */
[----:B------:R-:W2:Y:S01]  /*28b40*/  LDL.LU R15, [R1+0x31c] ;  /* 0x00031c00010f7983 */ /* 0x000ea20000300800 */
[C---:B------:R-:W-:Y:S11]  /*28b50*/  HMMA.16816.F32 R16, R8.reuse, R26, R16 ;  /* 0x0000001a0810723c */ /* 0x040ff60000001810 */
[----:B------:R-:W-:Y:S11]  /*28b60*/  @!UPT UIADD3 URZ, URZ, URZ, URZ ;  /* 0x0000003f3f3ff290 */ /* 0x000ff6000fffe03f */
[----:B------:R-:W-:Y:S02]  /*28b70*/  @!UPT UIADD3 URZ, URZ, URZ, URZ ;  /* 0x0000003f3f3ff290 */ /* 0x000fe4000fffe03f */
[----:B------:R-:W-:Y:S02]  /*28b80*/  IMAD.MOV.U32 R4, RZ, RZ, R16 ;  /* 0x000000ffff047224 */ /* 0x000fe400078e0010 */
[----:B------:R-:W-:Y:S02]  /*28b90*/  IMAD.MOV.U32 R5, RZ, RZ, R17 ;  /* 0x000000ffff057224 */ /* 0x000fe400078e0011 */
[----:B------:R-:W-:Y:S02]  /*28ba0*/  IMAD.MOV.U32 R6, RZ, RZ, R18 ;  /* 0x000000ffff067224 */ /* 0x000fe400078e0012 */
[----:B------:R-:W-:Y:S01]  /*28bb0*/  IMAD.MOV.U32 R7, RZ, RZ, R19 ;  /* 0x000000ffff077224 */ /* 0x000fe200078e0013 */
[----:B--2---:R0:W-:Y:S01]  /*28bc0*/  STL.64 [R1+0x14e0], R14 ;  /* 0x0014e00e01007387 */ /* 0x0041e20000100a00 */
[----:B----4-:R-:W-:Y:S03]  /*28bd0*/  STL.64 [R1+0x14d8], R12 ;  /* 0x0014d80c01007387 */ /* 0x010fe60000100a00 */
[----:B0-----:R-:W2:Y:S01]  /*28be0*/  LDL.LU.64 R14, [R1+0xc8] ;  /* 0x0000c800010e7983 */ /* 0x001ea20000300a00 */
[----:B------:R-:W4:Y:S02]  /*28bf0*/  LDL.LU R16, [R1+0x280] ;  /* 0x0002800001107983 */ /* 0x000f240000300800 */
[----:B------:R-:W4:Y:S02]  /*28c00*/  LDL.LU R17, [R1+0x284] ;  /* 0x0002840001117983 */ /* 0x000f240000300800 */
[----:B------:R-:W2:Y:S01]  /*28c10*/  LDL.LU R18, [R1+0x288] ;  /* 0x0002880001127983 */ /* 0x000ea20000300800 */
[----:B------:R-:W2:Y:S04]  /*28c20*/  LDL.LU R19, [R1+0x28c] ;  /* 0x00028c0001137983 */ /* 0x000ea80000300800 */
[----:B--2---:R-:W-:Y:S01]  /*28c30*/  STL.64 [R1+0x14f0], R18 ;  /* 0x0014f01201007387 */ /* 0x004fe20000100a00 */
[----:B----4-:R0:W-:Y:S03]  /*28c40*/  STL.64 [R1+0x14e8], R16 ;  /* 0x0014e81001007387 */ /* 0x0101e60000100a00 */
[----:B0-----:R-:W2:Y:S01]  /*28c50*/  LDL.LU R16, [R1+0x320] ;  /* 0x0003200001107983 */ /* 0x001ea20000300800 */
[----:B------:R-:W2:Y:S02]  /*28c60*/  LDL.LU R17, [R1+0x324] ;  /* 0x0003240001117983 */ /* 0x000ea40000300800 */
[----:B------:R-:W2:Y:S02]  /*28c70*/  LDL.LU R18, [R1+0x328] ;  /* 0x0003280001127983 */ /* 0x000ea40000300800 */
[----:B------:R-:W2:Y:S01]  /*28c80*/  LDL.LU R19, [R1+0x32c] ;  /* 0x00032c0001137983 */ /* 0x000ea20000300800 */
[----:B---3--:R-:W-:Y:S01]  /*28c90*/  STL.64 [R1+0x1408], R22 ;  /* 0x0014081601007387 */ /* 0x008fe20000100a00 */
[----:B------:R0:W-:Y:S03]  /*28ca0*/  STL.64 [R1+0x1400], R20 ;  /* 0x0014001401007387 */ /* 0x0001e60000100a00 */
[----:B0-----:R-:W3:Y:S01]  /*28cb0*/  LDL.LU R20, [R1+0x240] ;  /* 0x0002400001147983 */ /* 0x001ee20000300800 */
[----:B------:R-:W3:Y:S02]  /*28cc0*/  LDL.LU R21, [R1+0x244] ;  /* 0x0002440001157983 */ /* 0x000ee40000300800 */
[----:B------:R-:W4:Y:S02]  /*28cd0*/  LDL.LU R22, [R1+0x248] ;  /* 0x0002480001167983 */ /* 0x000f240000300800 */
[----:B------:R-:W4:Y:S02]  /*28ce0*/  LDL.LU R23, [R1+0x24c] ;  /* 0x00024c0001177983 */ /* 0x000f240000300800 */
[----:B----4-:R0:W-:Y:S01]  /*28cf0*/  STL.64 [R1+0x1418], R22 ;  /* 0x0014181601007387 */ /* 0x0101e20000100a00 */
[----:B---3--:R-:W-:Y:S03]  /*28d00*/  STL.64 [R1+0x1410], R20 ;  /* 0x0014101401007387 */ /* 0x008fe60000100a00 */
[----:B0-----:R-:W3:Y:S01]  /*28d10*/  LDL.LU R22, [R1+0x98] ;  /* 0x0000980001167983 */ /* 0x001ee20000300800 */
[----:B------:R-:W3:Y:S02]  /*28d20*/  LDL.LU R23, [R1+0x9c] ;  /* 0x00009c0001177983 */ /* 0x000ee40000300800 */
[----:B------:R-:W4:Y:S01]  /*28d30*/  LDL.64 R24, [R1+0x60] ;  /* 0x0000600001187983 */ /* 0x000f220000100a00 */
[----:B--2---:R-:W-:Y:S01]  /*28d40*/  HMMA.16816.F32 R16, R8, R14, R16 ;  /* 0x0000000e0810723c */ /* 0x004fe20000001810 */
[----:B----4-:R0:W-:Y:S04]  /*28d50*/  STL.64 [R1+0x1420], R24 ;  /* 0x0014201801007387 */ /* 0x0101e80000100a00 */
[----:B0-----:R-:W2:Y:S01]  /*28d60*/  LDL.LU R24, [R1+0x250] ;  /* 0x0002500001187983 */ /* 0x001ea20000300800 */
[----:B------:R-:W2:Y:S02]  /*28d70*/  LDL.LU R25, [R1+0x254] ;  /* 0x0002540001197983 */ /* 0x000ea40000300800 */
[----:B------:R-:W4:Y:S02]  /*28d80*/  LDL.LU R26, [R1+0x258] ;  /* 0x00025800011a7983 */ /* 0x000f240000300800 */
[----:B------:R-:W4:Y:S02]  /*28d90*/  LDL.LU R27, [R1+0x25c] ;  /* 0x00025c00011b7983 */ /* 0x000f240000300800 */
[----:B------:R-:W-:-:S02]  /*28da0*/  IMAD.MOV.U32 R21, RZ, RZ, R14 ;  /* 0x000000ffff157224 */ /* 0x000fc400078e000e */
[----:B------:R-:W-:Y:S01]  /*28db0*/  IMAD.MOV.U32 R20, RZ, RZ, R15 ;  /* 0x000000ffff147224 */ /* 0x000fe200078e000f */
[----:B----4-:R0:W-:Y:S01]  /*28dc0*/  STL.64 [R1+0x1430], R26 ;  /* 0x0014301a01007387 */ /* 0x0101e20000100a00 */
[----:B--2---:R-:W-:Y:S03]  /*28dd0*/  STL.64 [R1+0x1428], R24 ;  /* 0x0014281801007387 */ /* 0x004fe60000100a00 */
[----:B0-----:R-:W2:Y:S01]  /*28de0*/  LDL.LU R26, [R1+0xa8] ;  /* 0x0000a800011a7983 */ /* 0x001ea20000300800 */
[----:B------:R-:W2:Y:S02]  /*28df0*/  LDL.LU R27, [R1+0xac] ;  /* 0x0000ac00011b7983 */ /* 0x000ea40000300800 */
[----:B------:R-:W-:Y:S02]  /*28e00*/  STL [R1+0x12ec], R7 ;  /* 0x0012ec0701007387 */ /* 0x000fe40000100800 */
[----:B------:R0:W-:Y:S01]  /*28e10*/  STL [R1+0x12e8], R6 ;  /* 0x0012e80601007387 */ /* 0x0001e20000100800 */
[----:B------:R-:W-:Y:S01]  /*28e20*/  STL [R1+0x12e4], R5 ;  /* 0x0012e40501007387 */ /* 0x000fe20000100800 */
[----:B------:R-:W-:Y:S03]  /*28e30*/  STL [R1+0x12e0], R4 ;  /* 0x0012e00401007387 */ /* 0x000fe60000100800 */
[----:B0-----:R-:W4:Y:S01]  /*28e40*/  LDL.LU.64 R6, [R1+0xb8] ;  /* 0x0000b80001067983 */ /* 0x001f220000300a00 */
[----:B------:R-:W-:Y:S02]  /*28e50*/  STL.64 [R1+0x100], R16 ;  /* 0x0001001001007387 */ /* 0x000fe40000100a00 */
[----:B------:R0:W-:Y:S02]  /*28e60*/  STL.64 [R1+0x108], R18 ;  /* 0x0001081201007387 */ /* 0x0001e40000100a00 */
[----:B0-----:R-:W2:Y:S01]  /*28e70*/  LDL.LU.64 R18, [R1+0x14f0] ;  /* 0x0014f00001127983 */ /* 0x001ea20000300a00 */
[----:B------:R-:W2:Y:S02]  /*28e80*/  LDL.LU.64 R16, [R1+0x14e8] ;  /* 0x0014e80001107983 */ /* 0x000ea40000300a00 */
[----:B------:R-:W4:Y:S02]  /*28e90*/  LDL.LU.64 R14, [R1+0x14e0] ;  /* 0x0014e000010e7983 */ /* 0x000f240000300a00 */
[----:B------:R-:W4:Y:S01]  /*28ea0*/  LDL.LU.64 R12, [R1+0x14d8] ;  /* 0x0014d800010c7983 */ /* 0x000f220000300a00 */
[C---:B--2---:R-:W-:Y:S08]  /*28eb0*/  HMMA.16816.F32 R16, R8.reuse, R26, R16 ;  /* 0x0000001a0810723c */ /* 0x044ff00000001810 */
[----:B----4-:R-:W-:Y:S01]  /*28ec0*/  HMMA.16816.F32 R12, R8, R6, R12 ;  /* 0x00000006080c723c */ /* 0x010fe2000000180c */
[----:B------:R-:W-:-:S02]  /*28ed0*/  IMAD.MOV.U32 R25, RZ, RZ, R6 ;  /* 0x000000ffff197224 */ /* 0x000fc400078e0006 */
[----:B------:R-:W-:Y:S11]  /*28ee0*/  IMAD.MOV.U32 R24, RZ, RZ, R7 ;  /* 0x000000ffff187224 */ /* 0x000ff600078e0007 */
[----:B------:R-:W-:Y:S09]  /*28ef0*/  @!UPT UIADD3 URZ, URZ, URZ, URZ ;  /* 0x0000003f3f3ff290 */ /* 0x000ff2000fffe03f */
[----:B------:R-:W-:Y:S01]  /*28f00*/  STL.64 [R1+0x1a0], R12 ;  /* 0x0001a00c01007387 */ /* 0x000fe20000100a00 */
[----:B------:R0:W-:Y:S02]  /*28f10*/  STL.64 [R1+0x1a8], R14 ;  /* 0x0001a80e01007387 */ /* 0x0001e40000100a00 */
[----:B------:R-:W-:Y:S02]  /*28f20*/  IMAD.MOV.U32 R5, RZ, RZ, R18 ;  /* 0x000000ffff057224 */ /* 0x000fe400078e0012 */
[----:B------:R-:W-:Y:S02]  /*28f30*/  IMAD.MOV.U32 R4, RZ, RZ, R19 ;  /* 0x000000ffff047224 */ /* 0x000fe400078e0013 */
[----:B------:R-:W-:Y:S02]  /*28f40*/  IMAD.MOV.U32 R7, RZ, RZ, R16 ;  /* 0x000000ffff077224 */ /* 0x000fe400078e0010 */
[----:B------:R-:W-:Y:S01]  /*28f50*/  IMAD.MOV.U32 R6, RZ, RZ, R17 ;  /* 0x000000ffff067224 */ /* 0x000fe200078e0011 */
[----:B0-----:R-:W2:Y:S01]  /*28f60*/  LDL.LU.64 R14, [R1+0x14d0] ;  /* 0x0014d000010e7983 */ /* 0x001ea20000300a00 */
[----:B------:R-:W4:Y:S02]  /*28f70*/  LDL.LU.64 R12, [R1+0x14c8] ;  /* 0x0014c800010c7983 */ /* 0x000f240000300a00 */
[----:B------:R-:W3:Y:S02]  /*28f80*/  LDL.LU.64 R18, [R1+0x14c0] ;  /* 0x0014c00001127983 */ /* 0x000ee40000300a00 */
[----:B------:R-:W3:Y:S01]  /*28f90*/  LDL.LU.64 R16, [R1+0x14b8] ;  /* 0x0014b80001107983 */ /* 0x000ee20000300a00 */
[----:B------:R0:W-:Y:S02]  /*28fa0*/  STL.64 [R1+0x1440], R26 ;  /* 0x0014401a01007387 */ /* 0x0001e40000100a00 */
[----:B0-----:R-:W-:-:S02]  /*28fb0*/  IMAD.MOV.U32 R26, RZ, RZ, R25 ;  /* 0x000000ffff1a7224 */ /* 0x001fc400078e0019 */
[----:B------:R-:W-:-:S05]  /*28fc0*/  IMAD.MOV.U32 R27, RZ, RZ, R24 ;  /* 0x000000ffff1b7224 */ /* 0x000fca00078e0018 */
[----:B------:R0:W-:Y:S02]  /*28fd0*/  STL.64 [R1+0x1458], R26 ;  /* 0x0014581a01007387 */ /* 0x0001e40000100a00 */
[----:B0-----:R-:W-:Y:S02]  /*28fe0*/  IMAD.MOV.U32 R26, RZ, RZ, R21 ;  /* 0x000000ffff1a7224 */ /* 0x001fe400078e0015 */
[----:B------:R-:W-:-:S05]  /*28ff0*/  IMAD.MOV.U32 R27, RZ, RZ, R20 ;  /* 0x000000ffff1b7224 */ /* 0x000fca00078e0014 */
[----:B------:R0:W-:Y:S01]  /*29000*/  STL.64 [R1+0x1470], R26 ;  /* 0x0014701a01007387 */ /* 0x0001e20000100a00 */
[----:B------:R-:W3:Y:S02]  /*29010*/  LDL.LU R24, [R1+0x300] ;  /* 0x0003000001187983 */ /* 0x000ee40000300800 */
[----:B------:R-:W3:Y:S01]  /*29020*/  LDL.LU R25, [R1+0x304] ;  /* 0x0003040001197983 */ /* 0x000ee20000300800 */
[----:B0-----:R-:W3:Y:S01]  /*29030*/  LDL.LU R26, [R1+0x308] ;  /* 0x00030800011a7983 */ /* 0x001ee20000300800 */
[----:B------:R-:W3:Y:S02]  /*29040*/  LDL.LU R27, [R1+0x30c] ;  /* 0x00030c00011b7983 */ /* 0x000ee40000300800 */
[----:B------:R2:W-:Y:S02]  /*29050*/  STL.64 [R1+0x12f8], R6 ;  /* 0x0012f80601007387 */ /* 0x0005e40000100a00 */
[----:B------:R-:W-:Y:S02]  /*29060*/  STL.64 [R1+0x12f0], R4 ;  /* 0x0012f00401007387 */ /* 0x000fe40000100a00 */
[----:B--2---:R-:W-:-:S02]  /*29070*/  IMAD.MOV.U32 R6, RZ, RZ, R15 ;  /* 0x000000ffff067224 */ /* 0x004fc400078e000f */
[----:B------:R-:W-:-:S05]  /*29080*/  IMAD.MOV.U32 R7, RZ, RZ, R14 ;  /* 0x000000ffff077224 */ /* 0x000fca00078e000e */
[----:B------:R3:W-:Y:S02]  /*29090*/  STL.64 [R1+0x14b0], R6 ;  /* 0x0014b00601007387 */ /* 0x0007e40000100a00 */
[C---:B---3--:R-:W-:Y:S07]  /*290a0*/  HMMA.16816.F32 R4, R8.reuse, R22, R24 ;  /* 0x000000160804723c */ /* 0x048fee0000001818 */
[----:B----4-:R-:W-:Y:S02]  /*290b0*/  IMAD.MOV.U32 R27, RZ, RZ, R12 ;  /* 0x000000ffff1b7224 */ /* 0x010fe400078e000c */
[----:B------:R-:W-:Y:S11]  /*290c0*/  IMAD.MOV.U32 R26, RZ, RZ, R13 ;  /* 0x000000ffff1a7224 */ /* 0x000ff600078e000d */
[----:B------:R-:W-:Y:S03]  /*290d0*/  @!UPT UIADD3 URZ, URZ, URZ, URZ ;  /* 0x0000003f3f3ff290 */ /* 0x000fe6000fffe03f */
[----:B------:R0:W-:Y:S01]  /*290e0*/  STL.64 [R1+0x300], R4 ;  /* 0x0003000401007387 */ /* 0x0001e20000100a00 */
[----:B------:R1:W-:Y:S02]  /*290f0*/  STL.64 [R1+0x308], R6 ;  /* 0x0003080601007387 */ /* 0x0003e40000100a00 */
[----:B------:R-:W2:Y:S02]  /*29100*/  LDL.LU R12, [R1+0x2c0] ;  /* 0x0002c000010c7983 */ /* 0x000ea40000300800 */
[----:B------:R-:W2:Y:S01]  /*29110*/  LDL.LU R13, [R1+0x2c4] ;  /* 0x0002c400010d7983 */ /* 0x000ea20000300800 */
[----:B------:R-:W2:Y:S01]  /*29120*/  LDL.LU R14, [R1+0x2c8] ;  /* 0x0002c800010e7983 */ /* 0x000ea20000300800 */
[----:B------:R-:W2:Y:S03]  /*29130*/  LDL.LU R15, [R1+0x2cc] ;  /* 0x0002cc00010f7983 */ /* 0x000ea60000300800 */
[----:B0-----:R-:W3:Y:S01]  /*29140*/  LDL.LU R4, [R1+0x2f0] ;  /* 0x0002f00001047983 */ /* 0x001ee20000300800 */
[----:B------:R-:W3:Y:S02]  /*29150*/  LDL.LU R5, [R1+0x2f4] ;  /* 0x0002f40001057983 */ /* 0x000ee40000300800 */
[----:B-1----:R-:W3:Y:S02]  /*29160*/  LDL.LU R6, [R1+0x2f8] ;  /* 0x0002f80001067983 */ /* 0x002ee40000300800 */
[----:B------:R-:W3:Y:S01]  /*29170*/  LDL.LU R7, [R1+0x2fc] ;  /* 0x0002fc0001077983 */ /* 0x000ee20000300800 */
[----:B------:R-:W-:Y:S01]  /*29180*/  STL.64 [R1+0x1488], R26 ;  /* 0x0014881a01007387 */ /* 0x000fe20000100a00 */
[----:B------:R0:W-:Y:S02]  /*29190*/  STL.64 [R1+0x1438], R22 ;  /* 0x0014381601007387 */ /* 0x0001e40000100a00 */
[----:B------:R-:W4:Y:S02]  /*291a0*/  LDL.LU R20, [R1+0x260] ;  /* 0x0002600001147983 */ /* 0x000f240000300800 */
[----:B------:R-:W4:Y:S01]  /*291b0*/  LDL.LU R21, [R1+0x264] ;  /* 0x0002640001157983 */ /* 0x000f220000300800 */
[----:B0-----:R-:W2:Y:S01]  /*291c0*/  LDL.LU R22, [R1+0x268] ;  /* 0x0002680001167983 */ /* 0x001ea20000300800 */
[----:B------:R-:W2:Y:S03]  /*291d0*/  LDL.LU R23, [R1+0x26c] ;  /* 0x00026c0001177983 */ /* 0x000ea60000300800 */
[----:B--2---:R-:W-:Y:S01]  /*291e0*/  STL.64 [R1+0x1450], R22 ;  /* 0x0014501601007387 */ /* 0x004fe20000100a00 */
[----:B----4-:R0:W-:Y:S03]  /*291f0*/  STL.64 [R1+0x1448], R20 ;  /* 0x0014481401007387 */ /* 0x0101e60000100a00 */
        /* <DEDUP_REMOVED lines=25> */
[----:B0-----:R-:W3:Y:S02]  /*29390*/  LDL.LU.64 R6, [R1+0x14b0] ;  /* 0x0014b00001067983 */ /* 0x001ee40000300a00 */
[----:B---3--:R-:W-:Y:S11]  /*293a0*/  HMMA.16816.F32 R12, R8, R6, R12 ;  /* 0x00000006080c723c */ /* 0x008ff6000000180c */
[----:B------:R-:W-:Y:S11]  /*293b0*/  @!UPT UIADD3 URZ, URZ, URZ, URZ ;  /* 0x0000003f3f3ff290 */ /* 0x000ff6000fffe03f */
[----:B------:R-:W-:Y:S01]  /*293c0*/  @!UPT UIADD3 URZ, URZ, URZ, URZ ;  /* 0x0000003f3f3ff290 */ /* 0x000fe2000fffe03f */
[----:B------:R0:W-:Y:S01]  /*293d0*/  STL.64 [R1+0x310], R12 ;  /* 0x0003100c01007387 */ /* 0x0001e20000100a00 */
[----:B------:R-:W-:Y:S02]  /*293e0*/  IMAD.MOV.U32 R11, RZ, RZ, R14 ;  /* 0x000000ffff0b7224 */ /* 0x000fe400078e000e */
[----:B------:R-:W-:Y:S02]  /*293f0*/  IMAD.MOV.U32 R10, RZ, RZ, R15 ;  /* 0x000000ffff0a7224 */ /* 0x000fe400078e000f */
[----:B------:R-:W2:Y:S04]  /*29400*/  LDL.LU.64 R14, [R1+0x14a8] ;  /* 0x0014a800010e7983 */ /* 0x000ea80000300a00 */
[----:B0-----:R-:W2:Y:S01]  /*29410*/  LDL.LU.64 R12, [R1+0x14a0] ;  /* 0x0014a000010c7983 */ /* 0x001ea20000300a00 */
[----:B------:R-:W-:-:S02]  /*29420*/  IMAD.MOV.U32 R26, RZ, RZ, R3 ;  /* 0x000000ffff1a7224 */ /* 0x000fc400078e0003 */
[----:B------:R-:W-:Y:S02]  /*29430*/  IMAD.MOV.U32 R27, RZ, RZ, R2 ;  /* 0x000000ffff1b7224 */ /* 0x000fe400078e0002 */
[----:B------:R-:W-:Y:S02]  /*29440*/  IMAD.MOV.U32 R8, RZ, RZ, R17 ;  /* 0x000000ffff087224 */ /* 0x000fe400078e0011 */
[----:B------:R-:W-:Y:S01]  /*29450*/  IMAD.MOV.U32 R9, RZ, RZ, R16 ;  /* 0x000000ffff097224 */ /* 0x000fe200078e0010 */
[----:B------:R-:W-:Y:S04]  /*29460*/  STL.64 [R1+0x1278], R10 ;  /* 0x0012780a01007387 */ /* 0x000fe80000100a00 */
[----:B------:R0:W-:Y:S04]  /*29470*/  STL.64 [R1+0x1390], R8 ;  /* 0x0013900801007387 */ /* 0x0001e80000100a00 */
[----:B0-----:R-:W3:Y:S01]  /*29480*/  LDL.LU R8, [R1+0x230] ;  /* 0x0002300001087983 */ /* 0x001ee20000300800 */
[----:B------:R-:W3:Y:S02]  /*29490*/  LDL.LU R9, [R1+0x234] ;  /* 0x0002340001097983 */ /* 0x000ee40000300800 */
[----:B------:R-:W3:Y:S02]  /*294a0*/  LDL.LU R10, [R1+0x238] ;  /* 0x00023800010a7983 */ /* 0x000ee40000300800 */
[----:B------:R-:W3:Y:S01]  /*294b0*/  LDL.LU R11, [R1+0x23c] ;  /* 0x00023c00010b7983 */ /* 0x000ee20000300800 */
        /* <DEDUP_REMOVED lines=48> */
[----:B0-----:R-:W4:Y:S01]  /*297c0*/  LDL.LU.64 R18, [R1+0x13f8] ;  /* 0x0013f80001127983 */ /* 0x001f220000300a00 */
[----:B------:R-:W4:Y:S01]  /*297d0*/  LDL.LU.64 R16, [R1+0x13f0] ;  /* 0x0013f00001107983 */ /* 0x000f220000300a00 */
[----:B---3--:R-:W-:Y:S07]  /*297e0*/  HMMA.16816.F32 R4, R12, R6, R8 ;  /* 0x000000060c04723c */ /* 0x008fee0000001808 */
[----:B------:R-:W-:-:S02]  /*297f0*/  IMAD.MOV.U32 R12, RZ, RZ, R28 ;  /* 0x000000ffff0c7224 */ /* 0x000fc400078e001c */
[----:B------:R-:W3:Y:S11]  /*29800*/  LDL.LU R28, [R1+0x13ec] ;  /* 0x0013ec00011c7983 */ /* 0x000ef60000300800 */
[----:B------:R-:W-:Y:S03]  /*29810*/  @!UPT UIADD3 URZ, URZ, URZ, URZ ;  /* 0x0000003f3f3ff290 */ /* 0x000fe6000fffe03f */
[----:B------:R-:W-:Y:S01]  /*29820*/  STL.64 [R1+0x270], R4 ;  /* 0x0002700401007387 */ /* 0x000fe20000100a00 */
[----:B------:R4:W-:Y:S02]  /*29830*/  STL.64 [R1+0x278], R6 ;  /* 0x0002780601007387 */ /* 0x0009e40000100a00 */
[----:B------:R-:W-:Y:S02]  /*29840*/  IMAD.MOV.U32 R13, RZ, RZ, R0 ;  /* 0x000000ffff0d7224 */ /* 0x000fe400078e0000 */
[----:B------:R-:W3:Y:S03]  /*29850*/  LDL.LU R0, [R1+0x13e8] ;  /* 0x0013e80001007983 */ /* 0x000ee60000300800 */
[----:B------:R-:W-:Y:S02]  /*29860*/  STL.64 [R1+0x1398], R12 ;  /* 0x0013980c01007387 */ /* 0x000fe40000100a00 */
[----:B--2---:R-:W-:-:S02]  /*29870*/  IMAD.MOV.U32 R15, RZ, RZ, R24 ;  /* 0x000000ffff0f7224 */ /* 0x004fc400078e0018 */
[----:B------:R-:W-:Y:S01]  /*29880*/  IMAD.MOV.U32 R14, RZ, RZ, R25 ;  /* 0x000000ffff0e7224 */ /* 0x000fe200078e0019 */
[----:B----4-:R-:W-:Y:S11]  /*29890*/  HMMA.16816.F32 R4, R16, R24, R20 ;  /* 0x000000181004723c */ /* 0x010ff60000001814 */
[----:B------:R-:W-:Y:S11]  /*298a0*/  @!UPT UIADD3 URZ, URZ, URZ, URZ ;  /* 0x0000003f3f3ff290 */ /* 0x000ff6000fffe03f */
[----:B------:R-:W-:Y:S01]  /*298b0*/  @!UPT UIADD3 URZ, URZ, URZ, URZ ;  /* 0x0000003f3f3ff290 */ /* 0x000fe2000fffe03f */
[----:B------:R0:W-:Y:S01]  /*298c0*/  STL.64 [R1+0x260], R4 ;  /* 0x0002600401007387 */ /* 0x0001e20000100a00 */
[----:B------:R1:W-:Y:S03]  /*298d0*/  STL.64 [R1+0x268], R6 ;  /* 0x0002680601007387 */ /* 0x0003e60000100a00 */
[----:B0-----:R-:W2:Y:S01]  /*298e0*/  LDL.LU R4, [R1+0x140] ;  /* 0x0001400001047983 */ /* 0x001ea20000300800 */
[----:B------:R-:W2:Y:S02]  /*298f0*/  LDL.LU R5, [R1+0x144] ;  /* 0x0001440001057983 */ /* 0x000ea40000300800 */
[----:B-1----:R-:W4:Y:S02]  /*29900*/  LDL.LU R6, [R1+0x148] ;  /* 0x0001480001067983 */ /* 0x002f240000300800 */
[----:B------:R-:W4:Y:S01]  /*29910*/  LDL.LU R7, [R1+0x14c] ;  /* 0x00014c0001077983 */ /* 0x000f220000300800 */
[----:B------:R-:W2:Y:S01]  /*29920*/  LDL.LU R24, [R1+0x1f0] ;  /* 0x0001f00001187983 */ /* 0x000ea20000300800 */
[----:B------:R-:W2:Y:S02]  /*29930*/  LDL.LU R25, [R1+0x1f4] ;  /* 0x0001f40001197983 */ /* 0x000ea40000300800 */
[----:B------:R-:W2:Y:S02]  /*29940*/  LDL.LU R26, [R1+0x1f8] ;  /* 0x0001f800011a7983 */ /* 0x000ea40000300800 */
[----:B------:R-:W2:Y:S02]  /*29950*/  LDL.LU R27, [R1+0x1fc] ;  /* 0x0001fc00011b7983 */ /* 0x000ea40000300800 */
[----:B---3--:R-:W-:Y:S01]  /*29960*/  IMAD.MOV.U32 R21, RZ, RZ, R0 ;  /* 0x000000ffff157224 */ /* 0x008fe200078e0000 */
[----:B--2---:R-:W-:Y:S01]  /*29970*/  STL.64 [R1+0x13b8], R26 ;  /* 0x0013b81a01007387 */ /* 0x004fe20000100a00 */
[----:B------:R-:W-:Y:S02]  /*29980*/  STL.64 [R1+0x13b0], R24 ;  /* 0x0013b01801007387 */ /* 0x000fe40000100a00 */
[----:B------:R-:W2:Y:S02]  /*29990*/  LDL R20, [R1+0x40] ;  /* 0x0000400001147983 */ /* 0x000ea40000100800 */
[----:B------:R-:W3:Y:S01]  /*299a0*/  LDL.LU R0, [R1+0x13e4] ;  /* 0x0013e40001007983 */ /* 0x000ee20000300800 */
[----:B--2---:R0:W-:Y:S04]  /*299b0*/  STL.64 [R1+0x13c0], R20 ;  /* 0x0013c01401007387 */ /* 0x0041e80000100a00 */
[----:B0-----:R-:W2:Y:S01]  /*299c0*/  LDL.LU R20, [R1+0x210] ;  /* 0x0002100001147983 */ /* 0x001ea20000300800 */
[----:B------:R-:W2:Y:S02]  /*299d0*/  LDL.LU R21, [R1+0x214] ;  /* 0x0002140001157983 */ /* 0x000ea40000300800 */
[----:B------:R-:W2:Y:S02]  /*299e0*/  LDL.LU R22, [R1+0x218] ;  /* 0x0002180001167983 */ /* 0x000ea40000300800 */
[----:B------:R-:W2:Y:S01]  /*299f0*/  LDL.LU R23, [R1+0x21c] ;  /* 0x00021c0001177983 */ /* 0x000ea20000300800 */
[----:B------:R-:W2:Y:S01]  /*29a00*/  LDL.LU R24, [R1+0x200] ;  /* 0x0002000001187983 */ /* 0x000ea20000300800 */
[----:B------:R-:W2:Y:S02]  /*29a10*/  LDL.LU R25, [R1+0x204] ;  /* 0x0002040001197983 */ /* 0x000ea40000300800 */
[----:B------:R-:W2:Y:S02]  /*29a20*/  LDL.LU R26, [R1+0x208] ;  /* 0x00020800011a7983 */ /* 0x000ea40000300800 */
[----:B------:R-:W2:Y:S02]  /*29a30*/  LDL.LU R27, [R1+0x20c] ;  /* 0x00020c00011b7983 */ /* 0x000ea40000300800 */
[----:B--2---:R-:W-:Y:S01]  /*29a40*/  STL.64 [R1+0x13d0], R26 ;  /* 0x0013d01a01007387 */ /* 0x004fe20000100a00 */
[----:B------:R0:W-:Y:S03]  /*29a50*/  STL.64 [R1+0x13c8], R24 ;  /* 0x0013c81801007387 */ /* 0x0001e60000100a00 */
[----:B0-----:R-:W2:Y:S01]  /*29a60*/  LDL.64 R24, [R1+0x50] ;  /* 0x0000500001187983 */ /* 0x001ea20000100a00 */
[----:B----4-:R-:W-:Y:S02]  /*29a70*/  STL.64 [R1+0x1308], R6 ;  /* 0x0013080601007387 */ /* 0x010fe40000100a00 */
[----:B------:R0:W-:Y:S02]  /*29a80*/  STL.64 [R1+0x1300], R4 ;  /* 0x0013000401007387 */ /* 0x0001e40000100a00 */
[----:B0-----:R-:W4:Y:S01]  /*29a90*/  LDL.LU R4, [R1+0x150] ;  /* 0x0001500001047983 */ /* 0x001f220000300800 */
[----:B------:R-:W4:Y:S02]  /*29aa0*/  LDL.LU R5, [R1+0x154] ;  /* 0x0001540001057983 */ /* 0x000f240000300800 */
[----:B------:R-:W2:Y:S02]  /*29ab0*/  LDL.LU R6, [R1+0x158] ;  /* 0x0001580001067983 */ /* 0x000ea40000300800 */
[----:B---3--:R-:W-:-:S02]  /*29ac0*/  IMAD.MOV.U32 R7, RZ, RZ, R0 ;  /* 0x000000ffff077224 */ /* 0x008fc400078e0000 */
[----:B------:R-:W3:Y:S04]  /*29ad0*/  LDL.LU R0, [R1+0x13e0] ;  /* 0x0013e00001007983 */ /* 0x000ee80000300800 */
[----:B--2---:R-:W-:Y:S01]  /*29ae0*/  STL.64 [R1+0x1318], R6 ;  /* 0x0013180601007387 */ /* 0x004fe20000100a00 */
[----:B----4-:R0:W-:Y:S02]  /*29af0*/  STL.64 [R1+0x1310], R4 ;  /* 0x0013100401007387 */ /* 0x0101e40000100a00 */
[----:B0-----:R-:W-:Y:S02]  /*29b00*/  IMAD.MOV.U32 R4, RZ, RZ, R28 ;  /* 0x000000ffff047224 */ /* 0x001fe400078e001c */
[----:B------:R-:W-:Y:S01]  /*29b10*/  IMAD.MOV.U32 R5, RZ, RZ, R29 ;  /* 0x000000ffff057224 */ /* 0x000fe200078e001d */
[----:B------:R-:W2:Y:S01]  /*29b20*/  LDL.LU R28, [R1+0x13dc] ;  /* 0x0013dc00011c7983 */ /* 0x000ea20000300800 */
[----:B------:R-:W4:Y:S02]  /*29b30*/  LDL.LU R29, [R1+0x13d8] ;  /* 0x0013d800011d7983 */ /* 0x000f240000300800 */
[----:B------:R-:W2:Y:S02]  /*29b40*/  LDL.LU R8, [R1+0x1d0] ;  /* 0x0001d00001087983 */ /* 0x000ea40000300800 */
[----:B------:R-:W2:Y:S01]  /*29b50*/  LDL.LU R9, [R1+0x1d4] ;  /* 0x0001d40001097983 */ /* 0x000ea20000300800 */
[----:B------:R-:W2:Y:S01]  /*29b60*/  LDL.LU R10, [R1+0x1d8] ;  /* 0x0001d800010a7983 */ /* 0x000ea20000300800 */
[----:B------:R-:W2:Y:S01]  /*29b70*/  LDL.LU R11, [R1+0x1dc] ;  /* 0x0001dc00010b7983 */ /* 0x000ea20000300800 */
[----:B------:R-:W-:Y:S01]  /*29b80*/  HMMA.16816.F32 R20, R16, R24, R20 ;  /* 0x000000181014723c */ /* 0x000fe20000001814 */
[----:B------:R-:W-:-:S02]  /*29b90*/  IMAD.MOV.U32 R7, RZ, RZ, R24 ;  /* 0x000000ffff077224 */ /* 0x000fc400078e0018 */
[----:B------:R-:W-:Y:S11]  /*29ba0*/  IMAD.MOV.U32 R6, RZ, RZ, R25 ;  /* 0x000000ffff067224 */ /* 0x000ff600078e0019 */
[----:B------:R-:W-:Y:S10]  /*29bb0*/  @!UPT UIADD3 URZ, URZ, URZ, URZ ;  /* 0x0000003f3f3ff290 */ /* 0x000ff4000fffe03f */
[----:B------:R-:W-:Y:S01]  /*29bc0*/  IMAD.MOV.U32 R2, RZ, RZ, R21 ;  /* 0x000000ffff027224 */ /* 0x000fe200078e0015 */
[----:B--2---:R-:W-:Y:S01]  /*29bd0*/  STL.64 [R1+0x13a8], R10 ;  /* 0x0013a80a01007387 */ /* 0x004fe20000100a00 */
[----:B------:R0:W-:Y:S02]  /*29be0*/  STL.64 [R1+0x13a0], R8 ;  /* 0x0013a00801007387 */ /* 0x0001e40000100a00 */
[----:B------:R-:W2:Y:S02]  /*29bf0*/  LDL R12, [R1+0x20] ;  /* 0x00002000010c7983 */ /* 0x000ea40000100800 */
[----:B------:R-:W2:Y:S01]  /*29c00*/  LDL R13, [R1+0x24] ;  /* 0x00002400010d7983 */ /* 0x000ea20000100800 */
[----:B0-----:R-:W2:Y:S01]  /*29c10*/  LDL.LU R8, [R1+0x1e0] ;  /* 0x0001e00001087983 */ /* 0x001ea20000300800 */
[----:B------:R-:W2:Y:S02]  /*29c20*/  LDL.LU.64 R26, [R1+0x13d0] ;  /* 0x0013d000011a7983 */ /* 0x000ea40000300a00 */
[----:B------:R-:W2:Y:S02]  /*29c30*/  LDL.LU.64 R24, [R1+0x13c8] ;  /* 0x0013c80001187983 */ /* 0x000ea40000300a00 */
[----:B------:R0:W-:Y:S02]  /*29c40*/  STL [R1+0x250], R20 ;  /* 0x0002501401007387 */ /* 0x0001e40000100800 */
[----:B0-----:R-:W2:Y:S01]  /*29c50*/  LDL.LU.64 R20, [R1+0x13c0] ;  /* 0x0013c00001147983 */ /* 0x001ea20000300a00 */
[----:B---3--:R-:W-:-:S02]  /*29c60*/  IMAD.MOV.U32 R11, RZ, RZ, R0 ;  /* 0x000000ffff0b7224 */ /* 0x008fc400078e0000 */
[----:B------:R-:W-:Y:S02]  /*29c70*/  IMAD.MOV.U32 R0, RZ, RZ, R23 ;  /* 0x000000ffff007224 */ /* 0x000fe400078e0017 */
[----:B------:R-:W-:-:S03]  /*29c80*/  IMAD.MOV.U32 R3, RZ, RZ, R22 ;  /* 0x000000ffff037224 */ /* 0x000fc600078e0016 */
[----:B------:R-:W-:Y:S02]  /*29c90*/  STL [R1+0x1238], R0 ;  /* 0x0012380001007387 */ /* 0x000fe40000100800 */
[----:B------:R-:W-:Y:S02]  /*29ca0*/  STL [R1+0x1234], R3 ;  /* 0x0012340301007387 */ /* 0x000fe40000100800 */
[----:B------:R0:W-:Y:S02]  /*29cb0*/  STL [R1+0x1230], R2 ;  /* 0x0012300201007387 */ /* 0x0001e40000100800 */
[----:B0-----:R-:W3:Y:S01]  /*29cc0*/  LDL R2, [R1+0xc58] ;  /* 0x000c580001027983 */ /* 0x001ee20000100800 */
[C---:B--2---:R-:W-:Y:S03]  /*29cd0*/  HMMA.16816.F32 R20, R16.reuse, R20, R24 ;  /* 0x000000141014723c */ /* 0x044fe60000001818 */
[----:B------:R-:W2:Y:S01]  /*29ce0*/  LDL.LU.64 R26, [R1+0x13b8] ;  /* 0x0013b800011a7983 */ /* 0x000ea20000300a00 */
[----:B------:R-:W2:Y:S11]  /*29cf0*/  LDL.LU.64 R24, [R1+0x13b0] ;  /* 0x0013b00001187983 */ /* 0x000eb60000300a00 */
[----:B------:R-:W-:Y:S08]  /*29d00*/  @!UPT UIADD3 URZ, URZ, URZ, URZ ;  /* 0x0000003f3f3ff290 */ /* 0x000ff0000fffe03f */
[----:B------:R-:W-:Y:S01]  /*29d10*/  STL.64 [R1+0x240], R20 ;  /* 0x0002401401007387 */ /* 0x000fe20000100a00 */
[----:B------:R2:W-:Y:S02]  /*29d20*/  STL.64 [R1+0x248], R22 ;  /* 0x0002481601007387 */ /* 0x0005e40000100a00 */
[----:B--2---:R-:W-:Y:S11]  /*29d30*/  HMMA.16816.F32 R20, R16, R4, R24 ;  /* 0x000000041014723c */ /* 0x004ff60000001818 */
[----:B------:R-:W-:Y:S11]  /*29d40*/  @!UPT UIADD3 URZ, URZ, URZ, URZ ;  /* 0x0000003f3f3ff290 */ /* 0x000ff6000fffe03f */
[----:B------:R-:W-:Y:S01]  /*29d50*/  @!UPT UIADD3 URZ, URZ, URZ, URZ ;  /* 0x0000003f3f3ff290 */ /* 0x000fe2000fffe03f */
[----:B------:R-:W-:Y:S01]  /*29d60*/  STL.64 [R1+0x230], R20 ;  /* 0x0002301401007387 */ /* 0x000fe20000100a00 */
[----:B------:R0:W-:Y:S03]  /*29d70*/  STL.64 [R1+0x1328], R4 ;  /* 0x0013280401007387 */ /* 0x0001e60000100a00 */
[----:B0-----:R-:W2:Y:S01]  /*29d80*/  LDL.64 R4, [R1+0x40] ;  /* 0x0000400001047983 */ /* 0x001ea20000100a00 */
[----:B----4-:R-:W-:Y:S02]  /*29d90*/  IMAD.MOV.U32 R9, RZ, RZ, R29 ;  /* 0x000000ffff097224 */ /* 0x010fe400078e001d */
[----:B------:R-:W-:Y:S02]  /*29da0*/  IMAD.MOV.U32 R10, RZ, RZ, R28 ;  /* 0x000000ffff0a7224 */ /* 0x000fe400078e001c */
[----:B------:R-:W-:Y:S02]  /*29db0*/  IMAD.MOV.U32 R29, RZ, RZ, R22 ;  /* 0x000000ffff1d7224 */ /* 0x000fe400078e0016 */
[----:B------:R-:W-:Y:S01]  /*29dc0*/  IMAD.MOV.U32 R28, RZ, RZ, R23 ;  /* 0x000000ffff1c7224 */ /* 0x000fe200078e0017 */
[----:B--2---:R0:W-:Y:S01]  /*29dd0*/  STL.64 [R1+0x1340], R4 ;  /* 0x0013400401007387 */ /* 0x0041e20000100a00 */
[----:B------:R-:W2:Y:S02]  /*29de0*/  LDL.LU R20, [R1+0x1b0] ;  /* 0x0001b00001147983 */ /* 0x000ea40000300800 */
[----:B------:R-:W2:Y:S02]  /*29df0*/  LDL.LU R21, [R1+0x1b4] ;  /* 0x0001b40001157983 */ /* 0x000ea40000300800 */
[----:B------:R-:W2:Y:S01]  /*29e00*/  LDL.LU R22, [R1+0x1b8] ;  /* 0x0001b80001167983 */ /* 0x000ea20000300800 */
[----:B------:R-:W2:Y:S01]  /*29e10*/  LDL.LU R23, [R1+0x1bc] ;  /* 0x0001bc0001177983 */ /* 0x000ea20000300800 */
[----:B------:R-:W4:Y:S02]  /*29e20*/  LDL.LU R24, [R1+0x1c0] ;  /* 0x0001c00001187983 */ /* 0x000f240000300800 */
[----:B------:R-:W4:Y:S02]  /*29e30*/  LDL.LU R25, [R1+0x1c4] ;  /* 0x0001c40001197983 */ /* 0x000f240000300800 */
[----:B------:R-:W4:Y:S01]  /*29e40*/  LDL.LU R26, [R1+0x1c8] ;  /* 0x0001c800011a7983 */ /* 0x000f220000300800 */
[----:B------:R-:W4:Y:S01]  /*29e50*/  LDL.LU R27, [R1+0x1cc] ;  /* 0x0001cc00011b7983 */ /* 0x000f220000300800 */
[----:B0-----:R-:W-:-:S02]  /*29e60*/  IMAD.MOV.U32 R4, RZ, RZ, R7 ;  /* 0x000000ffff047224 */ /* 0x001fc400078e0007 */
[----:B------:R-:W-:-:S05]  /*29e70*/  IMAD.MOV.U32 R5, RZ, RZ, R6 ;  /* 0x000000ffff057224 */ /* 0x000fca00078e0006 */
[----:B------:R0:W-:Y:S02]  /*29e80*/  STL.64 [R1+0x1358], R4 ;  /* 0x0013580401007387 */ /* 0x0001e40000100a00 */
[----:B0-----:R-:W-:Y:S02]  /*29e90*/  IMAD.MOV.U32 R4, RZ, RZ, R15 ;  /* 0x000000ffff047224 */ /* 0x001fe400078e000f */
[----:B------:R-:W-:Y:S02]  /*29ea0*/  IMAD.MOV.U32 R5, RZ, RZ, R14 ;  /* 0x000000ffff057224 */ /* 0x000fe400078e000e */
[C---:B------:R-:W-:Y:S01]  /*29eb0*/  HMMA.16816.F32 R12, R16.reuse, R12, R8 ;  /* 0x0000000c100c723c */ /* 0x040fe20000001808 */
[----:B------:R-:W-:Y:S01]  /*29ec0*/  STL [R1+0x116c], R28 ;  /* 0x00116c1c01007387 */ /* 0x000fe20000100800 */
[----:B------:R-:W-:Y:S02]  /*29ed0*/  STL [R1+0x1160], R29 ;  /* 0x0011601d01007387 */ /* 0x000fe40000100800 */
[----:B------:R-:W2:Y:S02]  /*29ee0*/  LDL.LU.64 R10, [R1+0x13a8] ;  /* 0x0013a800010a7983 */ /* 0x000ea40000300a00 */
[----:B------:R-:W2:Y:S11]  /*29ef0*/  LDL.LU.64 R8, [R1+0x13a0] ;  /* 0x0013a00001087983 */ /* 0x000eb60000300a00 */
[----:B------:R-:W-:Y:S06]  /*29f00*/  @!UPT UIADD3 URZ, URZ, URZ, URZ ;  /* 0x0000003f3f3ff290 */ /* 0x000fec000fffe03f */
[----:B------:R0:W-:Y:S01]  /*29f10*/  STL.64 [R1+0x220], R12 ;  /* 0x0002200c01007387 */ /* 0x0001e20000100a00 */
[----:B------:R-:W-:Y:S03]  /*29f20*/  STL.64 [R1+0x228], R14 ;  /* 0x0002280e01007387 */ /* 0x000fe60000100a00 */
[----:B0-----:R-:W2:Y:S02]  /*29f30*/  LDL.LU.64 R12, [R1+0x1398] ;  /* 0x00139800010c7983 */ /* 0x001ea40000300a00 */
[C---:B--2---:R-:W-:Y:S11]  /*29f40*/  HMMA.16816.F32 R8, R16.reuse, R12, R8 ;  /* 0x0000000c1008723c */ /* 0x044ff60000001808 */
[----:B------:R-:W-:Y:S11]  /*29f50*/  @!UPT UIADD3 URZ, URZ, URZ, URZ ;  /* 0x0000003f3f3ff290 */ /* 0x000ff6000fffe03f */
[----:B------:R-:W-:Y:S01]  /*29f60*/  @!UPT UIADD3 URZ, URZ, URZ, URZ ;  /* 0x0000003f3f3ff290 */ /* 0x000fe2000fffe03f */
[----:B------:R0:W-:Y:S01]  /*29f70*/  STL.64 [R1+0x210], R8 ;  /* 0x0002100801007387 */ /* 0x0001e20000100a00 */
[----:B------:R-:W-:Y:S03]  /*29f80*/  STL.64 [R1+0x218], R10 ;  /* 0x0002180a01007387 */ /* 0x000fe60000100a00 */
[----:B0-----:R-:W4:Y:S01]  /*29f90*/  LDL.LU.64 R8, [R1+0x1390] ;  /* 0x0013900001087983 */ /* 0x001f220000300a00 */
        /* <DEDUP_REMOVED lines=26> */
[----:B0-----:R-:W4:Y:S01]  /*2a140*/  LDL.LU.64 R26, [R1+0x1388] ;  /* 0x00138800011a7983 */ /* 0x001f220000300a00 */
[----:B------:R-:W2:Y:S02]  /*2a150*/  LDL.LU.64 R24, [R1+0x1380] ;  /* 0x0013800001187983 */ /* 0x000ea40000300a00 */
[----:B--2---:R-:W-:Y:S01]  /*2a160*/  HMMA.16816.F32 R16, R16, R24, R20 ;  /* 0x000000181010723c */ /* 0x004fe20000001814 */
[----:B------:R-:W2:Y:S01]  /*2a170*/  LDL.LU.64 R22, [R1+0x1378] ;  /* 0x0013780001167983 */ /* 0x000ea20000300a00 */
[----:B------:R-:W2:Y:S11]  /*2a180*/  LDL.LU.64 R20, [R1+0x1370] ;  /* 0x0013700001147983 */ /* 0x000eb60000300a00 */
[----:B------:R-:W-:Y:S10]  /*2a190*/  @!UPT UIADD3 URZ, URZ, URZ, URZ ;  /* 0x0000003f3f3ff290 */ /* 0x000ff4000fffe03f */
[----:B------:R0:W-:Y:S01]  /*2a1a0*/  STL.64 [R1+0x1f0], R16 ;  /* 0x0001f01001007387 */ /* 0x0001e20000100a00 */
[----:B------:R-:W-:Y:S03]  /*2a1b0*/  STL.64 [R1+0x1f8], R18 ;  /* 0x0001f81201007387 */ /* 0x000fe60000100a00 */
[----:B0-----:R-:W3:Y:S01]  /*2a1c0*/  LDL.LU.64 R16, [R1+0x20] ;  /* 0x0000200001107983 */ /* 0x001ee20000300a00 */
[C---:B--2---:R-:W-:Y:S03]  /*2a1d0*/  HMMA.16816.F32 R4, R20.reuse, R4, R12 ;  /* 0x000000041404723c */ /* 0x044fe6000000180c */
[----:B------:R-:W2:Y:S01]  /*2a1e0*/  LDL.LU.64 R14, [R1+0x1368] ;  /* 0x00136800010e7983 */ /* 0x000ea20000300a00 */
[----:B------:R-:W2:Y:S11]  /*2a1f0*/  LDL.LU.64 R12, [R1+0x1360] ;  /* 0x00136000010c7983 */ /* 0x000eb60000300a00 */
[----:B------:R-:W-:Y:S08]  /*2a200*/  @!UPT UIADD3 URZ, URZ, URZ, URZ ;  /* 0x0000003f3f3ff290 */ /* 0x000ff0000fffe03f */
[----:B------:R0:W-:Y:S01]  /*2a210*/  STL.64 [R1+0x1e0], R4 ;  /* 0x0001e00401007387 */ /* 0x0001e20000100a00 */
[----:B------:R2:W-:Y:S03]  /*2a220*/  STL.64 [R1+0x1e8], R6 ;  /* 0x0001e80601007387 */ /* 0x0005e60000100a00 */
[----:B0-----:R-:W2:Y:S02]  /*2a230*/  LDL.LU.64 R4, [R1+0x1358] ;  /* 0x0013580001047983 */ /* 0x001ea40000300a00 */
[C---:B--2---:R-:W-:Y:S02]  /*2a240*/  HMMA.16816.F32 R4, R20.reuse, R4, R12 ;  /* 0x000000041404723c */ /* 0x044fe4000000180c */
[----:B------:R-:W2:Y:S01]  /*2a250*/  LDL.LU.64 R14, [R1+0x1350] ;  /* 0x00135000010e7983 */ /* 0x000ea20000300a00 */
[----:B------:R-:W2:Y:S11]  /*2a260*/  LDL.LU.64 R12, [R1+0x1348] ;  /* 0x00134800010c7983 */ /* 0x000eb60000300a00 */
[----:B------:R-:W-:Y:S09]  /*2a270*/  @!UPT UIADD3 URZ, URZ, URZ, URZ ;  /* 0x0000003f3f3ff290 */ /* 0x000ff2000fffe03f */
[----:B------:R0:W-:Y:S01]  /*2a280*/  STL.64 [R1+0x1d0], R4 ;  /* 0x0001d00401007387 */ /* 0x0001e20000100a00 */
[----:B------:R-:W-:Y:S03]  /*2a290*/  STL.64 [R1+0x1d8], R6 ;  /* 0x0001d80601007387 */ /* 0x000fe60000100a00 */
[----:B0-----:R-:W2:Y:S02]  /*2a2a0*/  LDL.LU.64 R4, [R1+0x1340] ;  /* 0x0013400001047983 */ /* 0x001ea40000300a00 */
[C---:B--2---:R-:W-:Y:S01]  /*2a2b0*/  HMMA.16816.F32 R12, R20.reuse, R4, R12 ;  /* 0x00000004140c723c */ /* 0x044fe2000000180c */
[----:B------:R-:W-:Y:S02]  /*2a2c0*/  IMAD.MOV.U32 R3, RZ, RZ, R4 ;  /* 0x000000ffff037224 */ /* 0x000fe400078e0004 */
[----:B------:R-:W-:Y:S11]  /*2a2d0*/  IMAD.MOV.U32 R0, RZ, RZ, R5 ;  /* 0x000000ffff007224 */ /* 0x000ff600078e0005 */
[----:B------:R-:W-:Y:S09]  /*2a2e0*/  @!UPT UIADD3 URZ, URZ, URZ, URZ ;  /* 0x0000003f3f3ff290 */ /* 0x000ff2000fffe03f */
[----:B------:R-:W-:Y:S01]  /*2a2f0*/  STL.64 [R1+0x1c0], R12 ;  /* 0x0001c00c01007387 */ /* 0x000fe20000100a00 */
[----:B------:R0:W-:Y:S03]  /*2a300*/  STL.64 [R1+0x1c8], R14 ;  /* 0x0001c80e01007387 */ /* 0x0001e60000100a00 */
[----:B0-----:R-:W2:Y:S01]  /*2a310*/  LDL.LU.64 R14, [R1+0x1338] ;  /* 0x00133800010e7983 */ /* 0x001ea20000300a00 */
[----:B------:R-:W2:Y:S02]  /*2a320*/  LDL.LU.64 R12, [R1+0x1330] ;  /* 0x00133000010c7983 */ /* 0x000ea40000300a00 */
[----:B------:R-:W2:Y:S02]  /*2a330*/  LDL.LU.64 R4, [R1+0x1328] ;  /* 0x0013280001047983 */ /* 0x000ea40000300a00 */
[C---:B--2---:R-:W-:Y:S01]  /*2a340*/  HMMA.16816.F32 R4, R20.reuse, R4, R12 ;  /* 0x000000041404723c */ /* 0x044fe2000000180c */
[----:B------:R-:W2:Y:S11]  /*2a350*/  LDL.LU.64 R12, [R1+0x1320] ;  /* 0x00132000010c7983 */ /* 0x000eb60000300a00 */
[----:B------:R-:W-:Y:S11]  /*2a360*/  @!UPT UIADD3 URZ, URZ, URZ, URZ ;  /* 0x0000003f3f3ff290 */ /* 0x000ff6000fffe03f */
[----:B------:R-:W-:Y:S01]  /*2a370*/  STL.64 [R1+0x1b0], R4 ;  /* 0x0001b00401007387 */ /* 0x000fe20000100a00 */
[----:B------:R0:W-:Y:S03]  /*2a380*/  STL.64 [R1+0x1b8], R6 ;  /* 0x0001b80601007387 */ /* 0x0001e60000100a00 */
[----:B0-----:R-:W3:Y:S01]  /*2a390*/  LDL.LU.64 R6, [R1+0x1318] ;  /* 0x0013180001067983 */ /* 0x001ee20000300a00 */
[----:B------:R-:W3:Y:S02]  /*2a3a0*/  LDL.LU.64 R4, [R1+0x1310] ;  /* 0x0013100001047983 */ /* 0x000ee40000300a00 */
[C---:B---3--:R-:W-:Y:S11]  /*2a3b0*/  HMMA.16816.F32 R4, R20.reuse, R16, R4 ;  /* 0x000000101404723c */ /* 0x048ff60000001804 */
[----:B------:R-:W-:Y:S11]  /*2a3c0*/  @!UPT UIADD3 URZ, URZ, URZ, URZ ;  /* 0x0000003f3f3ff290 */ /* 0x000ff6000fffe03f */
[----:B------:R-:W-:Y:S01]  /*2a3d0*/  @!UPT UIADD3 URZ, URZ, URZ, URZ ;  /* 0x0000003f3f3ff290 */ /* 0x000fe2000fffe03f */
[----:B------:R-:W-:Y:S01]  /*2a3e0*/  STL.64 [R1+0x190], R4 ;  /* 0x0001900401007387 */ /* 0x000fe20000100a00 */
[----:B------:R0:W-:Y:S03]  /*2a3f0*/  STL.64 [R1+0x198], R6 ;  /* 0x0001980601007387 */ /* 0x0001e60000100a00 */
[----:B0-----:R-:W2:Y:S01]  /*2a400*/  LDL.LU.64 R6, [R1+0x1308] ;  /* 0x0013080001067983 */ /* 0x001ea20000300a00 */
[----:B------:R-:W2:Y:S02]  /*2a410*/  LDL.LU.64 R4, [R1+0x1300] ;  /* 0x0013000001047983 */ /* 0x000ea40000300a00 */
[----:B------:R0:W-:Y:S02]  /*2a420*/  STL.64 [R1+0x1288], R16 ;  /* 0x0012881001007387 */ /* 0x0001e40000100a00 */
[----:B0-----:R-:W3:Y:S01]  /*2a430*/  LDL.LU R16, [R1+0x130] ;  /* 0x0001300001107983 */ /* 0x001ee20000300800 */
[----:B------:R-:W3:Y:S01]  /*2a440*/  LDL.LU R17, [R1+0x134] ;  /* 0x0001340001117983 */ /* 0x000ee20000300800 */
[----:B--2---:R-:W-:Y:S02]  /*2a450*/  HMMA.16816.F32 R12, R20, R12, R4 ;  /* 0x0000000c140c723c */ /* 0x004fe40000001804 */
[----:B------:R-:W2:Y:S01]  /*2a460*/  LDL.LU.64 R6, [R1+0x12f8] ;  /* 0x0012f80001067983 */ /* 0x000ea20000300a00 */
[----:B------:R-:W2:Y:S11]  /*2a470*/  LDL.LU.64 R4, [R1+0x12f0] ;  /* 0x0012f00001047983 */ /* 0x000eb60000300a00 */
[----:B------:R-:W-:Y:S09]  /*2a480*/  @!UPT UIADD3 URZ, URZ, URZ, URZ ;  /* 0x0000003f3f3ff290 */ /* 0x000ff2000fffe03f */
[----:B------:R-:W-:Y:S01]  /*2a490*/  STL.64 [R1+0x180], R12 ;  /* 0x0001800c01007387 */ /* 0x000fe20000100a00 */
[----:B------:R0:W-:Y:S03]  /*2a4a0*/  STL.64 [R1+0x188], R14 ;  /* 0x0001880e01007387 */ /* 0x0001e60000100a00 */
[----:B0-----:R-:W2:Y:S01]  /*2a4b0*/  LDL R15, [R1+0x384] ;  /* 0x00038400010f7983 */ /* 0x001ea20000100800 */
[----:B----4-:R-:W-:Y:S02]  /*2a4c0*/  IMAD.MOV.U32 R18, RZ, RZ, R27 ;  /* 0x000000ffff127224 */ /* 0x010fe400078e001b */
[----:B------:R-:W-:-:S07]  /*2a4d0*/  IMAD.MOV.U32 R19, RZ, RZ, R26 ;  /* 0x000000ffff137224 */ /* 0x000fce00078e001a */
[----:B---3--:R-:W-:Y:S11]  /*2a4e0*/  HMMA.16816.F32 R8, R20, R8, R16 ;  /* 0x000000081408723c */ /* 0x008ff60000001810 */
[----:B------:R-:W-:Y:S11]  /*2a4f0*/  @!UPT UIADD3 URZ, URZ, URZ, URZ ;  /* 0x0000003f3f3ff290 */ /* 0x000ff6000fffe03f */
[----:B------:R-:W-:Y:S02]  /*2a500*/  @!UPT UIADD3 URZ, URZ, URZ, URZ ;  /* 0x0000003f3f3ff290 */ /* 0x000fe4000fffe03f */
[----:B------:R-:W-:Y:S02]  /*2a510*/  IMAD.MOV.U32 R28, RZ, RZ, R8 ;  /* 0x000000ffff1c7224 */ /* 0x000fe400078e0008 */
[----:B------:R-:W-:Y:S02]  /*2a520*/  IMAD.MOV.U32 R26, RZ, RZ, R9 ;  /* 0x000000ffff1a7224 */ /* 0x000fe400078e0009 */
[----:B------:R-:W-:Y:S02]  /*2a530*/  IMAD.MOV.U32 R27, RZ, RZ, R10 ;  /* 0x000000ffff1b7224 */ /* 0x000fe400078e000a */
[----:B------:R-:W-:Y:S01]  /*2a540*/  IMAD.MOV.U32 R29, RZ, RZ, R11 ;  /* 0x000000ffff1d7224 */ /* 0x000fe200078e000b */
[----:B--2---:R-:W-:Y:S01]  /*2a550*/  STL [R1+0x1280], R15 ;  /* 0x0012800f01007387 */ /* 0x004fe20000100800 */
[----:B------:R-:W2:Y:S02]  /*2a560*/  LDL.LU R8, [R1+0xe0] ;  /* 0x0000e00001087983 */ /* 0x000ea40000300800 */
[----:B------:R-:W2:Y:S02]  /*2a570*/  LDL.LU R9, [R1+0xe4] ;  /* 0x0000e40001097983 */ /* 0x000ea40000300800 */
[----:B------:R-:W2:Y:S01]  /*2a580*/  LDL.LU R10, [R1+0xe8] ;  /* 0x0000e800010a7983 */ /* 0x000ea20000300800 */
[----:B------:R-:W2:Y:S01]  /*2a590*/  LDL.LU R11, [R1+0xec] ;  /* 0x0000ec00010b7983 */ /* 0x000ea20000300800 */
[----:B------:R-:W3:Y:S02]  /*2a5a0*/  LDL.LU R16, [R1+0x1a0] ;  /* 0x0001a00001107983 */ /* 0x000ee40000300800 */
[----:B------:R-:W3:Y:S02]  /*2a5b0*/  LDL.LU R17, [R1+0x1a4] ;  /* 0x0001a40001117983 */ /* 0x000ee40000300800 */
[----:B------:R-:W4:Y:S01]  /*2a5c0*/  LDL.LU R18, [R1+0x1a8] ;  /* 0x0001a80001127983 */ /* 0x000f220000300800 */
[----:B------:R-:W4:Y:S04]  /*2a5d0*/  LDL.LU R19, [R1+0x1ac] ;  /* 0x0001ac0001137983 */ /* 0x000f280000300800 */
[----:B----4-:R-:W-:Y:S01]  /*2a5e0*/  STL.64 [R1+0x1298], R18 ;  /* 0x0012981201007387 */ /* 0x010fe20000100a00 */
[----:B---3--:R0:W-:Y:S02]  /*2a5f0*/  STL.64 [R1+0x1290], R16 ;  /* 0x0012901001007387 */ /* 0x0081e40000100a00 */
[----:B0-----:R-:W-:-:S02]  /*2a600*/  IMAD.MOV.U32 R16, RZ, RZ, R3 ;  /* 0x000000ffff107224 */ /* 0x001fc400078e0003 */
[----:B------:R-:W-:-:S05]  /*2a610*/  IMAD.MOV.U32 R17, RZ, RZ, R0 ;  /* 0x000000ffff117224 */ /* 0x000fca00078e0000 */
[----:B------:R0:W-:Y:S04]  /*2a620*/  STL.64 [R1+0x12b0], R16 ;  /* 0x0012b01001007387 */ /* 0x0001e80000100a00 */
[----:B0-----:R-:W3:Y:S01]  /*2a630*/  LDL.LU.64 R16, [R1+0x50] ;  /* 0x0000500001107983 */ /* 0x001ee20000300a00 */
[----:B------:R-:W-:Y:S02]  /*2a640*/  IMAD.MOV.U32 R12, RZ, RZ, R7 ;  /* 0x000000ffff0c7224 */ /* 0x000fe400078e0007 */
[----:B------:R-:W-:Y:S02]  /*2a650*/  IMAD.MOV.U32 R14, RZ, RZ, R5 ;  /* 0x000000ffff0e7224 */ /* 0x000fe400078e0005 */
[----:B------:R-:W-:Y:S02]  /*2a660*/  IMAD.MOV.U32 R15, RZ, RZ, R4 ;  /* 0x000000ffff0f7224 */ /* 0x000fe400078e0004 */
[----:B------:R-:W-:Y:S01]  /*2a670*/  IMAD.MOV.U32 R13, RZ, RZ, R6 ;  /* 0x000000ffff0d7224 */ /* 0x000fe200078e0006 */
[----:B---3--:R0:W-:Y:S04]  /*2a680*/  STL.64 [R1+0x12c8], R16 ;  /* 0x0012c81001007387 */ /* 0x0081e80000100a00 */
[----:B0-----:R-:W3:Y:S01]  /*2a690*/  LDL.LU R16, [R1+0x120] ;  /* 0x0001200001107983 */ /* 0x001ee20000300800 */
[----:B------:R-:W3:Y:S02]  /*2a6a0*/  LDL.LU R17, [R1+0x124] ;  /* 0x0001240001117983 */ /* 0x000ee40000300800 */
[----:B------:R-:W3:Y:S02]  /*2a6b0*/  LDL.LU R18, [R1+0x128] ;  /* 0x0001280001127983 */ /* 0x000ee40000300800 */
[----:B------:R-:W3:Y:S01]  /*2a6c0*/  LDL.LU R19, [R1+0x12c] ;  /* 0x00012c0001137983 */ /* 0x000ee20000300800 */
[----:B------:R-:W4:Y:S01]  /*2a6d0*/  LDL.LU R7, [R1+0x12ec] ;  /* 0x0012ec0001077983 */ /* 0x000f220000300800 */
[----:B------:R-:W3:Y:S02]  /*2a6e0*/  LDL.LU R6, [R1+0x12e8] ;  /* 0x0012e80001067983 */ /* 0x000ee40000300800 */
[----:B------:R-:W3:Y:S02]  /*2a6f0*/  LDL.LU R5, [R1+0x12e4] ;  /* 0x0012e40001057983 */ /* 0x000ee40000300800 */
[----:B------:R-:W3:Y:S01]  /*2a700*/  LDL.LU R4, [R1+0x12e0] ;  /* 0x0012e00001047983 */ /* 0x000ee20000300800 */
[----:B------:R-:W-:Y:S01]  /*2a710*/  STL.64 [R1+0x12a8], R14 ;  /* 0x0012a80e01007387 */ /* 0x000fe20000100a00 */
[----:B------:R0:W-:Y:S03]  /*2a720*/  STL.64 [R1+0x12a0], R12 ;  /* 0x0012a00c01007387 */ /* 0x0001e60000100a00 */
[----:B0-----:R-:W3:Y:S01]  /*2a730*/  LDL.LU R12, [R1+0x100] ;  /* 0x00010000010c7983 */ /* 0x001ee20000300800 */
[----:B------:R-:W3:Y:S02]  /*2a740*/  LDL.LU R13, [R1+0x104] ;  /* 0x00010400010d7983 */ /* 0x000ee40000300800 */
[----:B------:R-:W3:Y:S02]  /*2a750*/  LDL.LU R14, [R1+0x108] ;  /* 0x00010800010e7983 */ /* 0x000ee40000300800 */
[----:B------:R-:W3:Y:S01]  /*2a760*/  LDL.LU R15, [R1+0x10c] ;  /* 0x00010c00010f7983 */ /* 0x000ee20000300800 */
[----:B--2---:R-:W-:Y:S01]  /*2a770*/  HMMA.16816.F32 R8, R20, R24, R8 ;  /* 0x000000181408723c */ /* 0x004fe20000001808 */
[----:B---3--:R-:W-:Y:S01]  /*2a780*/  STL.64 [R1+0x12c0], R14 ;  /* 0x0012c00e01007387 */ /* 0x008fe20000100a00 */
[----:B------:R0:W-:Y:S02]  /*2a790*/  STL.64 [R1+0x12b8], R12 ;  /* 0x0012b80c01007387 */ /* 0x0001e40000100a00 */
[----:B0-----:R-:W-:-:S02]  /*2a7a0*/  IMAD.MOV.U32 R12, RZ, RZ, R4 ;  /* 0x000000ffff0c7224 */ /* 0x001fc400078e0004 */
[----:B------:R-:W-:Y:S01]  /*2a7b0*/  IMAD.MOV.U32 R13, RZ, RZ, R5 ;  /* 0x000000ffff0d7224 */ /* 0x000fe200078e0005 */
[----:B------:R-:W2:Y:S01]  /*2a7c0*/  LDL.LU R4, [R1+0x12dc] ;  /* 0x0012dc0001047983 */ /* 0x000ea20000300800 */
[----:B------:R-:W2:Y:S02]  /*2a7d0*/  LDL.LU R5, [R1+0x12d8] ;  /* 0x0012d80001057983 */ /* 0x000ea40000300800 */
[----:B------:R-:W-:Y:S02]  /*2a7e0*/  IMAD.MOV.U32 R14, RZ, RZ, R6 ;  /* 0x000000ffff0e7224 */ /* 0x000fe400078e0006 */
[----:B----4-:R-:W-:Y:S01]  /*2a7f0*/  IMAD.MOV.U32 R15, RZ, RZ, R7 ;  /* 0x000000ffff0f7224 */ /* 0x010fe200078e0007 */
[----:B------:R-:W2:Y:S01]  /*2a800*/  LDL.LU R6, [R1+0x12d4] ;  /* 0x0012d40001067983 */ /* 0x000ea20000300800 */
[----:B------:R-:W2:Y:S02]  /*2a810*/  LDL.LU R7, [R1+0x12d0] ;  /* 0x0012d00001077983 */ /* 0x000ea40000300800 */
[----:B------:R-:W-:Y:S02]  /*2a820*/  STL [R1+0x1240], R29 ;  /* 0x0012401d01007387 */ /* 0x000fe40000100800 */
[----:B------:R-:W-:Y:S01]  /*2a830*/  STL [R1+0x123c], R28 ;  /* 0x00123c1c01007387 */ /* 0x000fe20000100800 */
[----:B------:R-:W3:Y:S04]  /*2a840*/  LDL.LU.64 R20, [R1+0x30] ;  /* 0x0000300001147983 */ /* 0x000ee80000300a00 */
[----:B------:R0:W-:Y:S02]  /*2a850*/  STL.64 [R1+0x160], R8 ;  /* 0x0001600801007387 */ /* 0x0001e40000100a00 */
[----:B------:R1:W-:Y:S01]  /*2a860*/  STL.64 [R1+0x168], R10 ;  /* 0x0001680a01007387 */ /* 0x0003e20000100a00 */
[----:B0-----:R-:W4:Y:S01]  /*2a870*/  LDL.LU R8, [R1+0x300] ;  /* 0x0003000001087983 */ /* 0x001f220000300800 */
[----:B------:R-:W4:Y:S02]  /*2a880*/  LDL.LU R9, [R1+0x304] ;  /* 0x0003040001097983 */ /* 0x000f240000300800 */
[----:B-1----:R-:W4:Y:S02]  /*2a890*/  LDL.LU R10, [R1+0x308] ;  /* 0x00030800010a7983 */ /* 0x002f240000300800 */
[----:B------:R-:W4:Y:S01]  /*2a8a0*/  LDL.LU R11, [R1+0x30c] ;  /* 0x00030c00010b7983 */ /* 0x000f220000300800 */
[----:B------:R-:W-:Y:S01]  /*2a8b0*/  STL.64 [R1+0x1260], R26 ;  /* 0x0012601a01007387 */ /* 0x000fe20000100a00 */
[----:B------:R0:W-:Y:S03]  /*2a8c0*/  STL.64 [R1+0x1258], R24 ;  /* 0x0012581801007387 */ /* 0x0001e60000100a00 */
[----:B0-----:R-:W2:Y:S02]  /*2a8d0*/  LDL.LU.64 R24, [R1+0x60] ;  /* 0x0000600001187983 */ /* 0x001ea40000300a00 */
[----:B--2---:R-:W-:Y:S01]  /*2a8e0*/  HMMA.16816.F32 R16, R4, R24, R16 ;  /* 0x000000180410723c */ /* 0x004fe20000001810 */
[----:B------:R-:W-:-:S02]  /*2a8f0*/  IMAD.MOV.U32 R29, RZ, RZ, R24 ;  /* 0x000000ffff1d7224 */ /* 0x000fc400078e0018 */
[----:B------:R-:W-:Y:S11]  /*2a900*/  IMAD.MOV.U32 R28, RZ, RZ, R25 ;  /* 0x000000ffff1c7224 */ /* 0x000ff600078e0019 */
[----:B------:R-:W-:Y:S09]  /*2a910*/  @!UPT UIADD3 URZ, URZ, URZ, URZ ;  /* 0x0000003f3f3ff290 */ /* 0x000ff2000fffe03f */
[----:B------:R0:W-:Y:S01]  /*2a920*/  STL.64 [R1+0x150], R16 ;  /* 0x0001501001007387 */ /* 0x0001e20000100a00 */
[----:B------:R-:W-:Y:S03]  /*2a930*/  STL.64 [R1+0x158], R18 ;  /* 0x0001581201007387 */ /* 0x000fe60000100a00 */
[----:B0-----:R-:W2:Y:S01]  /*2a940*/  LDL.LU.64 R16, [R1+0x12c8] ;  /* 0x0012c80001107983 */ /* 0x001ea20000300a00 */
[----:B------:R-:W3:Y:S02]  /*2a950*/  LDL.LU R24, [R1+0x320] ;  /* 0x0003200001187983 */ /* 0x000ee40000300800 */
[----:B------:R-:W3:Y:S02]  /*2a960*/  LDL.LU R25, [R1+0x324] ;  /* 0x0003240001197983 */ /* 0x000ee40000300800 */
[----:B------:R-:W3:Y:S01]  /*2a970*/  LDL.LU R26, [R1+0x328] ;  /* 0x00032800011a7983 */ /* 0x000ee20000300800 */
[----:B------:R-:W3:Y:S01]  /*2a980*/  LDL.LU R27, [R1+0x32c] ;  /* 0x00032c00011b7983 */ /* 0x000ee20000300800 */
[----:B--2---:R-:W-:Y:S03]  /*2a990*/  HMMA.16816.F32 R12, R4, R16, R12 ;  /* 0x00000010040c723c */ /* 0x004fe6000000180c */
[----:B---3--:R-:W-:Y:S01]  /*2a9a0*/  STL.64 [R1+0x1270], R26 ;  /* 0x0012701a01007387 */ /* 0x008fe20000100a00 */
[----:B------:R0:W-:Y:S02]  /*2a9b0*/  STL.64 [R1+0x1268], R24 ;  /* 0x0012681801007387 */ /* 0x0001e40000100a00 */
[----:B------:R-:W-:-:S02]  /*2a9c0*/  IMAD.MOV.U32 R0, RZ, RZ, R16 ;  /* 0x000000ffff007224 */ /* 0x000fc400078e0010 */
[----:B------:R-:W-:Y:S01]  /*2a9d0*/  IMAD.MOV.U32 R3, RZ, RZ, R17 ;  /* 0x000000ffff037224 */ /* 0x000fe200078e0011 */
[----:B0-----:R-:W4:Y:S01]  /*2a9e0*/  LDL.LU.64 R24, [R1+0x10] ;  /* 0x0000100001187983 */ /* 0x001f220000300a00 */
[----:B------:R-:W-:Y:S02]  /*2a9f0*/  STL [R1+0x1248], R29 ;  /* 0x0012481d01007387 */ /* 0x000fe40000100800 */
[----:B------:R-:W-:Y:S11]  /*2aa00*/  STL [R1+0x1244], R28 ;  /* 0x0012441c01007387 */ /* 0x000ff60000100800 */
[----:B------:R-:W-:Y:S01]  /*2aa10*/  STL.64 [R1+0x140], R12 ;  /* 0x0001400c01007387 */ /* 0x000fe20000100a00 */
[----:B------:R0:W-:Y:S03]  /*2aa20*/  STL.64 [R1+0x148], R14 ;  /* 0x0001480e01007387 */ /* 0x0001e60000100a00 */
[----:B0-----:R-:W2:Y:S01]  /*2aa30*/  LDL.LU.64 R14, [R1+0x12c0] ;  /* 0x0012c000010e7983 */ /* 0x001ea20000300a00 */
[----:B------:R-:W2:Y:S02]  /*2aa40*/  LDL.LU.64 R12, [R1+0x12b8] ;  /* 0x0012b800010c7983 */ /* 0x000ea40000300a00 */
[----:B------:R-:W2:Y:S02]  /*2aa50*/  LDL.LU.64 R16, [R1+0x12b0] ;  /* 0x0012b00001107983 */ /* 0x000ea40000300a00 */
[----:B------:R-:W-:Y:S01]  /*2aa60*/  STL [R1+0x1250], R3 ;  /* 0x0012500301007387 */ /* 0x000fe20000100800 */
[----:B------:R-:W-:Y:S01]  /*2aa70*/  STL [R1+0x124c], R0 ;  /* 0x00124c0001007387 */ /* 0x000fe20000100800 */
[C---:B--2---:R-:W-:Y:S03]  /*2aa80*/  HMMA.16816.F32 R16, R4.reuse, R16, R12 ;  /* 0x000000100410723c */ /* 0x044fe6000000180c */
[----:B------:R-:W2:Y:S01]  /*2aa90*/  LDL.LU.64 R14, [R1+0x12a8] ;  /* 0x0012a800010e7983 */ /* 0x000ea20000300a00 */
[----:B------:R-:W2:Y:S11]  /*2aaa0*/  LDL.LU.64 R12, [R1+0x12a0] ;  /* 0x0012a000010c7983 */ /* 0x000eb60000300a00 */
[----:B------:R-:W-:Y:S08]  /*2aab0*/  @!UPT UIADD3 URZ, URZ, URZ, URZ ;  /* 0x0000003f3f3ff290 */ /* 0x000ff0000fffe03f */
[----:B------:R-:W-:Y:S01]  /*2aac0*/  STL.64 [R1+0x130], R16 ;  /* 0x0001301001007387 */ /* 0x000fe20000100a00 */
[----:B------:R0:W-:Y:S03]  /*2aad0*/  STL.64 [R1+0x138], R18 ;  /* 0x0001381201007387 */ /* 0x0001e60000100a00 */
[----:B0-----:R-:W3:Y:S01]  /*2aae0*/  LDL.LU.64 R18, [R1+0x1298] ;  /* 0x0012980001127983 */ /* 0x001ee20000300a00 */
[----:B------:R-:W3:Y:S02]  /*2aaf0*/  LDL.LU.64 R16, [R1+0x1290] ;  /* 0x0012900001107983 */ /* 0x000ee40000300a00 */
[C---:B---3--:R-:W-:Y:S11]  /*2ab00*/  HMMA.16816.F32 R16, R4.reuse, R20, R16 ;  /* 0x000000140410723c */ /* 0x048ff60000001810 */
[----:B------:R-:W-:Y:S11]  /*2ab10*/  @!UPT UIADD3 URZ, URZ, URZ, URZ ;  /* 0x0000003f3f3ff290 */ /* 0x000ff6000fffe03f */
[----:B------:R-:W-:Y:S01]  /*2ab20*/  @!UPT UIADD3 URZ, URZ, URZ, URZ ;  /* 0x0000003f3f3ff290 */ /* 0x000fe2000fffe03f */
[----:B------:R0:W-:Y:S01]  /*2ab30*/  STL.64 [R1+0x120], R16 ;  /* 0x0001201001007387 */ /* 0x0001e20000100a00 */
[----:B------:R-:W-:Y:S03]  /*2ab40*/  STL.64 [R1+0x128], R18 ;  /* 0x0001281201007387 */ /* 0x000fe60000100a00 */
        /* <DEDUP_REMOVED lines=8> */
[----:B------:R-:W-:Y:S01]  /*2abd0*/  IMAD.MOV.U32 R0, RZ, RZ, R17 ;  /* 0x000000ffff007224 */ /* 0x000fe200078e0011 */
[C---:B----4-:R-:W-:Y:S01]  /*2abe0*/  HMMA.16816.F32 R8, R4.reuse, R24, R8 ;  /* 0x000000180408723c */ /* 0x050fe20000001808 */
[----:B--2---:R-:W0:Y:S02]  /*2abf0*/  LDSM.16.MT88.4 R16, [R15+0x7000] ;  /* 0x007000000f10783b */ /* 0x004e240000004200 */
[----:B------:R-:W1:Y:S02]  /*2ac00*/  LDSM.16.MT88.4 R12, [R15+0x7080] ;  /* 0x007080000f0c783b */ /* 0x000e640000004200 */
[----:B0-----:R-:W-:Y:S02]  /*2ac10*/  STL.64 [R1+0x1188], R18 ;  /* 0x0011881201007387 */ /* 0x001fe40000100a00 */
[----:B------:R0:W-:Y:S02]  /*2ac20*/  STL.64 [R1+0x1180], R16 ;  /* 0x0011801001007387 */ /* 0x0001e40000100a00 */
[----:B0-----:R-:W2:Y:S11]  /*2ac30*/  LDL.LU.64 R16, [R1] ;  /* 0x0000000001107983 */ /* 0x001eb60000300a00 */
[----:B------:R-:W-:Y:S03]  /*2ac40*/  @!UPT UIADD3 URZ, URZ, URZ, URZ ;  /* 0x0000003f3f3ff290 */ /* 0x000fe6000fffe03f */
[----:B------:R0:W-:Y:S02]  /*2ac50*/  STL.64 [R1+0x100], R8 ;  /* 0x0001000801007387 */ /* 0x0001e40000100a00 */
[----:B------:R3:W-:Y:S02]  /*2ac60*/  STL.64 [R1+0x108], R10 ;  /* 0x0001080a01007387 */ /* 0x0007e40000100a00 */
[----:B0-----:R-:W-:Y:S01]  /*2ac70*/  IMAD.MOV.U32 R9, RZ, RZ, R24 ;  /* 0x000000ffff097224 */ /* 0x001fe200078e0018 */
[----:B---3--:R-:W3:Y:S01]  /*2ac80*/  LDL.LU.64 R10, [R1+0x1278] ;  /* 0x00127800010a7983 */ /* 0x008ee20000300a00 */
[----:B------:R-:W-:Y:S02]  /*2ac90*/  IMAD.MOV.U32 R8, RZ, RZ, R25 ;  /* 0x000000ffff087224 */ /* 0x000fe400078e0019 */
[----:B------:R-:W2:Y:S02]  /*2aca0*/  LDL.LU.64 R26, [R1+0x1270] ;  /* 0x00127000011a7983 */ /* 0x000ea40000300a00 */
[----:B------:R-:W2:Y:S01]  /*2acb0*/  LDL.LU.64 R24, [R1+0x1268] ;  /* 0x0012680001187983 */ /* 0x000ea20000300a00 */
[----:B-1----:R-:W-:Y:S01]  /*2acc0*/  STL.64 [R1+0x1130], R14 ;  /* 0x0011300e01007387 */ /* 0x002fe20000100a00 */
[----:B------:R0:W-:Y:S03]  /*2acd0*/  STL.64 [R1+0x1128], R12 ;  /* 0x0011280c01007387 */ /* 0x0001e60000100a00 */
[----:B0-----:R-:W4:Y:S01]  /*2ace0*/  LDL.LU.64 R12, [R1+0x40] ;  /* 0x00004000010c7983 */ /* 0x001f220000300a00 */
[----:B------:R-:W3:Y:S01]  /*2acf0*/  LDL.64 R14, [R1+0x48] ;  /* 0x00004800010e7983 */ /* 0x000ee20000100a00 */
[----:B--2---:R-:W-:Y:S02]  /*2ad00*/  HMMA.16816.F32 R24, R4, R16, R24 ;  /* 0x000000100418723c */ /* 0x004fe40000001818 */
[----:B---3--:R-:W-:Y:S01]  /*2ad10*/  STL.64 [R1+0x1208], R14 ;  /* 0x0012080e01007387 */ /* 0x008fe20000100a00 */
[----:B----4-:R0:W-:Y:S03]  /*2ad20*/  STL.64 [R1+0x1200], R12 ;  /* 0x0012000c01007387 */ /* 0x0101e60000100a00 */
[----:B0-----:R-:W2:Y:S01]  /*2ad30*/  LDL.LU R12, [R1+0x310] ;  /* 0x00031000010c7983 */ /* 0x001ea20000300800 */
[----:B------:R-:W2:Y:S11]  /*2ad40*/  LDL.LU R13, [R1+0x314] ;  /* 0x00031400010d7983 */ /* 0x000eb60000300800 */
[----:B------:R-:W-:Y:S05]  /*2ad50*/  @!UPT UIADD3 URZ, URZ, URZ, URZ ;  /* 0x0000003f3f3ff290 */ /* 0x000fea000fffe03f */
[----:B------:R-:W-:Y:S02]  /*2ad60*/  STL.64 [R1+0xf0], R24 ;  /* 0x0000f01801007387 */ /* 0x000fe40000100a00 */
[----:B------:R0:W-:Y:S02]  /*2ad70*/  STL.64 [R1+0xf8], R26 ;  /* 0x0000f81a01007387 */ /* 0x0001e40000100a00 */
[----:B------:R-:W-:Y:S02]  /*2ad80*/  IMAD.MOV.U32 R14, RZ, RZ, R11 ;  /* 0x000000ffff0e7224 */ /* 0x000fe400078e000b */
[----:B------:R-:W-:Y:S02]  /*2ad90*/  IMAD.MOV.U32 R15, RZ, RZ, R10 ;  /* 0x000000ffff0f7224 */ /* 0x000fe400078e000a */
[----:B------:R-:W-:Y:S02]  /*2ada0*/  IMAD.MOV.U32 R11, RZ, RZ, R16 ;  /* 0x000000ffff0b7224 */ /* 0x000fe400078e0010 */
[----:B------:R-:W-:Y:S01]  /*2adb0*/  IMAD.MOV.U32 R10, RZ, RZ, R17 ;  /* 0x000000ffff0a7224 */ /* 0x000fe200078e0011 */
[----:B0-----:R-:W3:Y:S01]  /*2adc0*/  LDL.LU.64 R26, [R1+0x1260] ;  /* 0x00126000011a7983 */ /* 0x001ee20000300a00 */
[----:B------:R-:W2:Y:S02]  /*2add0*/  LDL.LU.64 R24, [R1+0x1258] ;  /* 0x0012580001187983 */ /* 0x000ea40000300a00 */
[----:B------:R-:W4:Y:S02]  /*2ade0*/  LDL.LU R16, [R1+0x270] ;  /* 0x0002700001107983 */ /* 0x000f240000300800 */
[----:B------:R-:W4:Y:S01]  /*2adf0*/  LDL.LU R17, [R1+0x274] ;  /* 0x0002740001117983 */ /* 0x000f220000300800 */
[----:B------:R-:W2:Y:S01]  /*2ae00*/  LDL.LU R18, [R1+0x278] ;  /* 0x0002780001127983 */ /* 0x000ea20000300800 */
[----:B------:R-:W2:Y:S02]  /*2ae10*/  LDL.LU R19, [R1+0x27c] ;  /* 0x00027c0001137983 */ /* 0x000ea40000300800 */
[----:B------:R-:W-:-:S02]  /*2ae20*/  IMAD.MOV.U32 R29, RZ, RZ, R20 ;  /* 0x000000ffff1d7224 */ /* 0x000fc400078e0014 */
[----:B------:R-:W-:Y:S02]  /*2ae30*/  IMAD.MOV.U32 R28, RZ, RZ, R21 ;  /* 0x000000ffff1c7224 */ /* 0x000fe400078e0015 */
[----:B------:R-:W-:Y:S04]  /*2ae40*/  LDSM.16.MT88.4 R20, [R2+0x6080] ;  /* 0x006080000214783b */ /* 0x000fe80000004200 */
[----:B--2---:R-:W-:Y:S01]  /*2ae50*/  STL.64 [R1+0x1198], R18 ;  /* 0x0011981201007387 */ /* 0x004fe20000100a00 */
[----:B----4-:R0:W-:Y:S02]  /*2ae60*/  STL.64 [R1+0x1190], R16 ;  /* 0x0011901001007387 */ /* 0x0101e40000100a00 */
[----:B0-----:R-:W-:Y:S02]  /*2ae70*/  IMAD.MOV.U32 R16, RZ, RZ, R11 ;  /* 0x000000ffff107224 */ /* 0x001fe400078e000b */
[----:B------:R-:W-:-:S05]  /*2ae80*/  IMAD.MOV.U32 R17, RZ, RZ, R10 ;  /* 0x000000ffff117224 */ /* 0x000fca00078e000a */
[----:B------:R0:W-:Y:S02]  /*2ae90*/  STL.64 [R1+0x11b0], R16 ;  /* 0x0011b01001007387 */ /* 0x0001e40000100a00 */
[----:B0-----:R-:W-:Y:S02]  /*2aea0*/  IMAD.MOV.U32 R16, RZ, RZ, R9 ;  /* 0x000000ffff107224 */ /* 0x001fe400078e0009 */
[----:B------:R-:W-:Y:S02]  /*2aeb0*/  IMAD.MOV.U32 R17, RZ, RZ, R8 ;  /* 0x000000ffff117224 */ /* 0x000fe400078e0008 */
[----:B------:R-:W0:Y:S01]  /*2aec0*/  LDSM.16.MT88.4 R8, [R2+0x7000] ;  /* 0x007000000208783b */ /* 0x000e220000004200 */
[----:B------:R-:W-:Y:S03]  /*2aed0*/  HMMA.16816.F32 R4, R4, R24, R12 ;  /* 0x000000180404723c */ /* 0x000fe6000000180c */
[----:B------:R1:W-:Y:S02]  /*2aee0*/  STL.64 [R1+0x11c8], R16 ;  /* 0x0011c81001007387 */ /* 0x0003e40000100a00 */
[----:B-1----:R-:W-:-:S02]  /*2aef0*/  IMAD.MOV.U32 R16, RZ, RZ, R3 ;  /* 0x000000ffff107224 */ /* 0x002fc400078e0003 */
[----:B------:R-:W-:Y:S01]  /*2af00*/  IMAD.MOV.U32 R17, RZ, RZ, R0 ;  /* 0x000000ffff117224 */ /* 0x000fe200078e0000 */
[----:B0-----:R-:W-:Y:S01]  /*2af10*/  STL.64 [R1+0x1088], R10 ;  /* 0x0010880a01007387 */ /* 0x001fe20000100a00 */
[----:B------:R-:W-:Y:S02]  /*2af20*/  STL.64 [R1+0x1080], R8 ;  /* 0x0010800801007387 */ /* 0x000fe40000100a00 */
[----:B------:R-:W2:Y:S11]  /*2af30*/  LDL.LU R3, [R1+0x1250] ;  /* 0x0012500001037983 */ /* 0x000eb60000300800 */
[----:B------:R-:W-:Y:S01]  /*2af40*/  @!UPT UIADD3 URZ, URZ, URZ, URZ ;  /* 0x0000003f3f3ff290 */ /* 0x000fe2000fffe03f */
[----:B------:R-:W-:Y:S01]  /*2af50*/  STL.64 [R1+0xe0], R4 ;  /* 0x0000e00401007387 */ /* 0x000fe20000100a00 */
[----:B------:R-:W-:Y:S01]  /*2af60*/  STL.64 [R1+0xe8], R6 ;  /* 0x0000e80601007387 */ /* 0x000fe20000100a00 */
[----:B------:R-:W4:Y:S02]  /*2af70*/  LDL.LU R0, [R1+0x124c] ;  /* 0x00124c0001007983 */ /* 0x000f240000300800 */
[----:B------:R0:W-:Y:S02]  /*2af80*/  STL.64 [R1+0x11e0], R16 ;  /* 0x0011e01001007387 */ /* 0x0001e40000100a00 */
[----:B---3--:R-:W-:Y:S01]  /*2af90*/  STL.64 [R1+0x11a8], R26 ;  /* 0x0011a81a01007387 */ /* 0x008fe20000100a00 */
[----:B------:R1:W-:Y:S04]  /*2afa0*/  STL.64 [R1+0x11a0], R24 ;  /* 0x0011a01801007387 */ /* 0x0003e80000100a00 */
[----:B------:R-:W3:Y:S01]  /*2afb0*/  LDSM.16.MT88.4 R4, [R2+0x7080] ;  /* 0x007080000204783b */ /* 0x000ee20000004200 */
[----:B0-----:R-:W-:-:S02]  /*2afc0*/  IMAD.MOV.U32 R16, RZ, RZ, R29 ;  /* 0x000000ffff107224 */ /* 0x001fc400078e001d */
[----:B------:R-:W-:Y:S01]  /*2afd0*/  IMAD.MOV.U32 R17, RZ, RZ, R28 ;  /* 0x000000ffff117224 */ /* 0x000fe200078e001c */
[----:B-1----:R-:W3:Y:S01]  /*2afe0*/  LDL.LU R24, [R1+0x290] ;  /* 0x0002900001187983 */ /* 0x002ee20000300800 */
[----:B------:R-:W3:Y:S02]  /*2aff0*/  LDL.LU R25, [R1+0x294] ;  /* 0x0002940001197983 */ /* 0x000ee40000300800 */
[----:B------:R-:W3:Y:S02]  /*2b000*/  LDL.LU R26, [R1+0x298] ;  /* 0x00029800011a7983 */ /* 0x000ee40000300800 */
[----:B------:R-:W3:Y:S01]  /*2b010*/  LDL.LU R27, [R1+0x29c] ;  /* 0x00029c00011b7983 */ /* 0x000ee20000300800 */
[----:B------:R-:W3:Y:S01]  /*2b020*/  LDL.LU R29, [R1+0x1248] ;  /* 0x00124800011d7983 */ /* 0x000ee20000300800 */
[----:B------:R-:W3:Y:S02]  /*2b030*/  LDL.LU R28, [R1+0x1244] ;  /* 0x00124400011c7983 */ /* 0x000ee40000300800 */
[----:B------:R0:W-:Y:S02]  /*2b040*/  STL.64 [R1+0x11f8], R16 ;  /* 0x0011f81001007387 */ /* 0x0001e40000100a00 */
[----:B0-----:R-:W3:Y:S01]  /*2b050*/  LDL.LU R16, [R1+0x2d0] ;  /* 0x0002d00001107983 */ /* 0x001ee20000300800 */
[----:B------:R-:W3:Y:S02]  /*2b060*/  LDL.LU R17, [R1+0x2d4] ;  /* 0x0002d40001117983 */ /* 0x000ee40000300800 */
[----:B------:R-:W3:Y:S02]  /*2b070*/  LDL.LU R18, [R1+0x2d8] ;  /* 0x0002d80001127983 */ /* 0x000ee40000300800 */
[----:B------:R-:W3:Y:S02]  /*2b080*/  LDL.LU R19, [R1+0x2dc] ;  /* 0x0002dc0001137983 */ /* 0x000ee40000300800 */
[----:B--2---:R-:W-:-:S02]  /*2b090*/  IMAD.MOV.U32 R13, RZ, RZ, R3 ;  /* 0x000000ffff0d7224 */ /* 0x004fc400078e0003 */
[----:B----4-:R-:W-:Y:S02]  /*2b0a0*/  IMAD.MOV.U32 R12, RZ, RZ, R0 ;  /* 0x000000ffff0c7224 */ /* 0x010fe400078e0000 */
[----:B---3--:R-:W-:Y:S02]  /*2b0b0*/  IMAD.MOV.U32 R8, RZ, RZ, R29 ;  /* 0x000000ffff087224 */ /* 0x008fe400078e001d */
[----:B------:R-:W-:Y:S01]  /*2b0c0*/  IMAD.MOV.U32 R9, RZ, RZ, R28 ;  /* 0x000000ffff097224 */ /* 0x000fe200078e001c */
[----:B------:R-:W2:Y:S01]  /*2b0d0*/  LDL.LU R29, [R1+0x1240] ;  /* 0x00124000011d7983 */ /* 0x000ea20000300800 */
[----:B------:R-:W3:Y:S03]  /*2b0e0*/  LDL.LU R28, [R1+0x123c] ;  /* 0x00123c00011c7983 */ /* 0x000ee60000300800 */
[----:B------:R-:W-:Y:S01]  /*2b0f0*/  STL.64 [R1+0x1218], R18 ;  /* 0x0012181201007387 */ /* 0x000fe20000100a00 */
[----:B------:R-:W-:Y:S02]  /*2b100*/  STL.64 [R1+0x1210], R16 ;  /* 0x0012101001007387 */ /* 0x000fe40000100a00 */
[----:B------:R-:W4:Y:S02]  /*2b110*/  LDL.LU R0, [R1+0x1238] ;  /* 0x0012380001007983 */ /* 0x000f240000300800 */
[----:B------:R-:W2:Y:S01]  /*2b120*/  LDL.LU R3, [R1+0x1234] ;  /* 0x0012340001037983 */ /* 0x000ea20000300800 */
[----:B------:R0:W-:Y:S04]  /*2b130*/  STL.64 [R1+0x1228], R12 ;  /* 0x0012280c01007387 */ /* 0x0001e80000100a00 */
[----:B0-----:R-:W2:Y:S01]  /*2b140*/  LDL.LU R12, [R1+0x2f0] ;  /* 0x0002f000010c7983 */ /* 0x001ea20000300800 */
[----:B------:R-:W2:Y:S02]  /*2b150*/  LDL.LU R13, [R1+0x2f4] ;  /* 0x0002f400010d7983 */ /* 0x000ea40000300800 */
[----:B------:R-:W2:Y:S02]  /*2b160*/  LDL.LU R14, [R1+0x2f8] ;  /* 0x0002f800010e7983 */ /* 0x000ea40000300800 */
[----:B------:R-:W2:Y:S01]  /*2b170*/  LDL.LU R15, [R1+0x2fc] ;  /* 0x0002fc00010f7983 */ /* 0x000ea20000300800 */
[----:B------:R-:W2:Y:S01]  /*2b180*/  LDL.LU R16, [R1+0x2e0] ;  /* 0x0002e00001107983 */ /* 0x000ea20000300800 */
[----:B------:R-:W2:Y:S02]  /*2b190*/  LDL.LU R17, [R1+0x2e4] ;  /* 0x0002e40001117983 */ /* 0x000ea40000300800 */
[----:B------:R-:W2:Y:S02]  /*2b1a0*/  LDL.LU R18, [R1+0x2e8] ;  /* 0x0002e80001127983 */ /* 0x000ea40000300800 */
[----:B------:R-:W2:Y:S01]  /*2b1b0*/  LDL.LU R19, [R1+0x2ec] ;  /* 0x0002ec0001137983 */ /* 0x000ea20000300800 */
[----:B------:R-:W-:Y:S01]  /*2b1c0*/  STL.64 [R1+0x11c0], R26 ;  /* 0x0011c01a01007387 */ /* 0x000fe20000100a00 */
        /* <DEDUP_REMOVED lines=11> */
[----:B------:R-:W-:Y:S01]  /*2b280*/  HMMA.16816.F32 R8, R20, R8, R12 ;  /* 0x000000081408723c */ /* 0x000fe2000000180c */
[----:B--2---:R-:W-:Y:S01]  /*2b290*/  STL.64 [R1+0x11f0], R26 ;  /* 0x0011f01a01007387 */ /* 0x004fe20000100a00 */
[----:B------:R0:W-:Y:S03]  /*2b2a0*/  STL.64 [R1+0x11e8], R24 ;  /* 0x0011e81801007387 */ /* 0x0001e60000100a00 */
[----:B0-----:R-:W2:Y:S01]  /*2b2b0*/  LDL.LU R24, [R1+0x2c0] ;  /* 0x0002c00001187983 */ /* 0x001ea20000300800 */
[----:B------:R-:W2:Y:S02]  /*2b2c0*/  LDL.LU R25, [R1+0x2c4] ;  /* 0x0002c40001197983 */ /* 0x000ea40000300800 */
[----:B------:R-:W2:Y:S02]  /*2b2d0*/  LDL.LU R26, [R1+0x2c8] ;  /* 0x0002c800011a7983 */ /* 0x000ea40000300800 */
[----:B------:R-:W2:Y:S01]  /*2b2e0*/  LDL.LU R27, [R1+0x2cc] ;  /* 0x0002cc00011b7983 */ /* 0x000ea20000300800 */
[----:B------:R-:W2:Y:S01]  /*2b2f0*/  LDL.LU R2, [R1+0x1230] ;  /* 0x0012300001027983 */ /* 0x000ea20000300800 */
[----:B------:R-:W-:Y:S02]  /*2b300*/  STL.64 [R1+0x1010], R6 ;  /* 0x0010100601007387 */ /* 0x000fe40000100a00 */
[----:B------:R0:W-:Y:S02]  /*2b310*/  STL.64 [R1+0x1008], R4 ;  /* 0x0010080401007387 */ /* 0x0001e40000100a00 */
[----:B0-----:R-:W3:Y:S01]  /*2b320*/  LDL.LU R4, [R1+0x260] ;  /* 0x0002600001047983 */ /* 0x001ee20000300800 */
[----:B------:R-:W3:Y:S02]  /*2b330*/  LDL.LU R5, [R1+0x264] ;  /* 0x0002640001057983 */ /* 0x000ee40000300800 */
[----:B------:R-:W3:Y:S02]  /*2b340*/  LDL.LU R6, [R1+0x268] ;  /* 0x0002680001067983 */ /* 0x000ee40000300800 */
[----:B------:R-:W3:Y:S01]  /*2b350*/  LDL.LU R7, [R1+0x26c] ;  /* 0x00026c0001077983 */ /* 0x000ee20000300800 */
[----:B------:R-:W3:Y:S01]  /*2b360*/  LDL.LU.64 R12, [R1+0x1228] ;  /* 0x00122800010c7983 */ /* 0x000ee20000300a00 */
[----:B------:R0:W-:Y:S02]  /*2b370*/  STL.64 [R1+0xd0], R8 ;  /* 0x0000d00801007387 */ /* 0x0001e40000100a00 */
[----:B------:R1:W-:Y:S01]  /*2b380*/  STL.64 [R1+0xd8], R10 ;  /* 0x0000d80a01007387 */ /* 0x0003e20000100a00 */
[----:B0-----:R-:W3:Y:S01]  /*2b390*/  LDL.LU R8, [R1+0x250] ;  /* 0x0002500001087983 */ /* 0x001ee20000300800 */
[----:B-1----:R-:W-:-:S02]  /*2b3a0*/  IMAD.MOV.U32 R10, RZ, RZ, R3 ;  /* 0x000000ffff0a7224 */ /* 0x002fc400078e0003 */
[----:B----4-:R-:W-:Y:S02]  /*2b3b0*/  IMAD.MOV.U32 R11, RZ, RZ, R0 ;  /* 0x000000ffff0b7224 */ /* 0x010fe400078e0000 */
[----:B--2---:R-:W-:Y:S02]  /*2b3c0*/  IMAD.MOV.U32 R9, RZ, RZ, R2 ;  /* 0x000000ffff097224 */ /* 0x004fe400078e0002 */
[----:B------:R-:W2:Y:S01]  /*2b3d0*/  LDL.LU R2, [R1+0x1224] ;  /* 0x0012240001027983 */ /* 0x000ea20000300800 */
[----:B------:R-:W4:Y:S01]  /*2b3e0*/  LDL.LU R3, [R1+0x1220] ;  /* 0x0012200001037983 */ /* 0x000f220000300800 */
[C---:B---3--:R-:W-:Y:S02]  /*2b3f0*/  HMMA.16816.F32 R12, R20.reuse, R12, R16 ;  /* 0x0000000c140c723c */ /* 0x048fe40000001810 */
[----:B------:R0:W-:Y:S04]  /*2b400*/  STL.64 [R1+0x1178], R10 ;  /* 0x0011780a01007387 */ /* 0x0001e80000100a00 */
[----:B------:R-:W-:Y:S04]  /*2b410*/  STL.64 [R1+0x1170], R8 ;  /* 0x0011700801007387 */ /* 0x000fe80000100a00 */
[----:B0-----:R-:W3:Y:S01]  /*2b420*/  LDL.64 R10, [R1+0x68] ;  /* 0x00006800010a7983 */ /* 0x001ee20000100a00 */
[----:B------:R-:W2:Y:S02]  /*2b430*/  LDL.LU.64 R18, [R1+0x1218] ;  /* 0x0012180001127983 */ /* 0x000ea40000300a00 */
[----:B------:R-:W2:Y:S10]  /*2b440*/  LDL.LU.64 R16, [R1+0x1210] ;  /* 0x0012100001107983 */ /* 0x000eb40000300a00 */
[----:B------:R-:W-:Y:S01]  /*2b450*/  STL.64 [R1+0xc0], R12 ;  /* 0x0000c00c01007387 */ /* 0x000fe20000100a00 */
[----:B------:R0:W-:Y:S03]  /*2b460*/  STL.64 [R1+0xc8], R14 ;  /* 0x0000c80e01007387 */ /* 0x0001e60000100a00 */
[----:B0-----:R-:W2:Y:S01]  /*2b470*/  LDL.LU.64 R14, [R1+0x1208] ;  /* 0x00120800010e7983 */ /* 0x001ea20000300a00 */
[----:B------:R-:W2:Y:S02]  /*2b480*/  LDL.LU.64 R12, [R1+0x1200] ;  /* 0x00120000010c7983 */ /* 0x000ea40000300a00 */
[----:B--2---:R-:W-:Y:S11]  /*2b490*/  HMMA.16816.F32 R16, R20, R12, R16 ;  /* 0x0000000c1410723c */ /* 0x004ff60000001810 */
[----:B------:R-:W-:Y:S11]  /*2b4a0*/  @!UPT UIADD3 URZ, URZ, URZ, URZ ;  /* 0x0000003f3f3ff290 */ /* 0x000ff6000fffe03f */
[----:B------:R-:W-:Y:S01]  /*2b4b0*/  @!UPT UIADD3 URZ, URZ, URZ, URZ ;  /* 0x0000003f3f3ff290 */ /* 0x000fe2000fffe03f */
[----:B------:R0:W-:Y:S01]  /*2b4c0*/  STL.64 [R1+0xb0], R16 ;  /* 0x0000b01001007387 */ /* 0x0001e20000100a00 */
[----:B------:R1:W-:Y:S03]  /*2b4d0*/  STL [R1+0xb8], R18 ;  /* 0x0000b81201007387 */ /* 0x0003e60000100800 */
[----:B0-----:R-:W1:Y:S01]  /*2b4e0*/  LDL.LU.64 R16, [R1+0x11f8] ;  /* 0x0011f80001107983 */ /* 0x001e620000300a00 */
[----:B------:R-:W-:-:S05]  /*2b4f0*/  IMAD.MOV.U32 R0, RZ, RZ, R19 ;  /* 0x000000ffff007224 */ /* 0x000fca00078e0013 */
[----:B------:R-:W-:Y:S01]  /*2b500*/  STL [R1+0xfe4], R0 ;  /* 0x000fe40001007387 */ /* 0x000fe20000100800 */
[C---:B-1----:R-:W-:Y:S03]  /*2b510*/  HMMA.16816.F32 R16, R20.reuse, R16, R24 ;  /* 0x000000101410723c */ /* 0x042fe60000001818 */
[----:B------:R-:W2:Y:S01]  /*2b520*/  LDL.LU.64 R26, [R1+0x11f0] ;  /* 0x0011f000011a7983 */ /* 0x000ea20000300a00 */
[----:B------:R-:W2:Y:S11]  /*2b530*/  LDL.LU.64 R24, [R1+0x11e8] ;  /* 0x0011e80001187983 */ /* 0x000eb60000300a00 */
[----:B------:R-:W-:Y:S08]  /*2b540*/  @!UPT UIADD3 URZ, URZ, URZ, URZ ;  /* 0x0000003f3f3ff290 */ /* 0x000ff0000fffe03f */
[----:B------:R0:W-:Y:S01]  /*2b550*/  STL.64 [R1+0xa0], R16 ;  /* 0x0000a01001007387 */ /* 0x0001e20000100a00 */
[----:B------:R2:W-:Y:S03]  /*2b560*/  STL.64 [R1+0xa8], R18 ;  /* 0x0000a81201007387 */ /* 0x0005e60000100a00 */
[----:B0-----:R-:W2:Y:S02]  /*2b570*/  LDL.LU.64 R16, [R1+0x11e0] ;  /* 0x0011e00001107983 */ /* 0x001ea40000300a00 */
[----:B--2---:R-:W-:Y:S02]  /*2b580*/  HMMA.16816.F32 R16, R20, R16, R24 ;  /* 0x000000101410723c */ /* 0x004fe40000001818 */
[----:B------:R-:W2:Y:S01]  /*2b590*/  LDL.LU.64 R26, [R1+0x11d8] ;  /* 0x0011d800011a7983 */ /* 0x000ea20000300a00 */
[----:B------:R-:W2:Y:S11]  /*2b5a0*/  LDL.LU.64 R24, [R1+0x11d0] ;  /* 0x0011d00001187983 */ /* 0x000eb60000300a00 */
[----:B------:R-:W-:Y:S09]  /*2b5b0*/  @!UPT UIADD3 URZ, URZ, URZ, URZ ;  /* 0x0000003f3f3ff290 */ /* 0x000ff2000fffe03f */
[----:B------:R0:W-:Y:S01]  /*2b5c0*/  STL.64 [R1+0x90], R16 ;  /* 0x0000901001007387 */ /* 0x0001e20000100a00 */
[----:B------:R2:W-:Y:S03]  /*2b5d0*/  STL [R1+0x98], R18 ;  /* 0x0000981201007387 */ /* 0x0005e60000100800 */
[----:B0-----:R-:W2:Y:S01]  /*2b5e0*/  LDL.LU.64 R16, [R1+0x11c8] ;  /* 0x0011c80001107983 */ /* 0x001ea20000300a00 */
[----:B------:R-:W-:-:S05]  /*2b5f0*/  IMAD.MOV.U32 R0, RZ, RZ, R19 ;  /* 0x000000ffff007224 */ /* 0x000fca00078e0013 */
[----:B------:R-:W-:Y:S01]  /*2b600*/  STL [R1+0xfe8], R0 ;  /* 0x000fe80001007387 */ /* 0x000fe20000100800 */
        /* <DEDUP_REMOVED lines=11> */
[----:B------:R-:W-:Y:S01]  /*2b6c0*/  STL.64 [R1+0x70], R16 ;  /* 0x0000701001007387 */ /* 0x000fe20000100a00 */
[----:B------:R0:W-:Y:S02]  /*2b6d0*/  STL [R1+0x78], R18 ;  /* 0x0000781201007387 */ /* 0x0001e40000100800 */
[----:B------:R-:W-:Y:S02]  /*2b6e0*/  IMAD.MOV.U32 R0, RZ, RZ, R19 ;  /* 0x000000ffff007224 */ /* 0x000fe400078e0013 */
[----:B0-----:R-:W2:Y:S01]  /*2b6f0*/  LDL.LU.64 R18, [R1+0x1198] ;  /* 0x0011980001127983 */ /* 0x001ea20000300a00 */
[----:B------:R-:W2:Y:S02]  /*2b700*/  LDL.LU.64 R16, [R1+0x1190] ;  /* 0x0011900001107983 */ /* 0x000ea40000300a00 */
[----:B--2---:R-:W-:Y:S01]  /*2b710*/  HMMA.16816.F32 R20, R20, R24, R16 ;  /* 0x000000181414723c */ /* 0x004fe20000001810 */
[----:B------:R-:W2:Y:S01]  /*2b720*/  LDL.LU.64 R18, [R1+0x1188] ;  /* 0x0011880001127983 */ /* 0x000ea20000300a00 */
[----:B------:R-:W2:Y:S11]  /*2b730*/  LDL.LU.64 R16, [R1+0x1180] ;  /* 0x0011800001107983 */ /* 0x000eb60000300a00 */
[----:B------:R-:W-:Y:S10]  /*2b740*/  @!UPT UIADD3 URZ, URZ, URZ, URZ ;  /* 0x0000003f3f3ff290 */ /* 0x000ff4000fffe03f */
[----:B------:R-:W-:Y:S01]  /*2b750*/  STL.64 [R1+0xf68], R22 ;  /* 0x000f681601007387 */ /* 0x000fe20000100a00 */
[----:B------:R3:W-:Y:S02]  /*2b760*/  STL.64 [R1+0xf60], R20 ;  /* 0x000f601401007387 */ /* 0x0007e40000100a00 */
[----:B---3--:R-:W-:Y:S02]  /*2b770*/  IMAD.MOV.U32 R21, RZ, RZ, R10 ;  /* 0x000000ffff157224 */ /* 0x008fe400078e000a */
[----:B------:R-:W-:Y:S02]  /*2b780*/  IMAD.MOV.U32 R20, RZ, RZ, R11 ;  /* 0x000000ffff147224 */ /* 0x000fe400078e000b */
[----:B------:R-:W-:Y:S02]  /*2b790*/  IMAD.MOV.U32 R23, RZ, RZ, R2 ;  /* 0x000000ffff177224 */ /* 0x000fe400078e0002 */
[----:B----4-:R-:W-:Y:S01]  /*2b7a0*/  IMAD.MOV.U32 R22, RZ, RZ, R3 ;  /* 0x000000ffff167224 */ /* 0x010fe200078e0003 */
[C---:B--2---:R-:W-:Y:S01]  /*2b7b0*/  HMMA.16816.F32 R4, R16.reuse, R10, R4 ;  /* 0x0000000a1004723c */ /* 0x044fe20000001804 */
[----:B------:R-:W2:Y:S01]  /*2b7c0*/  LDL.LU.64 R10, [R1+0x1178] ;  /* 0x00117800010a7983 */ /* 0x000ea20000300a00 */
[----:B------:R-:W2:Y:S11]  /*2b7d0*/  LDL.LU.64 R8, [R1+0x1170] ;  /* 0x0011700001087983 */ /* 0x000eb60000300a00 */
[----:B------:R-:W-:Y:S10]  /*2b7e0*/  @!UPT UIADD3 URZ, URZ, URZ, URZ ;  /* 0x0000003f3f3ff290 */ /* 0x000ff4000fffe03f */
[----:B------:R0:W-:Y:S01]  /*2b7f0*/  STL.64 [R1+0x2b0], R4 ;  /* 0x0002b00401007387 */ /* 0x0001e20000100a00 */
[----:B------:R1:W-:Y:S02]  /*2b800*/  STL.64 [R1+0x2b8], R6 ;  /* 0x0002b80601007387 */ /* 0x0003e40000100a00 */
[----:B------:R-:W-:Y:S02]  /*2b810*/  IMAD.MOV.U32 R2, RZ, RZ, R4 ;  /* 0x000000ffff027224 */ /* 0x000fe400078e0004 */
[----:B------:R-:W-:Y:S01]  /*2b820*/  IMAD.MOV.U32 R3, RZ, RZ, R5 ;  /* 0x000000ffff037224 */ /* 0x000fe200078e0005 */
[----:B0-----:R-:W3:Y:S01]  /*2b830*/  LDL.LU R4, [R1+0x240] ;  /* 0x0002400001047983 */ /* 0x001ee20000300800 */
[----:B------:R-:W3:Y:S02]  /*2b840*/  LDL.LU R5, [R1+0x244] ;  /* 0x0002440001057983 */ /* 0x000ee40000300800 */
[----:B-1----:R-:W3:Y:S02]  /*2b850*/  LDL.LU R6, [R1+0x248] ;  /* 0x0002480001067983 */ /* 0x002ee40000300800 */
[----:B------:R-:W3:Y:S01]  /*2b860*/  LDL.LU R7, [R1+0x24c] ;  /* 0x00024c0001077983 */ /* 0x000ee20000300800 */
[----:B------:R0:W-:Y:S01]  /*2b870*/  STL.64 [R1+0x1148], R22 ;  /* 0x0011481601007387 */ /* 0x0001e20000100a00 */
[----:B------:R-:W-:Y:S03]  /*2b880*/  STL.64 [R1+0x1140], R20 ;  /* 0x0011401401007387 */ /* 0x000fe60000100a00 */
[----:B0-----:R-:W2:Y:S01]  /*2b890*/  LDL.64 R22, [R1+0x58] ;  /* 0x0000580001167983 */ /* 0x001ea20000100a00 */
[----:B------:R-:W-:Y:S02]  /*2b8a0*/  STL [R1+0xe64], R2 ;  /* 0x000e640201007387 */ /* 0x000fe40000100800 */
[----:B------:R-:W-:Y:S01]  /*2b8b0*/  STL [R1+0xe60], R3 ;  /* 0x000e600301007387 */ /* 0x000fe20000100800 */
[----:B--2---:R-:W-:Y:S11]  /*2b8c0*/  HMMA.16816.F32 R8, R16, R22, R8 ;  /* 0x000000161008723c */ /* 0x004ff60000001808 */
[----:B------:R-:W-:Y:S11]  /*2b8d0*/  @!UPT UIADD3 URZ, URZ, URZ, URZ ;  /* 0x0000003f3f3ff290 */ /* 0x000ff6000fffe03f */
[----:B------:R-:W-:Y:S01]  /*2b8e0*/  @!UPT UIADD3 URZ, URZ, URZ, URZ ;  /* 0x0000003f3f3ff290 */ /* 0x000fe2000fffe03f */
[----:B------:R0:W-:Y:S01]  /*2b8f0*/  STL.64 [R1+0x2a0], R8 ;  /* 0x0002a00801007387 */ /* 0x0001e20000100a00 */
[----:B------:R-:W-:Y:S02]  /*2b900*/  IMAD.MOV.U32 R24, RZ, RZ, R8 ;  /* 0x000000ffff187224 */ /* 0x000fe400078e0008 */
[----:B------:R-:W-:Y:S02]  /*2b910*/  IMAD.MOV.U32 R25, RZ, RZ, R9 ;  /* 0x000000ffff197224 */ /* 0x000fe400078e0009 */
[----:B------:R1:W-:Y:S02]  /*2b920*/  STL.64 [R1+0x2a8], R10 ;  /* 0x0002a80a01007387 */ /* 0x0003e40000100a00 */
[----:B0-----:R-:W-:Y:S02]  /*2b930*/  IMAD.MOV.U32 R8, RZ, RZ, R28 ;  /* 0x000000ffff087224 */ /* 0x001fe400078e001c */
[----:B------:R-:W-:Y:S01]  /*2b940*/  IMAD.MOV.U32 R9, RZ, RZ, R26 ;  /* 0x000000ffff097224 */ /* 0x000fe200078e001a */
[----:B------:R-:W2:Y:S01]  /*2b950*/  LDL.LU R28, [R1+0x116c] ;  /* 0x00116c00011c7983 */ /* 0x000ea20000300800 */
[----:B------:R-:W4:Y:S02]  /*2b960*/  LDL.LU R26, [R1+0x1168] ;  /* 0x00116800011a7983 */ /* 0x000f240000300800 */
[----:B-1----:R-:W-:-:S02]  /*2b970*/  IMAD.MOV.U32 R10, RZ, RZ, R27 ;  /* 0x000000ffff0a7224 */ /* 0x002fc400078e001b */
[----:B------:R-:W4:Y:S01]  /*2b980*/  LDL.LU R27, [R1+0x1164] ;  /* 0x00116400011b7983 */ /* 0x000f220000300800 */
[----:B------:R-:W-:Y:S02]  /*2b990*/  IMAD.MOV.U32 R11, RZ, RZ, R29 ;  /* 0x000000ffff0b7224 */ /* 0x000fe400078e001d */
[----:B------:R-:W2:Y:S03]  /*2b9a0*/  LDL.LU R29, [R1+0x1160] ;  /* 0x00116000011d7983 */ /* 0x000ea60000300800 */
[----:B------:R0:W-:Y:S01]  /*2b9b0*/  STL.64 [R1+0x1098], R10 ;  /* 0x0010980a01007387 */ /* 0x0001e20000100a00 */
[----:B------:R-:W-:Y:S03]  /*2b9c0*/  STL.64 [R1+0x1090], R8 ;  /* 0x0010900801007387 */ /* 0x000fe60000100a00 */
[----:B0-----:R-:W2:Y:S04]  /*2b9d0*/  LDL R10, [R1+0x18] ;  /* 0x00001800010a7983 */ /* 0x001ea80000100800 */
[----:B------:R-:W2:Y:S01]  /*2b9e0*/  LDL R11, [R1+0x1c] ;  /* 0x00001c00010b7983 */ /* 0x000ea20000100800 */
[----:B------:R0:W-:Y:S02]  /*2b9f0*/  STL [R1+0xe6c], R24 ;  /* 0x000e6c1801007387 */ /* 0x0001e40000100800 */
[----:B------:R1:W-:Y:S01]  /*2ba00*/  STL [R1+0xe68], R25 ;  /* 0x000e681901007387 */ /* 0x0003e20000100800 */
[----:B----4-:R4:W-:Y:S01]  /*2ba10*/  STL.64 [R1+0x1138], R26 ;  /* 0x0011381a01007387 */ /* 0x0109e20000100a00 */
[----:B0-----:R-:W2:Y:S02]  /*2ba20*/  LDL.LU R24, [R1+0x220] ;  /* 0x0002200001187983 */ /* 0x001ea40000300800 */
[----:B-1----:R-:W2:Y:S01]  /*2ba30*/  LDL.LU R25, [R1+0x224] ;  /* 0x0002240001197983 */ /* 0x002ea20000300800 */
[----:B----4-:R-:W4:Y:S01]  /*2ba40*/  LDL.LU R26, [R1+0x228] ;  /* 0x00022800011a7983 */ /* 0x010f220000300800 */
[----:B------:R-:W4:Y:S01]  /*2ba50*/  LDL.LU R27, [R1+0x22c] ;  /* 0x00022c00011b7983 */ /* 0x000f220000300800 */
[----:B---3--:R-:W-:Y:S01]  /*2ba60*/  HMMA.16816.F32 R4, R16, R14, R4 ;  /* 0x0000000e1004723c */ /* 0x008fe20000001804 */
[----:B------:R-:W-:-:S02]  /*2ba70*/  IMAD.MOV.U32 R3, RZ, RZ, R22 ;  /* 0x000000ffff037224 */ /* 0x000fc400078e0016 */
[----:B------:R-:W-:Y:S01]  /*2ba80*/  IMAD.MOV.U32 R2, RZ, RZ, R23 ;  /* 0x000000ffff027224 */ /* 0x000fe200078e0017 */
[----:B----4-:R-:W-:Y:S01]  /*2ba90*/  STL.64 [R1+0x1158], R26 ;  /* 0x0011581a01007387 */ /* 0x010fe20000100a00 */
[----:B--2---:R0:W-:Y:S03]  /*2baa0*/  STL.64 [R1+0x1150], R24 ;  /* 0x0011501801007387 */ /* 0x0041e60000100a00 */
[----:B0-----:R-:W2:Y:S01]  /*2bab0*/  LDL.LU R24, [R1+0x230] ;  /* 0x0002300001187983 */ /* 0x001ea20000300800 */
[----:B------:R-:W2:Y:S02]  /*2bac0*/  LDL.LU R25, [R1+0x234] ;  /* 0x0002340001197983 */ /* 0x000ea40000300800 */
[----:B------:R-:W2:Y:S02]  /*2bad0*/  LDL.64 R22, [R1+0x38] ;  /* 0x0000380001167983 */ /* 0x000ea40000100a00 */
[----:B------:R-:W-:-:S10]  /*2bae0*/  IMAD.MOV.U32 R27, RZ, RZ, R28 ;  /* 0x000000ffff1b7224 */ /* 0x000fd400078e001c */
[----:B------:R0:W-:Y:S01]  /*2baf0*/  STL.64 [R1+0x2f0], R4 ;  /* 0x0002f00401007387 */ /* 0x0001e20000100a00 */
[----:B------:R-:W-:Y:S02]  /*2bb00*/  IMAD.MOV.U32 R26, RZ, RZ, R29 ;  /* 0x000000ffff1a7224 */ /* 0x000fe400078e001d */
[----:B------:R1:W-:Y:S02]  /*2bb10*/  STL.64 [R1+0x2f8], R6 ;  /* 0x0002f80601007387 */ /* 0x0003e40000100a00 */
[----:B------:R-:W-:Y:S02]  /*2bb20*/  IMAD.MOV.U32 R28, RZ, RZ, R4 ;  /* 0x000000ffff1c7224 */ /* 0x000fe400078e0004 */
[----:B------:R-:W-:Y:S01]  /*2bb30*/  IMAD.MOV.U32 R29, RZ, RZ, R5 ;  /* 0x000000ffff1d7224 */ /* 0x000fe200078e0005 */
[----:B0-----:R-:W3:Y:S01]  /*2bb40*/  LDL.LU R4, [R1+0x130] ;  /* 0x0001300001047983 */ /* 0x001ee20000300800 */
[----:B------:R-:W3:Y:S02]  /*2bb50*/  LDL.LU R5, [R1+0x134] ;  /* 0x0001340001057983 */ /* 0x000ee40000300800 */
[----:B-1----:R-:W4:Y:S02]  /*2bb60*/  LDL.LU R6, [R1+0x138] ;  /* 0x0001380001067983 */ /* 0x002f240000300800 */
[----:B------:R-:W4:Y:S01]  /*2bb70*/  LDL.LU R7, [R1+0x13c] ;  /* 0x00013c0001077983 */ /* 0x000f220000300800 */
[----:B------:R-:W2:Y:S01]  /*2bb80*/  LDL.LU R12, [R1+0x210] ;  /* 0x00021000010c7983 */ /* 0x000ea20000300800 */
[----:B------:R-:W-:-:S02]  /*2bb90*/  IMAD.MOV.U32 R9, RZ, RZ, R14 ;  /* 0x000000ffff097224 */ /* 0x000fc400078e000e */
[----:B------:R-:W2:Y:S02]  /*2bba0*/  LDL.LU R13, [R1+0x214] ;  /* 0x00021400010d7983 */ /* 0x000ea40000300800 */
[----:B------:R-:W-:Y:S01]  /*2bbb0*/  IMAD.MOV.U32 R8, RZ, RZ, R15 ;  /* 0x000000ffff087224 */ /* 0x000fe200078e000f */
[----:B------:R-:W2:Y:S01]  /*2bbc0*/  LDL.LU R14, [R1+0x218] ;  /* 0x00021800010e7983 */ /* 0x000ea20000300800 */
[----:B------:R-:W2:Y:S03]  /*2bbd0*/  LDL.LU R15, [R1+0x21c] ;  /* 0x00021c00010f7983 */ /* 0x000ea60000300800 */
[----:B----4-:R-:W-:Y:S01]  /*2bbe0*/  STL.64 [R1+0x1078], R6 ;  /* 0x0010780601007387 */ /* 0x010fe20000100a00 */
[----:B---3--:R0:W-:Y:S03]  /*2bbf0*/  STL.64 [R1+0x1070], R4 ;  /* 0x0010700401007387 */ /* 0x0081e60000100a00 */
[----:B0-----:R-:W3:Y:S01]  /*2bc00*/  LDL.LU R4, [R1+0x140] ;  /* 0x0001400001047983 */ /* 0x001ee20000300800 */
[----:B------:R-:W3:Y:S02]  /*2bc10*/  LDL.LU R5, [R1+0x144] ;  /* 0x0001440001057983 */ /* 0x000ee40000300800 */
[----:B------:R-:W4:Y:S02]  /*2bc20*/  LDL.LU R6, [R1+0x148] ;  /* 0x0001480001067983 */ /* 0x000f240000300800 */
[----:B------:R-:W4:Y:S01]  /*2bc30*/  LDL.LU R7, [R1+0x14c] ;  /* 0x00014c0001077983 */ /* 0x000f220000300800 */
[----:B--2---:R-:W-:Y:S01]  /*2bc40*/  HMMA.16816.F32 R24, R16, R22, R24 ;  /* 0x000000161018723c */ /* 0x004fe20000001818 */
[----:B----4-:R-:W-:Y:S01]  /*2bc50*/  STL.64 [R1+0x10a8], R6 ;  /* 0x0010a80601007387 */ /* 0x010fe20000100a00 */
[----:B---3--:R0:W-:Y:S03]  /*2bc60*/  STL.64 [R1+0x10a0], R4 ;  /* 0x0010a00401007387 */ /* 0x0081e60000100a00 */
[----:B0-----:R-:W2:Y:S01]  /*2bc70*/  LDL.LU R4, [R1+0x180] ;  /* 0x0001800001047983 */ /* 0x001ea20000300800 */
[----:B------:R-:W2:Y:S02]  /*2bc80*/  LDL.LU R5, [R1+0x184] ;  /* 0x0001840001057983 */ /* 0x000ea40000300800 */
[----:B------:R-:W3:Y:S02]  /*2bc90*/  LDL.LU R6, [R1+0x188] ;  /* 0x0001880001067983 */ /* 0x000ee40000300800 */
[----:B------:R-:W3:Y:S02]  /*2bca0*/  LDL.LU R7, [R1+0x18c] ;  /* 0x00018c0001077983 */ /* 0x000ee40000300800 */
[----:B---3--:R0:W-:Y:S01]  /*2bcb0*/  STL.64 [R1+0x10b8], R6 ;  /* 0x0010b80601007387 */ /* 0x0081e20000100a00 */
[----:B--2---:R-:W-:Y:S03]  /*2bcc0*/  STL.64 [R1+0x10b0], R4 ;  /* 0x0010b00401007387 */ /* 0x004fe60000100a00 */
[----:B0-----:R-:W2:Y:S04]  /*2bcd0*/  LDL R6, [R1+0x28] ;  /* 0x0000280001067983 */ /* 0x001ea80000100800 */
[----:B------:R-:W2:Y:S01]  /*2bce0*/  LDL R7, [R1+0x2c] ;  /* 0x00002c0001077983 */ /* 0x000ea20000100800 */
[----:B------:R-:W-:Y:S02]  /*2bcf0*/  STL [R1+0xe74], R28 ;  /* 0x000e741c01007387 */ /* 0x000fe40000100800 */
[----:B------:R-:W-:Y:S02]  /*2bd00*/  STL [R1+0xe70], R29 ;  /* 0x000e701d01007387 */ /* 0x000fe40000100800 */
[----:B------:R-:W-:Y:S01]  /*2bd10*/  STL.64 [R1+0x2e0], R24 ;  /* 0x0002e01801007387 */ /* 0x000fe20000100a00 */
[----:B------:R0:W-:Y:S04]  /*2bd20*/  STL.64 [R1+0x2e8], R26 ;  /* 0x0002e81a01007387 */ /* 0x0001e80000100a00 */
[----:B0-----:R-:W2:Y:S01]  /*2bd30*/  LDL.LU.64 R26, [R1+0x1158] ;  /* 0x00115800011a7983 */ /* 0x001ea20000300a00 */
[----:B------:R-:W2:Y:S02]  /*2bd40*/  LDL.LU.64 R24, [R1+0x1150] ;  /* 0x0011500001187983 */ /* 0x000ea40000300a00 */
[----:B------:R-:W-:-:S02]  /*2bd50*/  IMAD.MOV.U32 R5, RZ, RZ, R22 ;  /* 0x000000ffff057224 */ /* 0x000fc400078e0016 */
[----:B------:R-:W-:Y:S01]  /*2bd60*/  IMAD.MOV.U32 R4, RZ, RZ, R23 ;  /* 0x000000ffff047224 */ /* 0x000fe200078e0017 */
[C---:B------:R-:W-:Y:S01]  /*2bd70*/  HMMA.16816.F32 R12, R16.reuse, R10, R12 ;  /* 0x0000000a100c723c */ /* 0x040fe2000000180c */
[----:B------:R-:W3:Y:S01]  /*2bd80*/  LDL.LU.64 R22, [R1+0x1148] ;  /* 0x0011480001167983 */ /* 0x000ee20000300a00 */
[----:B------:R-:W4:Y:S06]  /*2bd90*/  LDL.LU.64 R20, [R1+0x1140] ;  /* 0x0011400001147983 */ /* 0x000f2c0000300a00 */
[----:B--2---:R-:W-:Y:S01]  /*2bda0*/  HMMA.16816.F32 R24, R16, R6, R24 ;  /* 0x000000061018723c */ /* 0x004fe20000001818 */
[----:B------:R0:W-:Y:S06]  /*2bdb0*/  STL.64 [R1+0x10c8], R6 ;  /* 0x0010c80601007387 */ /* 0x0001ec0000100a00 */
[----:B0-----:R-:W-:-:S02]  /*2bdc0*/  IMAD.MOV.U32 R6, RZ, RZ, R5 ;  /* 0x000000ffff067224 */ /* 0x001fc400078e0005 */
[----:B------:R-:W-:Y:S11]  /*2bdd0*/  IMAD.MOV.U32 R7, RZ, RZ, R4 ;  /* 0x000000ffff077224 */ /* 0x000ff600078e0004 */
[----:B------:R-:W-:Y:S03]  /*2bde0*/  @!UPT UIADD3 URZ, URZ, URZ, URZ ;  /* 0x0000003f3f3ff290 */ /* 0x000fe6000fffe03f */
[----:B------:R-:W-:Y:S01]  /*2bdf0*/  STL.64 [R1+0x260], R24 ;  /* 0x0002601801007387 */ /* 0x000fe20000100a00 */
[----:B------:R-:W-:Y:S02]  /*2be00*/  STL.64 [R1+0x268], R26 ;  /* 0x0002681a01007387 */ /* 0x000fe40000100a00 */
[----:B------:R0:W-:Y:S02]  /*2be10*/  STL.64 [R1+0x10e0], R6 ;  /* 0x0010e00601007387 */ /* 0x0001e40000100a00 */
[----:B0-----:R-:W-:Y:S02]  /*2be20*/  IMAD.MOV.U32 R6, RZ, RZ, R9 ;  /* 0x000000ffff067224 */ /* 0x001fe400078e0009 */
[----:B------:R-:W-:-:S05]  /*2be30*/  IMAD.MOV.U32 R7, RZ, RZ, R8 ;  /* 0x000000ffff077224 */ /* 0x000fca00078e0008 */
[----:B------:R0:W-:Y:S02]  /*2be40*/  STL.64 [R1+0x10f8], R6 ;  /* 0x0010f80601007387 */ /* 0x0001e40000100a00 */
[----:B0-----:R-:W-:Y:S02]  /*2be50*/  IMAD.MOV.U32 R6, RZ, RZ, R3 ;  /* 0x000000ffff067224 */ /* 0x001fe400078e0003 */
[----:B------:R-:W-:-:S05]  /*2be60*/  IMAD.MOV.U32 R7, RZ, RZ, R2 ;  /* 0x000000ffff077224 */ /* 0x000fca00078e0002 */
[----:B------:R-:W-:Y:S01]  /*2be70*/  STL.64 [R1+0x1110], R6 ;  /* 0x0011100601007387 */ /* 0x000fe20000100a00 */
[----:B------:R-:W3:Y:S02]  /*2be80*/  LDL.LU R24, [R1+0x200] ;  /* 0x0002000001187983 */ /* 0x000ee40000300800 */
[----:B------:R0:W-:Y:S02]  /*2be90*/  STL.64 [R1+0x240], R12 ;  /* 0x0002400c01007387 */ /* 0x0001e40000100a00 */
[----:B------:R1:W-:Y:S01]  /*2bea0*/  STL.64 [R1+0x248], R14 ;  /* 0x0002480e01007387 */ /* 0x0003e20000100a00 */
[----:B------:R-:W3:Y:S01]  /*2beb0*/  LDL.LU R25, [R1+0x204] ;  /* 0x0002040001197983 */ /* 0x000ee20000300800 */
[----:B------:R-:W3:Y:S02]  /*2bec0*/  LDL.LU R26, [R1+0x208] ;  /* 0x00020800011a7983 */ /* 0x000ee40000300800 */
[----:B------:R-:W3:Y:S01]  /*2bed0*/  LDL.LU R27, [R1+0x20c] ;  /* 0x00020c00011b7983 */ /* 0x000ee20000300800 */
        /* <DEDUP_REMOVED lines=37> */
[----:B----4-:R-:W-:-:S02]  /*2c130*/  IMAD.MOV.U32 R6, RZ, RZ, R21 ;  /* 0x000000ffff067224 */ /* 0x010fc400078e0015 */
[----:B------:R-:W-:Y:S01]  /*2c140*/  IMAD.MOV.U32 R7, RZ, RZ, R20 ;  /* 0x000000ffff077224 */ /* 0x000fe200078e0014 */
[----:B---3--:R-:W-:Y:S01]  /*2c150*/  HMMA.16816.F32 R16, R16, R26, R12 ;  /* 0x0000001a1010723c */ /* 0x008fe2000000180c */
[----:B------:R-:W2:Y:S01]  /*2c160*/  LDL.LU.64 R14, [R1+0x1130] ;  /* 0x00113000010e7983 */ /* 0x000ea20000300a00 */
[----:B------:R-:W2:Y:S11]  /*2c170*/  LDL.LU.64 R12, [R1+0x1128] ;  /* 0x00112800010c7983 */ /* 0x000eb60000300a00 */
[----:B------:R-:W-:Y:S10]  /*2c180*/  @!UPT UIADD3 URZ, URZ, URZ, URZ ;  /* 0x0000003f3f3ff290 */ /* 0x000ff4000fffe03f */
[----:B------:R0:W-:Y:S01]  /*2c190*/  STL.64 [R1+0x1f0], R16 ;  /* 0x0001f01001007387 */ /* 0x0001e20000100a00 */
[----:B------:R1:W-:Y:S03]  /*2c1a0*/  STL.64 [R1+0x1f8], R18 ;  /* 0x0001f81201007387 */ /* 0x0003e60000100a00 */
[----:B0-----:R-:W3:Y:S01]  /*2c1b0*/  LDL.LU R16, [R1+0x150] ;  /* 0x0001500001107983 */ /* 0x001ee20000300800 */
[----:B------:R-:W3:Y:S02]  /*2c1c0*/  LDL.LU R17, [R1+0x154] ;  /* 0x0001540001117983 */ /* 0x000ee40000300800 */
[----:B-1----:R-:W3:Y:S02]  /*2c1d0*/  LDL.LU R18, [R1+0x158] ;  /* 0x0001580001127983 */ /* 0x002ee40000300800 */
        /* <DEDUP_REMOVED lines=55> */
[----:B------:R-:W4:Y:S02]  /*2c550*/  LDL.LU R23, [R1+0x16c] ;  /* 0x00016c0001177983 */ /* 0x000f240000300800 */
[----:B----4-:R-:W-:Y:S01]  /*2c560*/  HMMA.16816.F32 R20, R12, R26, R20 ;  /* 0x0000001a0c14723c */ /* 0x010fe20000001814 */
[----:B------:R-:W3:Y:S01]  /*2c570*/  LDL.LU.64 R14, [R1+0x68] ;  /* 0x00006800010e7983 */ /* 0x000ee20000300a00 */
[----:B------:R0:W-:Y:S11]  /*2c580*/  STL.64 [R1+0x1018], R26 ;  /* 0x0010181a01007387 */ /* 0x0001f60000100a00 */
[----:B------:R-:W-:Y:S10]  /*2c590*/  @!UPT UIADD3 URZ, URZ, URZ, URZ ;  /* 0x0000003f3f3ff290 */ /* 0x000ff4000fffe03f */
[----:B------:R-:W-:Y:S01]  /*2c5a0*/  STL.64 [R1+0x190], R20 ;  /* 0x0001901401007387 */ /* 0x000fe20000100a00 */
[----:B------:R-:W-:Y:S02]  /*2c5b0*/  STL.64 [R1+0x198], R22 ;  /* 0x0001981601007387 */ /* 0x000fe40000100a00 */
[----:B0-----:R-:W4:Y:S01]  /*2c5c0*/  LDL.LU.64 R26, [R1+0x48] ;  /* 0x00004800011a7983 */ /* 0x001f220000300a00 */
[C---:B---3--:R-:W-:Y:S11]  /*2c5d0*/  HMMA.16816.F32 R16, R8.reuse, R14, R16 ;  /* 0x0000000e0810723c */ /* 0x048ff60000001810 */
[----:B------:R-:W-:Y:S11]  /*2c5e0*/  @!UPT UIADD3 URZ, URZ, URZ, URZ ;  /* 0x0000003f3f3ff290 */ /* 0x000ff6000fffe03f */
[----:B------:R-:W-:Y:S01]  /*2c5f0*/  @!UPT UIADD3 URZ, URZ, URZ, URZ ;  /* 0x0000003f3f3ff290 */ /* 0x000fe2000fffe03f */
[----:B------:R-:W-:Y:S01]  /*2c600*/  STL.64 [R1+0x340], R16 ;  /* 0x0003401001007387 */ /* 0x000fe20000100a00 */
[----:B------:R0:W-:Y:S02]  /*2c610*/  STL.64 [R1+0x348], R18 ;  /* 0x0003481201007387 */ /* 0x0001e40000100a00 */
[----:B------:R-:W-:Y:S02]  /*2c620*/  IMAD.MOV.U32 R12, RZ, RZ, R18 ;  /* 0x000000ffff0c7224 */ /* 0x000fe400078e0012 */
[----:B------:R-:W-:Y:S01]  /*2c630*/  STL [R1+0xe7c], R16 ;  /* 0x000e7c1001007387 */ /* 0x000fe20000100800 */
[----:B0-----:R-:W2:Y:S02]  /*2c640*/  LDL.LU.64 R18, [R1+0x58] ;  /* 0x0000580001127983 */ /* 0x001ea40000300a00 */
[----:B------:R-:W-:Y:S01]  /*2c650*/  STL [R1+0xe78], R12 ;  /* 0x000e780c01007387 */ /* 0x000fe20000100800 */
[C---:B--2---:R-:W-:Y:S11]  /*2c660*/  HMMA.16816.F32 R4, R8.reuse, R18, R4 ;  /* 0x000000120804723c */ /* 0x044ff60000001804 */
[----:B------:R-:W-:Y:S11]  /*2c670*/  @!UPT UIADD3 URZ, URZ, URZ, URZ ;  /* 0x0000003f3f3ff290 */ /* 0x000ff6000fffe03f */
[----:B------:R-:W-:Y:S01]  /*2c680*/  @!UPT UIADD3 URZ, URZ, URZ, URZ ;  /* 0x0000003f3f3ff290 */ /* 0x000fe2000fffe03f */
[----:B------:R-:W-:Y:S01]  /*2c690*/  STL.64 [R1+0x330], R4 ;  /* 0x0003300401007387 */ /* 0x000fe20000100a00 */
[----:B------:R-:W-:Y:S02]  /*2c6a0*/  IMAD.MOV.U32 R13, RZ, RZ, R6 ;  /* 0x000000ffff0d7224 */ /* 0x000fe400078e0006 */
[----:B------:R0:W-:Y:S02]  /*2c6b0*/  STL.64 [R1+0x338], R6 ;  /* 0x0003380601007387 */ /* 0x0001e40000100a00 */
[----:B------:R-:W-:Y:S01]  /*2c6c0*/  IMAD.MOV.U32 R17, RZ, RZ, R4 ;  /* 0x000000ffff117224 */ /* 0x000fe200078e0004 */
[----:B0-----:R-:W4:Y:S01]  /*2c6d0*/  LDL.LU.64 R6, [R1+0x1078] ;  /* 0x0010780001067983 */ /* 0x001f220000300a00 */
[----:B------:R-:W4:Y:S03]  /*2c6e0*/  LDL.LU.64 R4, [R1+0x1070] ;  /* 0x0010700001047983 */ /* 0x000f260000300a00 */
[----:B------:R-:W-:Y:S02]  /*2c6f0*/  STL [R1+0xe84], R17 ;  /* 0x000e841101007387 */ /* 0x000fe40000100800 */
[----:B------:R-:W-:Y:S01]  /*2c700*/  STL [R1+0xe80], R13 ;  /* 0x000e800d01007387 */ /* 0x000fe20000100800 */
[----:B----4-:R-:W-:Y:S11]  /*2c710*/  HMMA.16816.F32 R4, R8, R26, R4 ;  /* 0x0000001a0804723c */ /* 0x010ff60000001804 */
[----:B------:R-:W-:Y:S11]  /*2c720*/  @!UPT UIADD3 URZ, URZ, URZ, URZ ;  /* 0x0000003f3f3ff290 */ /* 0x000ff6000fffe03f */
[----:B------:R-:W-:Y:S01]  /*2c730*/  @!UPT UIADD3 URZ, URZ, URZ, URZ ;  /* 0x0000003f3f3ff290 */ /* 0x000fe2000fffe03f */
[----:B------:R-:W-:Y:S01]  /*2c740*/  STL.64 [R1+0x320], R4 ;  /* 0x0003200401007387 */ /* 0x000fe20000100a00 */
[----:B------:R-:W-:Y:S02]  /*2c750*/  STL.64 [R1+0x328], R6 ;  /* 0x0003280601007387 */ /* 0x000fe40000100a00 */
[----:B------:R-:W2:Y:S02]  /*2c760*/  LDL.LU.64 R22, [R1+0x18] ;  /* 0x0000180001167983 */ /* 0x000ea40000300a00 */
[----:B------:R-:W-:Y:S02]  /*2c770*/  IMAD.MOV.U32 R21, RZ, RZ, R14 ;  /* 0x000000ffff157224 */ /* 0x000fe400078e000e */
[----:B------:R-:W-:Y:S01]  /*2c780*/  IMAD.MOV.U32 R20, RZ, RZ, R15 ;  /* 0x000000ffff147224 */ /* 0x000fe200078e000f */
[----:B--2---:R0:W-:Y:S04]  /*2c790*/  STL.64 [R1+0x1038], R22 ;  /* 0x0010381601007387 */ /* 0x0041e80000100a00 */
[----:B0-----:R-:W2:Y:S01]  /*2c7a0*/  LDL.LU.64 R22, [R1+0x28] ;  /* 0x0000280001167983 */ /* 0x001ea20000300a00 */
        /* <DEDUP_REMOVED lines=24> */
[----:B----4-:R0:W-:Y:S01]  /*2c930*/  STL.64 [R1+0x1068], R26 ;  /* 0x0010681a01007387 */ /* 0x0101e20000100a00 */
[----:B---3--:R1:W-:Y:S03]  /*2c940*/  STL.64 [R1+0x1060], R24 ;  /* 0x0010601801007387 */ /* 0x0083e60000100a00 */
[----:B0-----:R-:W2:Y:S01]  /*2c950*/  LDL.LU.64 R26, [R1+0x38] ;  /* 0x00003800011a7983 */ /* 0x001ea20000300a00 */
[----:B------:R-:W-:-:S02]  /*2c960*/  IMAD.MOV.U32 R28, RZ, RZ, R18 ;  /* 0x000000ffff1c7224 */ /* 0x000fc400078e0012 */
[----:B------:R-:W-:Y:S02]  /*2c970*/  IMAD.MOV.U32 R18, RZ, RZ, R4 ;  /* 0x000000ffff127224 */ /* 0x000fe400078e0004 */
[----:B------:R-:W-:Y:S01]  /*2c980*/  IMAD.MOV.U32 R14, RZ, RZ, R6 ;  /* 0x000000ffff0e7224 */ /* 0x000fe200078e0006 */
[----:B------:R-:W3:Y:S01]  /*2c990*/  LDL.LU R4, [R1+0xe0] ;  /* 0x0000e00001047983 */ /* 0x000ee20000300800 */
[----:B------:R-:W3:Y:S02]  /*2c9a0*/  LDL.LU R5, [R1+0xe4] ;  /* 0x0000e40001057983 */ /* 0x000ee40000300800 */
[----:B------:R-:W3:Y:S02]  /*2c9b0*/  LDL.LU R6, [R1+0xe8] ;  /* 0x0000e80001067983 */ /* 0x000ee40000300800 */
[----:B------:R-:W3:Y:S01]  /*2c9c0*/  LDL.LU R7, [R1+0xec] ;  /* 0x0000ec0001077983 */ /* 0x000ee20000300800 */
[----:B------:R-:W-:Y:S01]  /*2c9d0*/  STL [R1+0xe8c], R18 ;  /* 0x000e8c1201007387 */ /* 0x000fe20000100800 */
[----:B------:R-:W-:Y:S01]  /*2c9e0*/  STL [R1+0xe88], R14 ;  /* 0x000e880e01007387 */ /* 0x000fe20000100800 */
[----:B--2---:R-:W-:Y:S01]  /*2c9f0*/  HMMA.16816.F32 R20, R8, R26, R20 ;  /* 0x0000001a0814723c */ /* 0x004fe20000001814 */
[----:B------:R-:W-:-:S02]  /*2ca00*/  IMAD.MOV.U32 R13, RZ, RZ, R26 ;  /* 0x000000ffff0d7224 */ /* 0x000fc400078e001a */
[----:B------:R-:W-:Y:S02]  /*2ca10*/  IMAD.MOV.U32 R12, RZ, RZ, R27 ;  /* 0x000000ffff0c7224 */ /* 0x000fe400078e001b */
[----:B------:R-:W2:Y:S01]  /*2ca20*/  LDL.LU.64 R26, [R1+0x1068] ;  /* 0x00106800011a7983 */ /* 0x000ea20000300a00 */
[----:B-1----:R-:W2:Y:S11]  /*2ca30*/  LDL.LU.64 R24, [R1+0x1060] ;  /* 0x0010600001187983 */ /* 0x002eb60000300a00 */
[----:B------:R-:W-:Y:S06]  /*2ca40*/  @!UPT UIADD3 URZ, URZ, URZ, URZ ;  /* 0x0000003f3f3ff290 */ /* 0x000fec000fffe03f */
[----:B------:R-:W-:Y:S01]  /*2ca50*/  STL.64 [R1+0x310], R20 ;  /* 0x0003101401007387 */ /* 0x000fe20000100a00 */
[----:B------:R-:W-:Y:S02]  /*2ca60*/  IMAD.MOV.U32 R15, RZ, RZ, R22 ;  /* 0x000000ffff0f7224 */ /* 0x000fe400078e0016 */
[----:B------:R0:W-:Y:S02]  /*2ca70*/  STL.64 [R1+0x318], R22 ;  /* 0x0003181601007387 */ /* 0x0001e40000100a00 */
[----:B0-----:R-:W2:Y:S01]  /*2ca80*/  LDL.LU.64 R22, [R1+0x1058] ;  /* 0x0010580001167983 */ /* 0x001ea20000300a00 */
[----:B------:R-:W-:Y:S02]  /*2ca90*/  IMAD.MOV.U32 R16, RZ, RZ, R19 ;  /* 0x000000ffff107224 */ /* 0x000fe400078e0013 */
[----:B------:R-:W-:Y:S02]  /*2caa0*/  IMAD.MOV.U32 R19, RZ, RZ, R20 ;  /* 0x000000ffff137224 */ /* 0x000fe400078e0014 */
[----:B------:R-:W4:Y:S03]  /*2cab0*/  LDL.LU.64 R20, [R1+0x1050] ;  /* 0x0010500001147983 */ /* 0x000f260000300a00 */
[----:B------:R0:W-:Y:S02]  /*2cac0*/  STL [R1+0xe94], R19 ;  /* 0x000e941301007387 */ /* 0x0001e40000100800 */
[----:B------:R-:W-:-:S02]  /*2cad0*/  IMAD.MOV.U32 R18, RZ, RZ, R28 ;  /* 0x000000ffff127224 */ /* 0x000fc400078e001c */
[----:B0-----:R-:W-:-:S05]  /*2cae0*/  IMAD.MOV.U32 R19, RZ, RZ, R16 ;  /* 0x000000ffff137224 */ /* 0x001fca00078e0010 */
[----:B------:R-:W-:Y:S01]  /*2caf0*/  STL.64 [R1+0xff0], R18 ;  /* 0x000ff01201007387 */ /* 0x000fe20000100a00 */
[----:B------:R0:W-:Y:S01]  /*2cb00*/  STL [R1+0xe90], R15 ;  /* 0x000e900f01007387 */ /* 0x0001e20000100800 */
[C---:B--2---:R-:W-:Y:S01]  /*2cb10*/  HMMA.16816.F32 R24, R8.reuse, R22, R24 ;  /* 0x000000160818723c */ /* 0x044fe20000001818 */
[----:B0-----:R-:W-:Y:S02]  /*2cb20*/  IMAD.MOV.U32 R15, RZ, RZ, R22 ;  /* 0x000000ffff0f7224 */ /* 0x001fe400078e0016 */
[----:B------:R-:W-:Y:S11]  /*2cb30*/  IMAD.MOV.U32 R14, RZ, RZ, R23 ;  /* 0x000000ffff0e7224 */ /* 0x000ff600078e0017 */
[----:B------:R-:W-:Y:S09]  /*2cb40*/  @!UPT UIADD3 URZ, URZ, URZ, URZ ;  /* 0x0000003f3f3ff290 */ /* 0x000ff2000fffe03f */
[----:B------:R-:W-:Y:S01]  /*2cb50*/  STL.64 [R1+0x200], R24 ;  /* 0x0002001801007387 */ /* 0x000fe20000100a00 */
[----:B------:R0:W-:Y:S03]  /*2cb60*/  STL.64 [R1+0x208], R26 ;  /* 0x0002081a01007387 */ /* 0x0001e60000100a00 */
[----:B0-----:R-:W2:Y:S01]  /*2cb70*/  LDL.LU.64 R26, [R1+0x1048] ;  /* 0x00104800011a7983 */ /* 0x001ea20000300a00 */
[----:B------:R-:W2:Y:S02]  /*2cb80*/  LDL.LU.64 R24, [R1+0x1040] ;  /* 0x0010400001187983 */ /* 0x000ea40000300a00 */
[----:B------:R-:W2:Y:S02]  /*2cb90*/  LDL.LU.64 R22, [R1+0x1038] ;  /* 0x0010380001167983 */ /* 0x000ea40000300a00 */
[----:B------:R-:W-:Y:S01]  /*2cba0*/  STL.64 [R1+0x1000], R14 ;  /* 0x0010000e01007387 */ /* 0x000fe20000100a00 */
[----:B------:R0:W-:Y:S04]  /*2cbb0*/  STL.64 [R1+0xff8], R12 ;  /* 0x000ff80c01007387 */ /* 0x0001e80000100a00 */
[----:B0-----:R-:W3:Y:S01]  /*2cbc0*/  LDL.LU R12, [R1+0xd0] ;  /* 0x0000d000010c7983 */ /* 0x001ee20000300800 */
[----:B------:R-:W3:Y:S02]  /*2cbd0*/  LDL.LU R13, [R1+0xd4] ;  /* 0x0000d400010d7983 */ /* 0x000ee40000300800 */
[----:B------:R-:W3:Y:S02]  /*2cbe0*/  LDL.LU R14, [R1+0xd8] ;  /* 0x0000d800010e7983 */ /* 0x000ee40000300800 */
[----:B------:R-:W3:Y:S01]  /*2cbf0*/  LDL.LU R15, [R1+0xdc] ;  /* 0x0000dc00010f7983 */ /* 0x000ee20000300800 */
[----:B--2---:R-:W-:Y:S01]  /*2cc00*/  HMMA.16816.F32 R24, R8, R22, R24 ;  /* 0x000000160818723c */ /* 0x004fe20000001818 */
[----:B------:R-:W-:-:S02]  /*2cc10*/  IMAD.MOV.U32 R17, RZ, RZ, R22 ;  /* 0x000000ffff117224 */ /* 0x000fc400078e0016 */
[----:B------:R-:W-:Y:S11]  /*2cc20*/  IMAD.MOV.U32 R16, RZ, RZ, R23 ;  /* 0x000000ffff107224 */ /* 0x000ff600078e0017 */
[----:B------:R-:W-:Y:S09]  /*2cc30*/  @!UPT UIADD3 URZ, URZ, URZ, URZ ;  /* 0x0000003f3f3ff290 */ /* 0x000ff2000fffe03f */
[----:B------:R-:W-:Y:S01]  /*2cc40*/  STL.64 [R1+0x230], R24 ;  /* 0x0002301801007387 */ /* 0x000fe20000100a00 */
[----:B------:R0:W-:Y:S03]  /*2cc50*/  STL.64 [R1+0x238], R26 ;  /* 0x0002381a01007387 */ /* 0x0001e60000100a00 */
[----:B0-----:R-:W2:Y:S01]  /*2cc60*/  LDL.LU.64 R26, [R1+0x1030] ;  /* 0x00103000011a7983 */ /* 0x001ea20000300a00 */
[----:B------:R-:W2:Y:S02]  /*2cc70*/  LDL.LU.64 R24, [R1+0x1028] ;  /* 0x0010280001187983 */ /* 0x000ea40000300a00 */
[----:B------:R-:W2:Y:S02]  /*2cc80*/  LDL.LU.64 R22, [R1+0x1020] ;  /* 0x0010200001167983 */ /* 0x000ea40000300a00 */
[----:B--2---:R-:W-:Y:S11]  /*2cc90*/  HMMA.16816.F32 R24, R8, R22, R24 ;  /* 0x000000160818723c */ /* 0x004ff60000001818 */
[----:B------:R-:W-:Y:S11]  /*2cca0*/  @!UPT UIADD3 URZ, URZ, URZ, URZ ;  /* 0x0000003f3f3ff290 */ /* 0x000ff6000fffe03f */
[----:B------:R-:W-:Y:S01]  /*2ccb0*/  @!UPT UIADD3 URZ, URZ, URZ, URZ ;  /* 0x0000003f3f3ff290 */ /* 0x000fe2000fffe03f */
[----:B------:R-:W-:Y:S01]  /*2ccc0*/  STL.64 [R1+0x220], R24 ;  /* 0x0002201801007387 */ /* 0x000fe20000100a00 */
[----:B------:R0:W-:Y:S03]  /*2ccd0*/  STL.64 [R1+0x228], R26 ;  /* 0x0002281a01007387 */ /* 0x0001e60000100a00 */
[----:B0-----:R-:W3:Y:S01]  /*2cce0*/  LDL.LU.64 R26, [R1+0x1018] ;  /* 0x00101800011a7983 */ /* 0x001ee20000300a00 */
[----:B------:R0:W-:Y:S02]  /*2ccf0*/  STL.64 [R1+0xf80], R22 ;  /* 0x000f801601007387 */ /* 0x0001e40000100a00 */
[----:B----4-:R-:W-:Y:S02]  /*2cd00*/  IMAD.MOV.U32 R19, RZ, RZ, R20 ;  /* 0x000000ffff137224 */ /* 0x010fe400078e0014 */
[----:B------:R-:W-:Y:S02]  /*2cd10*/  IMAD.MOV.U32 R18, RZ, RZ, R21 ;  /* 0x000000ffff127224 */ /* 0x000fe400078e0015 */
[----:B0-----:R-:W-:-:S02]  /*2cd20*/  IMAD.MOV.U32 R22, RZ, RZ, R17 ;  /* 0x000000ffff167224 */ /* 0x001fc400078e0011 */
[----:B------:R-:W-:-:S05]  /*2cd30*/  IMAD.MOV.U32 R23, RZ, RZ, R16 ;  /* 0x000000ffff177224 */ /* 0x000fca00078e0010 */
[----:B------:R0:W-:Y:S01]  /*2cd40*/  STL.64 [R1+0xf98], R22 ;  /* 0x000f981601007387 */ /* 0x0001e20000100a00 */
[----:B------:R-:W2:Y:S02]  /*2cd50*/  LDL.LU R20, [R1+0xc0] ;  /* 0x0000c00001147983 */ /* 0x000ea40000300800 */
[----:B------:R-:W2:Y:S01]  /*2cd60*/  LDL.LU R21, [R1+0xc4] ;  /* 0x0000c40001157983 */ /* 0x000ea20000300800 */
[----:B0-----:R-:W2:Y:S01]  /*2cd70*/  LDL.LU R22, [R1+0xc8] ;  /* 0x0000c80001167983 */ /* 0x001ea20000300800 */
[----:B------:R-:W2:Y:S01]  /*2cd80*/  LDL.LU R23, [R1+0xcc] ;  /* 0x0000cc0001177983 */ /* 0x000ea20000300800 */
[----:B---3--:R-:W-:Y:S02]  /*2cd90*/  HMMA.16816.F32 R8, R8, R26, R4 ;  /* 0x0000001a0808723c */ /* 0x008fe40000001804 */
[----:B------:R-:W3:Y:S01]  /*2cda0*/  LDL.LU.64 R6, [R1+0x1010] ;  /* 0x0010100001067983 */ /* 0x000ee20000300a00 */
[----:B------:R-:W3:Y:S11]  /*2cdb0*/  LDL.LU.64 R4, [R1+0x1008] ;  /* 0x0010080001047983 */ /* 0x000ef60000300a00 */
[----:B------:R-:W-:Y:S09]  /*2cdc0*/  @!UPT UIADD3 URZ, URZ, URZ, URZ ;  /* 0x0000003f3f3ff290 */ /* 0x000ff2000fffe03f */
[----:B------:R0:W-:Y:S01]  /*2cdd0*/  STL.64 [R1+0x210], R8 ;  /* 0x0002100801007387 */ /* 0x0001e20000100a00 */
[----:B------:R-:W-:Y:S03]  /*2cde0*/  STL.64 [R1+0x218], R10 ;  /* 0x0002180a01007387 */ /* 0x000fe60000100a00 */
[----:B0-----:R-:W4:Y:S01]  /*2cdf0*/  LDL.LU R8, [R1+0x43c] ;  /* 0x00043c0001087983 */ /* 0x001f220000300800 */
[C---:B---3--:R-:W-:Y:S03]  /*2ce00*/  HMMA.16816.F32 R16, R4.reuse, R18, R12 ;  /* 0x000000120410723c */ /* 0x048fe6000000180c */
[----:B------:R-:W3:Y:S01]  /*2ce10*/  LDL.LU.64 R14, [R1+0x1000] ;  /* 0x00100000010e7983 */ /* 0x000ee20000300a00 */
[----:B------:R-:W2:Y:S11]  /*2ce20*/  LDL.LU.64 R12, [R1+0xff8] ;  /* 0x000ff800010c7983 */ /* 0x000eb60000300a00 */
[----:B------:R-:W-:Y:S08]  /*2ce30*/  @!UPT UIADD3 URZ, URZ, URZ, URZ ;  /* 0x0000003f3f3ff290 */ /* 0x000ff0000fffe03f */
[----:B------:R-:W-:Y:S01]  /*2ce40*/  STL.64 [R1+0x290], R16 ;  /* 0x0002901001007387 */ /* 0x000fe20000100a00 */
[----:B------:R0:W-:Y:S03]  /*2ce50*/  STL.64 [R1+0x298], R18 ;  /* 0x0002981201007387 */ /* 0x0001e60000100a00 */
[----:B0-----:R-:W2:Y:S02]  /*2ce60*/  LDL.LU.64 R18, [R1+0xff0] ;  /* 0x000ff00001127983 */ /* 0x001ea40000300a00 */
[----:B--2---:R-:W-:Y:S07]  /*2ce70*/  HMMA.16816.F32 R16, R4, R18, R20 ;  /* 0x000000120410723c */ /* 0x004fee0000001814 */
[----:B---3--:R-:W-:-:S02]  /*2ce80*/  IMAD.MOV.U32 R22, RZ, RZ, R15 ;  /* 0x000000ffff167224 */ /* 0x008fc400078e000f */
[----:B------:R-:W-:Y:S11]  /*2ce90*/  IMAD.MOV.U32 R23, RZ, RZ, R14 ;  /* 0x000000ffff177224 */ /* 0x000ff600078e000e */
[----:B------:R-:W-:Y:S03]  /*2cea0*/  @!UPT UIADD3 URZ, URZ, URZ, URZ ;  /* 0x0000003f3f3ff290 */ /* 0x000fe6000fffe03f */
[----:B------:R-:W-:Y:S01]  /*2ceb0*/  STL.64 [R1+0x270], R16 ;  /* 0x0002701001007387 */ /* 0x000fe20000100a00 */
[----:B------:R-:W-:Y:S02]  /*2cec0*/  STL.64 [R1+0x278], R18 ;  /* 0x0002781201007387 */ /* 0x000fe40000100a00 */
[----:B------:R0:W-:Y:S02]  /*2ced0*/  STL.64 [R1+0xfb0], R22 ;  /* 0x000fb01601007387 */ /* 0x0001e40000100a00 */
[----:B0-----:R-:W-:Y:S02]  /*2cee0*/  IMAD.MOV.U32 R22, RZ, RZ, R13 ;  /* 0x000000ffff167224 */ /* 0x001fe400078e000d */
[----:B------:R-:W-:-:S05]  /*2cef0*/  IMAD.MOV.U32 R23, RZ, RZ, R12 ;  /* 0x000000ffff177224 */ /* 0x000fca00078e000c */
[----:B------:R-:W-:Y:S01]  /*2cf00*/  STL.64 [R1+0xfc8], R22 ;  /* 0x000fc81601007387 */ /* 0x000fe20000100a00 */
[----:B------:R-:W4:Y:S02]  /*2cf10*/  LDL.LU R9, [R1+0x398] ;  /* 0x0003980001097983 */ /* 0x000f240000300800 */
[----:B------:R-:W2:Y:S02]  /*2cf20*/  LDL.LU R11, [R1+0x838] ;  /* 0x00083800010b7983 */ /* 0x000ea40000300800 */
[----:B--2---:R-:W-:Y:S01]  /*2cf30*/  STL [R1+0xf78], R11 ;  /* 0x000f780b01007387 */ /* 0x004fe20000100800 */
[----:B----4-:R0:W-:Y:S03]  /*2cf40*/  STL.64 [R1+0xf70], R8 ;  /* 0x000f700801007387 */ /* 0x0101e60000100a00 */
[----:B0-----:R-:W2:Y:S01]  /*2cf50*/  LDL.LU R8, [R1+0x70] ;  /* 0x0000700001087983 */ /* 0x001ea20000300800 */
[----:B------:R-:W2:Y:S02]  /*2cf60*/  LDL.LU R9, [R1+0x74] ;  /* 0x0000740001097983 */ /* 0x000ea40000300800 */
[----:B------:R-:W3:Y:S02]  /*2cf70*/  LDL.LU R10, [R1+0x78] ;  /* 0x00007800010a7983 */ /* 0x000ee40000300800 */
[----:B------:R-:W-:-:S02]  /*2cf80*/  IMAD.MOV.U32 R11, RZ, RZ, R0 ;  /* 0x000000ffff0b7224 */ /* 0x000fc400078e0000 */
[----:B------:R-:W4:Y:S04]  /*2cf90*/  LDL.LU R0, [R1+0xfe8] ;  /* 0x000fe80001007983 */ /* 0x000f280000300800 */
        /* <DEDUP_REMOVED lines=10> */
[----:B------:R-:W3:Y:S02]  /*2d040*/  LDL.LU R10, [R1+0x98] ;  /* 0x00009800010a7983 */ /* 0x000ee40000300800 */
[----:B----4-:R-:W-:-:S02]  /*2d050*/  IMAD.MOV.U32 R11, RZ, RZ, R0 ;  /* 0x000000ffff0b7224 */ /* 0x010fc400078e0000 */
[----:B------:R-:W4:Y:S04]  /*2d060*/  LDL.LU R0, [R1+0xfe4] ;  /* 0x000fe40001007983 */ /* 0x000f280000300800 */
[----:B---3--:R-:W-:Y:S01]  /*2d070*/  STL.64 [R1+0xfc0], R10 ;  /* 0x000fc00a01007387 */ /* 0x008fe20000100a00 */
[----:B--2---:R0:W-:Y:S03]  /*2d080*/  STL.64 [R1+0xfb8], R8 ;  /* 0x000fb80801007387 */ /* 0x0041e60000100a00 */
[----:B0-----:R-:W2:Y:S01]  /*2d090*/  LDL.LU R8, [R1+0xa0] ;  /* 0x0000a00001087983 */ /* 0x001ea20000300800 */
[----:B------:R-:W2:Y:S02]  /*2d0a0*/  LDL.LU R9, [R1+0xa4] ;  /* 0x0000a40001097983 */ /* 0x000ea40000300800 */
[----:B------:R-:W3:Y:S02]  /*2d0b0*/  LDL.LU R10, [R1+0xa8] ;  /* 0x0000a800010a7983 */ /* 0x000ee40000300800 */
[----:B------:R-:W3:Y:S02]  /*2d0c0*/  LDL.LU R11, [R1+0xac] ;  /* 0x0000ac00010b7983 */ /* 0x000ee40000300800 */
[----:B------:R-:W-:-:S02]  /*2d0d0*/  IMAD.MOV.U32 R22, RZ, RZ, R3 ;  /* 0x000000ffff167224 */ /* 0x000fc400078e0003 */
[----:B------:R-:W-:Y:S01]  /*2d0e0*/  IMAD.MOV.U32 R23, RZ, RZ, R2 ;  /* 0x000000ffff177224 */ /* 0x000fe200078e0002 */
[----:B---3--:R-:W-:Y:S01]  /*2d0f0*/  STL.64 [R1+0xfd8], R10 ;  /* 0x000fd80a01007387 */ /* 0x008fe20000100a00 */
[----:B--2---:R0:W-:Y:S03]  /*2d100*/  STL.64 [R1+0xfd0], R8 ;  /* 0x000fd00801007387 */ /* 0x0041e60000100a00 */
[----:B0-----:R-:W2:Y:S01]  /*2d110*/  LDL.LU R8, [R1+0xb0] ;  /* 0x0000b00001087983 */ /* 0x001ea20000300800 */
[----:B------:R-:W2:Y:S02]  /*2d120*/  LDL.LU R9, [R1+0xb4] ;  /* 0x0000b40001097983 */ /* 0x000ea40000300800 */
[----:B------:R-:W2:Y:S02]  /*2d130*/  LDL.LU R10, [R1+0xb8] ;  /* 0x0000b800010a7983 */ /* 0x000ea40000300800 */
[----:B----4-:R-:W-:-:S02]  /*2d140*/  IMAD.MOV.U32 R11, RZ, RZ, R0 ;  /* 0x000000ffff0b7224 */ /* 0x010fc400078e0000 */
[----:B------:R-:W3:Y:S01]  /*2d150*/  LDL.LU R0, [R1+0xfe0] ;  /* 0x000fe00001007983 */ /* 0x000ee20000300800 */
[----:B------:R-:W4:Y:S02]  /*2d160*/  LDL.LU R15, [R1+0x830] ;  /* 0x00083000010f7983 */ /* 0x000f240000300800 */
[----:B------:R-:W3:Y:S02]  /*2d170*/  LDL.LU R19, [R1+0x828] ;  /* 0x0008280001137983 */ /* 0x000ee40000300800 */
[----:B------:R-:W3:Y:S01]  /*2d180*/  LDL.LU R14, [R1+0x820] ;  /* 0x00082000010e7983 */ /* 0x000ee20000300800 */
[----:B------:R-:W3:Y:S01]  /*2d190*/  LDL.LU R18, [R1+0x818] ;  /* 0x0008180001127983 */ /* 0x000ee20000300800 */
[----:B------:R-:W3:Y:S02]  /*2d1a0*/  LDL.LU R13, [R1+0x394] ;  /* 0x00039400010d7983 */ /* 0x000ee40000300800 */
        /* <DEDUP_REMOVED lines=37> */
[----:B--2---:R-:W-:Y:S02]  /*2d400*/  HMMA.16816.F32 R20, R4, R22, R8 ;  /* 0x000000160414723c */ /* 0x004fe40000001808 */
[----:B------:R-:W2:Y:S01]  /*2d410*/  LDL.LU R11, [R1+0xf78] ;  /* 0x000f7800010b7983 */ /* 0x000ea20000300800 */
[----:B------:R-:W2:Y:S11]  /*2d420*/  LDL.LU.64 R8, [R1+0xf70] ;  /* 0x000f700001087983 */ /* 0x000eb60000300a00 */
[----:B------:R-:W-:Y:S09]  /*2d430*/  @!UPT UIADD3 URZ, URZ, URZ, URZ ;  /* 0x0000003f3f3ff290 */ /* 0x000ff2000fffe03f */
[----:B------:R-:W-:Y:S01]  /*2d440*/  STL.64 [R1+0x160], R20 ;  /* 0x0001601401007387 */ /* 0x000fe20000100a00 */
[----:B------:R0:W-:Y:S03]  /*2d450*/  STL.64 [R1+0x168], R22 ;  /* 0x0001681601007387 */ /* 0x0001e60000100a00 */
[----:B0-----:R-:W2:Y:S01]  /*2d460*/  LDL.LU.64 R22, [R1+0xf68] ;  /* 0x000f680001167983 */ /* 0x001ea20000300a00 */
[----:B------:R-:W2:Y:S02]  /*2d470*/  LDL.LU.64 R20, [R1+0xf60] ;  /* 0x000f600001147983 */ /* 0x000ea40000300a00 */
[----:B------:R-:W-:-:S04]  /*2d480*/  IMAD.MOV.U32 R10, RZ, RZ, c[0x0][0x188] ;  /* 0x00006200ff0a7624 */ /* 0x000fc800078e00ff */
[----:B------:R-:W-:-:S04]  /*2d490*/  IMAD.SHL.U32 R10, R10, 0x80, RZ ;  /* 0x000000800a0a7824 */ /* 0x000fc800078e00ff */
[----:B------:R-:W-:-:S05]  /*2d4a0*/  IMAD.SHL.U32 R10, R10, 0x2, RZ ;  /* 0x000000020a0a7824 */ /* 0x000fca00078e00ff */
[-C--:B----4-:R-:W-:Y:S02]  /*2d4b0*/  IADD3 R15, P4, R15, R10.reuse, RZ ;  /* 0x0000000a0f0f7210 */ /* 0x090fe40007f9e0ff */
[-C--:B---3--:R-:W-:Y:S02]  /*2d4c0*/  IADD3 R19, P5, R19, R10.reuse, RZ ;  /* 0x0000000a13137210 */ /* 0x088fe40007fbe0ff */
[-C--:B------:R-:W-:Y:S02]  /*2d4d0*/  IADD3 R14, P6, R14, R10.reuse, RZ ;  /* 0x0000000a0e0e7210 */ /* 0x080fe40007fde0ff */
[-C--:B------:R-:W-:Y:S01]  /*2d4e0*/  IADD3 R18, P1, R18, R10.reuse, RZ ;  /* 0x0000000a12127210 */ /* 0x080fe20007f3e0ff */
[--C-:B------:R-:W-:Y:S01]  /*2d4f0*/  IMAD.X R29, R29, 0x1, R0.reuse, P4 ;  /* 0x000000011d1d7824 */ /* 0x100fe200020e0600 */
[-C--:B------:R-:W-:Y:S01]  /*2d500*/  IADD3 R28, P4, R28, R10.reuse, RZ ;  /* 0x0000000a1c1c7210 */ /* 0x080fe20007f9e0ff */
[--C-:B------:R-:W-:Y:S01]  /*2d510*/  IMAD.X R25, R25, 0x1, R0.reuse, P5 ;  /* 0x0000000119197824 */ /* 0x100fe200028e0600 */
[-C--:B------:R-:W-:Y:S01]  /*2d520*/  IADD3 R24, P5, R24, R10.reuse, RZ ;  /* 0x0000000a18187210 */ /* 0x080fe20007fbe0ff */
[----:B------:R-:W-:Y:S01]  /*2d530*/  IMAD.X R3, R3, 0x1, R0, P6 ;  /* 0x0000000103037824 */ /* 0x000fe200030e0600 */
[----:B------:R-:W-:-:S02]  /*2d540*/  IADD3 R2, P6, R2, R10, RZ ;  /* 0x0000000a02027210 */ /* 0x000fc40007fde0ff */
[----:B--2---:R-:W-:Y:S02]  /*2d550*/  IADD3 R8, R8, 0x1, RZ ;  /* 0x0000000108087810 */ /* 0x004fe40007ffe0ff */
[-C--:B------:R-:W-:Y:S02]  /*2d560*/  IADD3 R9, P2, R9, R10.reuse, RZ ;  /* 0x0000000a09097210 */ /* 0x080fe40007f5e0ff */
[-C--:B------:R-:W-:Y:S01]  /*2d570*/  IADD3 R11, P3, R11, R10.reuse, RZ ;  /* 0x0000000a0b0b7210 */ /* 0x080fe20007f7e0ff */
[----:B------:R-:W-:Y:S02]  /*2d580*/  HMMA.16816.F32 R20, R4, R26, R20 ;  /* 0x0000001a0414723c */ /* 0x000fe40000001814 */
[--C-:B------:R-:W-:Y:S01]  /*2d590*/  IMAD.X R13, R13, 0x1, R0.reuse, P2 ;  /* 0x000000010d0d7824 */ /* 0x100fe200010e0600 */
[-C--:B------:R-:W-:Y:S01]  /*2d5a0*/  IADD3 R17, P2, R17, R10.reuse, RZ ;  /* 0x0000000a11117210 */ /* 0x080fe20007f5e0ff */
[----:B------:R-:W-:Y:S01]  /*2d5b0*/  IMAD.X R12, R12, 0x1, R0, P3 ;  /* 0x000000010c0c7824 */ /* 0x000fe200018e0600 */
[----:B------:R-:W-:Y:S11]  /*2d5c0*/  IADD3 R16, P3, R16, R10, RZ ;  /* 0x0000000a10107210 */ /* 0x000ff60007f7e0ff */
[----:B------:R-:W-:Y:S08]  /*2d5d0*/  @!UPT UIADD3 URZ, URZ, URZ, URZ ;  /* 0x0000003f3f3ff290 */ /* 0x000ff0000fffe03f */
[----:B------:R-:W-:Y:S02]  /*2d5e0*/  IMAD.MOV.U32 R5, RZ, RZ, R23 ;  /* 0x000000ffff057224 */ /* 0x000fe400078e0017 */
[----:B------:R-:W-:Y:S01]  /*2d5f0*/  IMAD.MOV.U32 R4, RZ, RZ, R22 ;  /* 0x000000ffff047224 */ /* 0x000fe200078e0016 */
[----:B------:R-:W-:Y:S01]  /*2d600*/  STL.64 [R1+0x150], R20 ;  /* 0x0001501401007387 */ /* 0x000fe20000100a00 */
[----:B------:R-:W-:Y:S02]  /*2d610*/  STL.64 [R1+0x158], R22 ;  /* 0x0001581601007387 */ /* 0x000fe40000100a00 */
[----:B------:R-:W-:Y:S02]  /*2d620*/  STL [R1+0x43c], R8 ;  /* 0x00043c0801007387 */ /* 0x000fe40000100800 */
[----:B------:R-:W-:Y:S01]  /*2d630*/  STL [R1+0xe9c], R5 ;  /* 0x000e9c0501007387 */ /* 0x000fe20000100800 */
[----:B------:R-:W-:Y:S01]  /*2d640*/  STL [R1+0xe98], R4 ;  /* 0x000e980401007387 */ /* 0x000fe20000100800 */
[----:B------:R-:W-:Y:S02]  /*2d650*/  STL [R1+0x398], R9 ;  /* 0x0003980901007387 */ /* 0x000fe40000100800 */
        /* <DEDUP_REMOVED lines=12> */
[----:B------:R0:W-:Y:S02]  /*2d720*/  STL [R1+0xf5c], R10 ;  /* 0x000f5c0a01007387 */ /* 0x0001e40000100800 */
[----:B------:R-:W-:Y:S01]  /*2d730*/  STL [R1+0x7f8], R24 ;  /* 0x0007f81801007387 */ /* 0x000fe20000100800 */
[----:B0-----:R-:W2:Y:S01]  /*2d740*/  LDL.LU R10, [R1+0x814] ;  /* 0x00081400010a7983 */ /* 0x001ea20000300800 */
[----:B------:R-:W-:Y:S02]  /*2d750*/  STL [R1+0x81c], R3 ;  /* 0x00081c0301007387 */ /* 0x000fe40000100800 */
[----:B------:R-:W3:Y:S02]  /*2d760*/  LDL.LU R4, [R1+0x804] ;  /* 0x0008040001047983 */ /* 0x000ee40000300800 */
[----:B------:R-:W-:Y:S01]  /*2d770*/  STL [R1+0x7f0], R2 ;  /* 0x0007f00201007387 */ /* 0x000fe20000100800 */
[----:B---3--:R0:W-:Y:S04]  /*2d780*/  STL [R1+0xf50], R4 ;  /* 0x000f500401007387 */ /* 0x0081e80000100800 */
[----:B0-----:R-:W3:Y:S01]  /*2d790*/  LDL.LU R4, [R1+0x7e0] ;  /* 0x0007e00001047983 */ /* 0x001ee20000300800 */
[----:B------:R-:W-:-:S05]  /*2d7a0*/  IMAD.MOV.U32 R22, RZ, RZ, 0x7f ;  /* 0x0000007fff167424 */ /* 0x000fca00078e00ff */
[----:B------:R-:W-:Y:S01]  /*2d7b0*/  IADD3 R22, R22, c[0x0][0x180], RZ ;  /* 0x0000600016167a10 */ /* 0x000fe20007ffe0ff */
[----:B---3--:R0:W-:Y:S04]  /*2d7c0*/  STL [R1+0xf54], R4 ;  /* 0x000f540401007387 */ /* 0x0081e80000100800 */
[----:B0-----:R-:W3:Y:S01]  /*2d7d0*/  LDL.LU R4, [R1+0x80c] ;  /* 0x00080c0001047983 */ /* 0x001ee20000300800 */
[----:B------:R-:W-:-:S04]  /*2d7e0*/  SHF.R.S32.HI R23, RZ, 0x1f, R22 ;  /* 0x0000001fff177819 */ /* 0x000fc80000011416 */
[----:B------:R-:W-:-:S04]  /*2d7f0*/  LEA.HI R23, R23, R22, RZ, 0x7 ;  /* 0x0000001617177211 */ /* 0x000fc800078f38ff */
[----:B------:R-:W-:-:S04]  /*2d800*/  SHF.R.S32.HI R23, RZ, 0x7, R23 ;  /* 0x00000007ff177819 */ /* 0x000fc80000011417 */
[----:B------:R-:W-:Y:S01]  /*2d810*/  ISETP.NE.U32.AND P0, PT, R8, R23, PT ;  /* 0x000000170800720c */ /* 0x000fe20003f05070 */
[----:B--2---:R-:W-:Y:S01]  /*2d820*/  IMAD.X R10, R10, 0x1, R0, P1 ;  /* 0x000000010a0a7824 */ /* 0x004fe200008e0600 */
[----:B---3--:R0:W-:Y:S04]  /*2d830*/  STL [R1+0xf58], R4 ;  /* 0x000f580401007387 */ /* 0x0081e80000100800 */
[----:B0-----:R-:W2:Y:S01]  /*2d840*/  LDL.LU R4, [R1+0x7e8] ;  /* 0x0007e80001047983 */ /* 0x001ea20000300800 */
[----:B------:R-:W3:Y:S02]  /*2d850*/  LDL.LU R5, [R1+0x7d8] ;  /* 0x0007d80001057983 */ /* 0x000ee40000300800 */
[----:B------:R-:W4:Y:S02]  /*2d860*/  LDL.LU R6, [R1+0x7fc] ;  /* 0x0007fc0001067983 */ /* 0x000f240000300800 */
[----:B------:R-:W2:Y:S01]  /*2d870*/  LDL.LU R7, [R1+0x7d0] ;  /* 0x0007d00001077983 */ /* 0x000ea20000300800 */
        /* <DEDUP_REMOVED lines=23> */
[----:B------:R0:W-:Y:S02]  /*2d9f0*/  STL [R1+0x814], R10 ;  /* 0x0008140a01007387 */ /* 0x0001e40000100800 */
[----:B0-----:R-:W2:Y:S02]  /*2da00*/  LDL.LU R10, [R1+0xf5c] ;  /* 0x000f5c00010a7983 */ /* 0x001ea40000300800 */
[----:B--2---:R-:W-:-:S05]  /*2da10*/  IADD3 R4, P1, R4, R10, RZ ;  /* 0x0000000a04047210 */ /* 0x004fca0007f3e0ff */
[----:B------:R0:W-:Y:S04]  /*2da20*/  STL [R1+0x7e8], R4 ;  /* 0x0007e80401007387 */ /* 0x0001e80000100800 */
[----:B0-----:R-:W2:Y:S02]  /*2da30*/  LDL.LU R4, [R1+0xf58] ;  /* 0x000f580001047983 */ /* 0x001ea40000300800 */
[----:B--2---:R-:W-:-:S05]  /*2da40*/  IMAD.X R4, R4, 0x1, R0, P2 ;  /* 0x0000000104047824 */ /* 0x004fca00010e0600 */
[----:B------:R0:W-:Y:S04]  /*2da50*/  STL [R1+0x80c], R4 ;  /* 0x00080c0401007387 */ /* 0x0001e80000100800 */
[----:B0-----:R-:W2:Y:S02]  /*2da60*/  LDL.LU R4, [R1+0xf54] ;  /* 0x000f540001047983 */ /* 0x001ea40000300800 */
[----:B--2---:R-:W-:-:S05]  /*2da70*/  IADD3 R4, P2, R4, R10, RZ ;  /* 0x0000000a04047210 */ /* 0x004fca0007f5e0ff */
[----:B------:R0:W-:Y:S04]  /*2da80*/  STL [R1+0x7e0], R4 ;  /* 0x0007e00401007387 */ /* 0x0001e80000100800 */
[----:B0-----:R-:W2:Y:S01]  /*2da90*/  LDL.LU R4, [R1+0xf50] ;  /* 0x000f500001047983 */ /* 0x001ea20000300800 */
[--C-:B----4-:R-:W-:Y:S01]  /*2daa0*/  IMAD.X R6, R6, 0x1, R0.reuse, P4 ;  /* 0x0000000106067824 */ /* 0x110fe200020e0600 */
[-C--:B------:R-:W-:Y:S01]  /*2dab0*/  IADD3 R7, P4, R7, R10.reuse, RZ ;  /* 0x0000000a07077210 */ /* 0x080fe20007f9e0ff */
[--C-:B------:R-:W-:Y:S01]  /*2dac0*/  IMAD.X R26, R26, 0x1, R0.reuse, P5 ;  /* 0x000000011a1a7824 */ /* 0x100fe200028e0600 */
        /* <DEDUP_REMOVED lines=16> */
[----:B------:R-:W-:Y:S01]  /*2dbd0*/  IADD3 R25, P2, R25, R10, RZ ;  /* 0x0000000a19197210 */ /* 0x000fe20007f5e0ff */
[----:B------:R-:W-:-:S02]  /*2dbe0*/  IMAD.X R2, R2, 0x1, R0, P4 ;  /* 0x0000000102027824 */ /* 0x000fc400020e0600 */
[----:B--2---:R-:W-:Y:S01]  /*2dbf0*/  IMAD.X R4, R4, 0x1, R0, P3 ;  /* 0x0000000104047824 */ /* 0x004fe200018e0600 */
[----:B---3--:R-:W-:-:S04]  /*2dc00*/  IADD3 R5, P3, R5, R10, RZ ;  /* 0x0000000a05057210 */ /* 0x008fc80007f7e0ff */
[----:B------:R-:W-:Y:S01]  /*2dc10*/  STL [R1+0x804], R4 ;  /* 0x0008040401007387 */ /* 0x000fe20000100800 */
[----:B------:R-:W-:Y:S02]  /*2dc20*/  STL [R1+0x7d8], R5 ;  /* 0x0007d80501007387 */ /* 0x000fe40000100800 */
[----:B------:R-:W-:Y:S02]  /*2dc30*/  STL [R1+0x7fc], R6 ;  /* 0x0007fc0601007387 */ /* 0x000fe40000100800 */
[----:B------:R-:W-:Y:S01]  /*2dc40*/  STL [R1+0x7d0], R7 ;  /* 0x0007d00701007387 */ /* 0x000fe20000100800 */
[----:B------:R-:W-:Y:S01]  /*2dc50*/  STL [R1+0x7f4], R26 ;  /* 0x0007f41a01007387 */ /* 0x000fe20000100800 */
[----:B------:R-:W-:Y:S02]  /*2dc60*/  STL [R1+0x7c8], R27 ;  /* 0x0007c81b01007387 */ /* 0x000fe40000100800 */
[----:B------:R-:W-:Y:S02]  /*2dc70*/  STL [R1+0x7ec], R20 ;  /* 0x0007ec1401007387 */ /* 0x000fe40000100800 */
[----:B------:R-:W-:Y:S02]  /*2dc80*/  STL [R1+0x7c0], R21 ;  /* 0x0007c01501007387 */ /* 0x000fe40000100800 */
[--C-:B------:R-:W-:Y:S01]  /*2dc90*/  IMAD.X R11, R11, 0x1, R0.reuse, P3 ;  /* 0x000000010b0b7824 */ /* 0x100fe200018e0600 */
[----:B------:R-:W-:Y:S01]  /*2dca0*/  STL [R1+0x7e4], R22 ;  /* 0x0007e41601007387 */ /* 0x000fe20000100800 */
[----:B------:R-:W-:Y:S01]  /*2dcb0*/  IADD3 R15, P3, R15, R10, RZ ;  /* 0x0000000a0f0f7210 */ /* 0x000fe20007f7e0ff */
        /* <DEDUP_REMOVED lines=12> */
[----:B------:R-:W-:-:S02]  /*2dd80*/  IMAD.X R24, R24, 0x1, R0, P3 ;  /* 0x0000000118187824 */ /* 0x000fc400018e0600 */
[----:B------:R-:W-:Y:S01]  /*2dd90*/  STL [R1+0x788], R29 ;  /* 0x0007881d01007387 */ /* 0x000fe20000100800 */
[-C--:B------:R-:W-:Y:S01]  /*2dda0*/  IADD3 R3, P3, R3, R10.reuse, RZ ;  /* 0x0000000a03037210 */ /* 0x080fe20007f7e0ff */
        /* <DEDUP_REMOVED lines=9> */
[----:B0-----:R-:W3:Y:S04]  /*2de40*/  LDL.LU R4, [R1+0x78c] ;  /* 0x00078c0001047983 */ /* 0x001ee80000300800 */
[----:B---3--:R0:W-:Y:S04]  /*2de50*/  STL [R1+0xf44], R4 ;  /* 0x000f440401007387 */ /* 0x0081e80000100800 */
[----:B0-----:R-:W3:Y:S01]  /*2de60*/  LDL.LU R4, [R1+0x768] ;  /* 0x0007680001047983 */ /* 0x001ee20000300800 */
[----:B--2---:R-:W-:-:S03]  /*2de70*/  IADD3 R0, P4, R0, R10, RZ ;  /* 0x0000000a00007210 */ /* 0x004fc60007f9e0ff */
        /* <DEDUP_REMOVED lines=30> */
[----:B--2---:R-:W-:-:S05]  /*2e060*/  IMAD.X R4, R4, 0x1, R0, P5 ;  /* 0x0000000104047824 */ /* 0x004fca00028e0600 */
[----:B------:R0:W-:Y:S04]  /*2e070*/  STL [R1+0x794], R4 ;  /* 0x0007940401007387 */ /* 0x0001e80000100800 */
[----:B0-----:R-:W2:Y:S02]  /*2e080*/  LDL.LU R4, [R1+0xf48] ;  /* 0x000f480001047983 */ /* 0x001ea40000300800 */
[----:B--2---:R-:W-:-:S05]  /*2e090*/  IADD3 R4, P5, R4, R10, RZ ;  /* 0x0000000a04047210 */ /* 0x004fca0007fbe0ff */
[----:B------:R0:W-:Y:S04]  /*2e0a0*/  STL [R1+0x768], R4 ;  /* 0x0007680401007387 */ /* 0x0001e80000100800 */
[----:B0-----:R-:W2:Y:S02]  /*2e0b0*/  LDL.LU R4, [R1+0xf44] ;  /* 0x000f440001047983 */ /* 0x001ea40000300800 */
[----:B--2---:R-:W-:-:S05]  /*2e0c0*/  IMAD.X R4, R4, 0x1, R0, P6 ;  /* 0x0000000104047824 */ /* 0x004fca00030e0600 */
[----:B------:R0:W-:Y:S04]  /*2e0d0*/  STL [R1+0x78c], R4 ;  /* 0x00078c0401007387 */ /* 0x0001e80000100800 */
[----:B0-----:R-:W2:Y:S01]  /*2e0e0*/  LDL.LU R4, [R1+0xf40] ;  /* 0x000f400001047983 */ /* 0x001ea20000300800 */
[--C-:B---3--:R-:W-:Y:S01]  /*2e0f0*/  IMAD.X R5, R5, 0x1, R0.reuse, P1 ;  /* 0x0000000105057824 */ /* 0x108fe200008e0600 */
[-C--:B----4-:R-:W-:Y:S01]  /*2e100*/  IADD3 R6, P1, R6, R10.reuse, RZ ;  /* 0x0000000a06067210 */ /* 0x090fe20007f3e0ff */
        /* <DEDUP_REMOVED lines=18> */
[----:B------:R-:W-:Y:S01]  /*2e230*/  IMAD.X R3, R3, 0x1, R0, P1 ;  /* 0x0000000103037824 */ /* 0x000fe200008e0600 */
[----:B------:R-:W-:-:S02]  /*2e240*/  IADD3 R2, P1, R2, R10, RZ ;  /* 0x0000000a02027210 */ /* 0x000fc40007f3e0ff */
[----:B--2---:R-:W-:-:S05]  /*2e250*/  IADD3 R4, P6, R4, R10, RZ ;  /* 0x0000000a04047210 */ /* 0x004fca0007fde0ff */
[----:B------:R-:W-:Y:S01]  /*2e260*/  STL [R1+0x760], R4 ;  /* 0x0007600401007387 */ /* 0x000fe20000100800 */
[----:B------:R-:W-:Y:S02]  /*2e270*/  STL [R1+0x784], R5 ;  /* 0x0007840501007387 */ /* 0x000fe40000100800 */
[----:B------:R-:W-:Y:S02]  /*2e280*/  STL [R1+0x758], R6 ;  /* 0x0007580601007387 */ /* 0x000fe40000100800 */
[----:B------:R-:W-:Y:S01]  /*2e290*/  STL [R1+0x77c], R7 ;  /* 0x00077c0701007387 */ /* 0x000fe20000100800 */
[----:B------:R-:W-:Y:S01]  /*2e2a0*/  STL [R1+0x750], R26 ;  /* 0x0007501a01007387 */ /* 0x000fe20000100800 */
        /* <DEDUP_REMOVED lines=16> */
[----:B------:R-:W-:-:S02]  /*2e3b0*/  IMAD.X R25, R25, 0x1, R0, P6 ;  /* 0x0000000119197824 */ /* 0x000fc400030e0600 */
[----:B------:R-:W-:Y:S02]  /*2e3c0*/  STL [R1+0x73c], R12 ;  /* 0x00073c0c01007387 */ /* 0x000fe40000100800 */
[----:B------:R-:W-:Y:S01]  /*2e3d0*/  STL [R1+0x710], R16 ;  /* 0x0007101001007387 */ /* 0x000fe20000100800 */
[----:B------:R-:W-:Y:S01]  /*2e3e0*/  IADD3 R24, P6, R24, R10, RZ ;  /* 0x0000000a18187210 */ /* 0x000fe20007fde0ff */
[----:B------:R-:W-:Y:S01]  /*2e3f0*/  STL [R1+0x734], R29 ;  /* 0x0007341d01007387 */ /* 0x000fe20000100800 */
[----:B------:R-:W-:Y:S02]  /*2e400*/  STL [R1+0x708], R28 ;  /* 0x0007081c01007387 */ /* 0x000fe40000100800 */
[----:B------:R-:W-:Y:S02]  /*2e410*/  STL [R1+0x72c], R25 ;  /* 0x00072c1901007387 */ /* 0x000fe40000100800 */
[----:B------:R0:W-:Y:S01]  /*2e420*/  STL [R1+0xf3c], R10 ;  /* 0x000f3c0a01007387 */ /* 0x0001e20000100800 */
[----:B------:R-:W-:Y:S04]  /*2e430*/  STL [R1+0x700], R24 ;  /* 0x0007001801007387 */ /* 0x000fe80000100800 */
        /* <DEDUP_REMOVED lines=8> */
[----:B--2---:R-:W-:-:S03]  /*2e4c0*/  IMAD.X R10, R10, 0x1, R0, P2 ;  /* 0x000000010a0a7824 */ /* 0x004fc600010e0600 */
        /* <DEDUP_REMOVED lines=531> */
[----:B------:R0:W-:Y:S02]  /*30600*/  STL [R1+0x488], R2 ;  /* 0x0004880201007387 */ /* 0x0001e40000100800 */
[----:B0-----:R-:W3:Y:S01]  /*30610*/  LDL.LU R2, [R1+0xbcc] ;  /* 0x000bcc0001027983 */ /* 0x001ee20000300800 */
        /* <DEDUP_REMOVED lines=19> */
[--C-:B------:R-:W-:Y:S01]  /*30750*/  IMAD.X R15, R15, 0x1, R0.reuse, P4 ;  /* 0x000000010f0f7824 */ /* 0x100fe200020e0600 */
[----:B------:R-:W-:Y:S01]  /*30760*/  IADD3 R19, P4, R19, UR8, RZ ;  /* 0x0000000813137c10 */ /* 0x000fe2000ff9e0ff */
[--C-:B------:R-:W-:Y:S01]  /*30770*/  IMAD.X R14, R14, 0x1, R0.reuse, P5 ;  /* 0x000000010e0e7824 */ /* 0x100fe200028e0600 */
[----:B------:R-:W-:Y:S01]  /*30780*/  IADD3 R18, P5, R18, UR8, RZ ;  /* 0x0000000812127c10 */ /* 0x000fe2000ffbe0ff */
[--C-:B------:R-:W-:Y:S01]  /*30790*/  IMAD.X R13, R13, 0x1, R0.reuse, P6 ;  /* 0x000000010d0d7824 */ /* 0x100fe200030e0600 */
[----:B------:R-:W-:Y:S01]  /*307a0*/  IADD3 R17, P6, R17, UR8, RZ ;  /* 0x0000000811117c10 */ /* 0x000fe2000ffde0ff */
[--C-:B------:R-:W-:Y:S01]  /*307b0*/  IMAD.X R12, R12, 0x1, R0.reuse, P1 ;  /* 0x000000010c0c7824 */ /* 0x100fe200008e0600 */
[----:B------:R-:W-:Y:S01]  /*307c0*/  IADD3 R16, P1, R16, UR8, RZ ;  /* 0x0000000810107c10 */ /* 0x000fe2000ff3e0ff */
[----:B------:R-:W-:Y:S01]  /*307d0*/  IMAD.X R29, R29, 0x1, R0, P2 ;  /* 0x000000011d1d7824 */ /* 0x000fe200010e0600 */
[----:B------:R-:W-:-:S02]  /*307e0*/  IADD3 R28, P2, R28, UR8, RZ ;  /* 0x000000081c1c7c10 */ /* 0x000fc4000ff5e0ff */
        /* <DEDUP_REMOVED lines=25> */
[----:B------:R0:W-:Y:S01]  /*30980*/  STL [R1+0xea0], R0 ;  /* 0x000ea00001007387 */ /* 0x0001e20000100800 */
[----:B------:R-:W-:Y:S02]  /*30990*/  STL [R1+0x44c], R29 ;  /* 0x00044c1d01007387 */ /* 0x000fe40000100800 */
[----:B------:R-:W-:Y:S02]  /*309a0*/  STL [R1+0xbd4], R28 ;  /* 0x000bd41c01007387 */ /* 0x000fe40000100800 */
[----:B------:R-:W-:Y:S01]  /*309b0*/  STL [R1+0x444], R25 ;  /* 0x0004441901007387 */ /* 0x000fe20000100800 */
[----:B0-----:R-:W2:Y:S01]  /*309c0*/  LDL.LU R0, [R1+0x84c] ;  /* 0x00084c0001007983 */ /* 0x001ea20000300800 */
[----:B------:R-:W-:Y:S02]  /*309d0*/  IADD3 R24, P3, R24, UR8, RZ ;  /* 0x0000000818187c10 */ /* 0x000fe4000ff7e0ff */
[----:B------:R-:W-:-:S03]  /*309e0*/  IADD3.X R3, R3, UR5, RZ, P4, !PT ;  /* 0x0000000503037c10 */ /* 0x000fc6000a7fe4ff */
[----:B------:R-:W-:Y:S04]  /*309f0*/  STL [R1+0xbd0], R24 ;  /* 0x000bd01801007387 */ /* 0x000fe80000100800 */
[----:B--2---:R0:W-:Y:S01]  /*30a00*/  STL [R1+0xedc], R0 ;  /* 0x000edc0001007387 */ /* 0x0041e20000100800 */
[----:B------:R-:W-:Y:S03]  /*30a10*/  STL [R1+0x854], R3 ;  /* 0x0008540301007387 */ /* 0x000fe60000100800 */
[----:B0-----:R-:W2:Y:S01]  /*30a20*/  LDL.LU R0, [R1+0xbc8] ;  /* 0x000bc80001007983 */ /* 0x001ea20000300800 */
[----:B------:R-:W-:-:S05]  /*30a30*/  IADD3 R2, P4, R2, UR8, RZ ;  /* 0x0000000802027c10 */ /* 0x000fca000ff9e0ff */
[----:B------:R-:W-:Y:S04]  /*30a40*/  STL [R1+0xbcc], R2 ;  /* 0x000bcc0201007387 */ /* 0x000fe80000100800 */
[----:B--2---:R0:W-:Y:S04]  /*30a50*/  STL [R1+0xee0], R0 ;  /* 0x000ee00001007387 */ /* 0x0041e80000100800 */
        /* <DEDUP_REMOVED lines=29> */
[----:B--2---:R-:W-:-:S05]  /*30c30*/  IADD3.X R0, R0, UR5, RZ, P5, !PT ;  /* 0x0000000500007c10 */ /* 0x004fca000affe4ff */
[----:B------:R0:W-:Y:S04]  /*30c40*/  STL [R1+0x440], R0 ;  /* 0x0004400001007387 */ /* 0x0001e80000100800 */
[----:B0-----:R-:W2:Y:S02]  /*30c50*/  LDL.LU R0, [R1+0xee0] ;  /* 0x000ee00001007983 */ /* 0x001ea40000300800 */
[----:B--2---:R-:W-:-:S05]  /*30c60*/  IADD3 R0, P5, R0, UR8, RZ ;  /* 0x0000000800007c10 */ /* 0x004fca000ffbe0ff */
[----:B------:R0:W-:Y:S04]  /*30c70*/  STL [R1+0xbc8], R0 ;  /* 0x000bc80001007387 */ /* 0x0001e80000100800 */
[----:B0-----:R-:W2:Y:S01]  /*30c80*/  LDL.LU R0, [R1+0xedc] ;  /* 0x000edc0001007983 */ /* 0x001ea20000300800 */
[----:B----4-:R-:W-:Y:S01]  /*30c90*/  IADD3.X R5, R5, UR5, RZ, P1, !PT ;  /* 0x0000000505057c10 */ /* 0x010fe20008ffe4ff */
[----:B---3--:R-:W-:Y:S01]  /*30ca0*/  IADD3 R6, P1, R6, UR8, RZ ;  /* 0x0000000806067c10 */ /* 0x008fe2000ff3e0ff */
[----:B------:R-:W-:Y:S01]  /*30cb0*/  IADD3.X R7, R7, UR5, RZ, P2, !PT ;  /* 0x0000000507077c10 */ /* 0x000fe200097fe4ff */
[----:B------:R-:W-:Y:S01]  /*30cc0*/  IADD3 R26, P2, R26, UR8, RZ ;  /* 0x000000081a1a7c10 */ /* 0x000fe2000ff5e0ff */
        /* <DEDUP_REMOVED lines=16> */
[----:B--2---:R-:W-:Y:S01]  /*30dd0*/  IADD3.X R0, R0, UR5, RZ, P6, !PT ;  /* 0x0000000500007c10 */ /* 0x004fe2000b7fe4ff */
[----:B------:R-:W-:-:S04]  /*30de0*/  IADD3 R4, P6, R4, UR8, RZ ;  /* 0x0000000804047c10 */ /* 0x000fc8000ffde0ff */
[----:B------:R0:W-:Y:S01]  /*30df0*/  STL [R1+0x84c], R0 ;  /* 0x00084c0001007387 */ /* 0x0001e20000100800 */
[----:B------:R-:W-:Y:S02]  /*30e00*/  STL [R1+0xbc0], R4 ;  /* 0x000bc00401007387 */ /* 0x000fe40000100800 */
[----:B------:R-:W-:Y:S02]  /*30e10*/  STL [R1+0x848], R5 ;  /* 0x0008480501007387 */ /* 0x000fe40000100800 */
[----:B------:R-:W-:Y:S01]  /*30e20*/  STL [R1+0xbb8], R6 ;  /* 0x000bb80601007387 */ /* 0x000fe20000100800 */
[----:B------:R-:W-:Y:S01]  /*30e30*/  STL [R1+0x844], R7 ;  /* 0x0008440701007387 */ /* 0x000fe20000100800 */
[----:B------:R-:W-:Y:S02]  /*30e40*/  STL [R1+0xbb0], R26 ;  /* 0x000bb01a01007387 */ /* 0x000fe40000100800 */
[----:B------:R-:W-:Y:S02]  /*30e50*/  STL [R1+0x840], R27 ;  /* 0x0008401b01007387 */ /* 0x000fe40000100800 */
[----:B------:R-:W-:Y:S01]  /*30e60*/  STL [R1+0xba8], R20 ;  /* 0x000ba81401007387 */ /* 0x000fe20000100800 */
[----:B------:R-:W-:Y:S01]  /*30e70*/  IADD3.X R9, R9, UR5, RZ, P6, !PT ;  /* 0x0000000509097c10 */ /* 0x000fe2000b7fe4ff */
[----:B------:R-:W-:Y:S01]  /*30e80*/  STL [R1+0x83c], R21 ;  /* 0x00083c1501007387 */ /* 0x000fe20000100800 */
[----:B------:R-:W-:Y:S01]  /*30e90*/  IADD3 R10, P6, R10, UR8, RZ ;  /* 0x000000080a0a7c10 */ /* 0x000fe2000ffde0ff */
        /* <DEDUP_REMOVED lines=11> */
[----:B------:R-:W-:Y:S01]  /*30f50*/  IADD3.X R28, R28, UR5, RZ, P6, !PT ;  /* 0x000000051c1c7c10 */ /* 0x000fe2000b7fe4ff */
[----:B------:R-:W-:Y:S01]  /*30f60*/  STL [R1+0xb9c], R17 ;  /* 0x000b9c1101007387 */ /* 0x000fe20000100800 */
[----:B------:R-:W-:Y:S01]  /*30f70*/  IADD3 R25, P6, R25, UR8, RZ ;  /* 0x0000000819197c10 */ /* 0x000fe2000ffde0ff */
[----:B------:R-:W-:Y:S01]  /*30f80*/  STL [R1+0xb70], R12 ;  /* 0x000b700c01007387 */ /* 0x000fe20000100800 */
[----:B------:R-:W-:Y:S02]  /*30f90*/  STL [R1+0xb94], R16 ;  /* 0x000b941001007387 */ /* 0x000fe40000100800 */
[----:B------:R-:W-:Y:S02]  /*30fa0*/  STL [R1+0xb68], R29 ;  /* 0x000b681d01007387 */ /* 0x000fe40000100800 */
[----:B------:R-:W-:Y:S01]  /*30fb0*/  STL [R1+0xb8c], R28 ;  /* 0x000b8c1c01007387 */ /* 0x000fe20000100800 */
[----:B------:R-:W-:Y:S01]  /*30fc0*/  STL [R1+0xb60], R25 ;  /* 0x000b601901007387 */ /* 0x000fe20000100800 */
[----:B0-----:R-:W2:Y:S01]  /*30fd0*/  LDL.LU R0, [R1+0xb48] ;  /* 0x000b480001007983 */ /* 0x001ea20000300800 */
[----:B------:R-:W-:Y:S01]  /*30fe0*/  IADD3.X R24, R24, UR5, RZ, P1, !PT ;  /* 0x0000000518187c10 */ /* 0x000fe20008ffe4ff */
[----:B------:R-:W-:-:S04]  /*30ff0*/  IADD3 R3, P1, R3, UR8, RZ ;  /* 0x0000000803037c10 */ /* 0x000fc8000ff3e0ff */
[----:B------:R-:W-:Y:S04]  /*31000*/  STL [R1+0xb84], R24 ;  /* 0x000b841801007387 */ /* 0x000fe80000100800 */
[----:B--2---:R0:W-:Y:S01]  /*31010*/  STL [R1+0xed4], R0 ;  /* 0x000ed40001007387 */ /* 0x0041e20000100800 */
[----:B------:R-:W-:Y:S03]  /*31020*/  STL [R1+0xb58], R3 ;  /* 0x000b580301007387 */ /* 0x000fe60000100800 */
[----:B0-----:R-:W2:Y:S01]  /*31030*/  LDL.LU R0, [R1+0xb74] ;  /* 0x000b740001007983 */ /* 0x001ea20000300800 */
[----:B------:R-:W-:-:S05]  /*31040*/  IADD3.X R2, R2, UR5, RZ, P2, !PT ;  /* 0x0000000502027c10 */ /* 0x000fca00097fe4ff */
        /* <DEDUP_REMOVED lines=31> */
[----:B--2---:R-:W-:-:S05]  /*31240*/  IADD3 R0, P2, R0, UR8, RZ ;  /* 0x0000000800007c10 */ /* 0x004fca000ff5e0ff */
[----:B------:R0:W-:Y:S04]  /*31250*/  STL [R1+0xb50], R0 ;  /* 0x000b500001007387 */ /* 0x0001e80000100800 */
[----:B0-----:R-:W2:Y:S02]  /*31260*/  LDL.LU R0, [R1+0xed8] ;  /* 0x000ed80001007983 */ /* 0x001ea40000300800 */
[----:B--2---:R-:W-:-:S05]  /*31270*/  IADD3.X R0, R0, UR5, RZ, P3, !PT ;  /* 0x0000000500007c10 */ /* 0x004fca0009ffe4ff */
[----:B------:R0:W-:Y:S04]  /*31280*/  STL [R1+0xb74], R0 ;  /* 0x000b740001007387 */ /* 0x0001e80000100800 */
[----:B0-----:R-:W2:Y:S01]  /*31290*/  LDL.LU R0, [R1+0xed4] ;  /* 0x000ed40001007983 */ /* 0x001ea20000300800 */
[----:B---3--:R-:W-:Y:S01]  /*312a0*/  IADD3.X R4, R4, UR5, RZ, P4, !PT ;  /* 0x0000000504047c10 */ /* 0x008fe2000a7fe4ff */
[----:B----4-:R-:W-:Y:S01]  /*312b0*/  IADD3 R5, P4, R5, UR8, RZ ;  /* 0x0000000805057c10 */ /* 0x010fe2000ff9e0ff */
        /* <DEDUP_REMOVED lines=18> */
[----:B------:R-:W-:-:S02]  /*313e0*/  IADD3.X R25, R25, UR5, RZ, P4, !PT ;  /* 0x0000000519197c10 */ /* 0x000fc4000a7fe4ff */
[----:B--2---:R-:W-:-:S05]  /*313f0*/  IADD3 R0, P3, R0, UR8, RZ ;  /* 0x0000000800007c10 */ /* 0x004fca000ff7e0ff */
[----:B------:R0:W-:Y:S01]  /*31400*/  STL [R1+0xb48], R0 ;  /* 0x000b480001007387 */ /* 0x0001e20000100800 */
[----:B------:R-:W-:Y:S02]  /*31410*/  STL [R1+0xb6c], R4 ;  /* 0x000b6c0401007387 */ /* 0x000fe40000100800 */
[----:B------:R-:W-:Y:S02]  /*31420*/  STL [R1+0xb40], R5 ;  /* 0x000b400501007387 */ /* 0x000fe40000100800 */
[----:B------:R-:W-:Y:S01]  /*31430*/  STL [R1+0xb64], R6 ;  /* 0x000b640601007387 */ /* 0x000fe20000100800 */
[----:B------:R-:W-:Y:S01]  /*31440*/  STL [R1+0xb38], R7 ;  /* 0x000b380701007387 */ /* 0x000fe20000100800 */
        /* <DEDUP_REMOVED lines=24> */
[----:B------:R-:W-:Y:S02]  /*315d0*/  STL [R1+0xb0c], R25 ;  /* 0x000b0c1901007387 */ /* 0x000fe40000100800 */
[----:B0-----:R-:W2:Y:S01]  /*315e0*/  LDL.LU R0, [R1+0xaf4] ;  /* 0x000af40001007983 */ /* 0x001ea20000300800 */
[----:B------:R-:W-:-:S02]  /*315f0*/  IADD3 R24, P4, R24, UR8, RZ ;  /* 0x0000000818187c10 */ /* 0x000fc4000ff9e0ff */
        /* <DEDUP_REMOVED lines=549> */
[----:B------:R-:W-:Y:S02]  /*33850*/  IADD3.X R8, R8, UR5, RZ, P2, !PT ;  /* 0x0000000508087c10 */ /* 0x000fe400097fe4ff */
[----:B------:R-:W-:Y:S02]  /*33860*/  IADD3.X R9, R9, UR5, RZ, P3, !PT ;  /* 0x0000000509097c10 */ /* 0x000fe40009ffe4ff */
[----:B------:R-:W-:Y:S02]  /*33870*/  IADD3.X R11, R11, UR5, RZ, P5, !PT ;  /* 0x000000050b0b7c10 */ /* 0x000fe4000affe4ff */
[----:B------:R-:W-:Y:S02]  /*33880*/  IADD3.X R10, R10, UR5, RZ, P4, !PT ;  /* 0x000000050a0a7c10 */ /* 0x000fe4000a7fe4ff */
[----:B--2---:R-:W-:-:S05]  /*33890*/  IADD3 R0, P6, R0, UR8, RZ ;  /* 0x0000000800007c10 */ /* 0x004fca000ffde0ff */
[----:B------:R0:W-:Y:S04]  /*338a0*/  STL [R1+0xbf8], R0 ;  /* 0x000bf80001007387 */ /* 0x0001e80000100800 */
[----:B0-----:R0:W5:Y:S01]  /*338b0*/  LDL.LU R0, [R1+0xea0] ;  /* 0x000ea00001007983 */ /* 0x0011620000300800 */
[----:B------:R1:W-:Y:S03]  /*338c0*/  STL [R1+0x884], R5 ;  /* 0x0008840501007387 */ /* 0x0003e60000100800 */
[----:B-1----:R0:W5:Y:S01]  /*338d0*/  LDL.LU R5, [R1+0xe9c] ;  /* 0x000e9c0001057983 */ /* 0x0021620000300800 */
[----:B------:R1:W-:Y:S03]  /*338e0*/  STL [R1+0xc00], R4 ;  /* 0x000c000401007387 */ /* 0x0003e60000100800 */
[----:B-1----:R0:W5:Y:S01]  /*338f0*/  LDL.LU R4, [R1+0xe98] ;  /* 0x000e980001047983 */ /* 0x0021620000300800 */
[----:B------:R1:W-:Y:S03]  /*33900*/  STL [R1+0x87c], R19 ;  /* 0x00087c1301007387 */ /* 0x0003e60000100800 */
[----:B-1----:R0:W5:Y:S01]  /*33910*/  LDL.LU R19, [R1+0xe94] ;  /* 0x000e940001137983 */ /* 0x0021620000300800 */
[----:B------:R1:W-:Y:S01]  /*33920*/  STL [R1+0xc08], R15 ;  /* 0x000c080f01007387 */ /* 0x0003e20000100800 */
[----:B------:R-:W-:-:S02]  /*33930*/  IADD3.X R28, R28, UR5, RZ, P6, !PT ;  /* 0x000000051c1c7c10 */ /* 0x000fc4000b7fe4ff */
[----:B-1----:R0:W5:Y:S01]  /*33940*/  LDL.LU R15, [R1+0xe90] ;  /* 0x000e9000010f7983 */ /* 0x0021620000300800 */
[----:B------:R1:W-:Y:S01]  /*33950*/  STL [R1+0x874], R18 ;  /* 0x0008741201007387 */ /* 0x0003e20000100800 */
[----:B------:R-:W-:Y:S02]  /*33960*/  IADD3 R29, P6, R29, UR8, RZ ;  /* 0x000000081d1d7c10 */ /* 0x000fe4000ffde0ff */
[----:B-1----:R0:W5:Y:S01]  /*33970*/  LDL.LU R18, [R1+0xe8c] ;  /* 0x000e8c0001127983 */ /* 0x0021620000300800 */
[----:B------:R1:W-:Y:S03]  /*33980*/  STL [R1+0xc10], R14 ;  /* 0x000c100e01007387 */ /* 0x0003e60000100800 */
        /* <DEDUP_REMOVED lines=16> */
[----:B------:R1:W-:Y:S03]  /*33a90*/  STL [R1+0xc2c], R25 ;  /* 0x000c2c1901007387 */ /* 0x0003e60000100800 */
[----:B-1----:R0:W5:Y:S01]  /*33aa0*/  LDL.LU R25, [R1+0xe68] ;  /* 0x000e680001197983 */ /* 0x0021620000300800 */
[----:B------:R1:W-:Y:S03]  /*33ab0*/  STL [R1+0x860], R2 ;  /* 0x0008600201007387 */ /* 0x0003e60000100800 */
[----:B-1----:R0:W5:Y:S01]  /*33ac0*/  LDL.LU R2, [R1+0xe64] ;  /* 0x000e640001027983 */ /* 0x0021620000300800 */
[----:B------:R1:W-:Y:S03]  /*33ad0*/  STL [R1+0xc28], R3 ;  /* 0x000c280301007387 */ /* 0x0003e60000100800 */
[----:B-1----:R0:W5:Y:S01]  /*33ae0*/  LDL.LU R3, [R1+0xe60] ;  /* 0x000e600001037983 */ /* 0x0021620000300800 */
[----:B------:R0:W-:Y:S02]  /*33af0*/  STL [R1+0x85c], R6 ;  /* 0x00085c0601007387 */ /* 0x0001e40000100800 */
[----:B------:R0:W-:Y:S02]  /*33b00*/  STL [R1+0xc24], R7 ;  /* 0x000c240701007387 */ /* 0x0001e40000100800 */
[----:B------:R0:W-:Y:S01]  /*33b10*/  STL [R1+0x858], R26 ;  /* 0x0008581a01007387 */ /* 0x0001e20000100800 */
[----:B------:R0:W-:Y:S01]  /*33b20*/  STL [R1+0xc20], R27 ;  /* 0x000c201b01007387 */ /* 0x0001e20000100800 */
        /* <DEDUP_REMOVED lines=8> */
[----:B------:R-:W-:Y:S01]  /*33bb0*/  @!P0 CALL.REL.NOINC `(.L_x_2) ;  /* 0x0000001000008944 */ /* 0x000fe20003c00000 */
[----:B------:R-:W-:Y:S05]  /*33bc0*/  BRA `(.L_x_3) ;  /* 0xfffdf8f000007947 */ /* 0x000fea000383ffff */
.L_x_2:
[----:B-----5:R-:W2:Y:S04]  /*33bd0*/  LDL.LU R0, [R1+0x230] ;  /* 0x0002300001007983 */ /* 0x020ea80000300800 */
[----:B--2---:R1:W-:Y:S04]  /*33be0*/  STL [R1+0xefc], R0 ;  /* 0x000efc0001007387 */ /* 0x0043e80000100800 */
[----:B-1----:R-:W2:Y:S04]  /*33bf0*/  LDL.LU R0, [R1+0x1d4] ;  /* 0x0001d40001007983 */ /* 0x002ea80000300800 */
        /* <DEDUP_REMOVED lines=28> */
[----:B--2---:R1:W-:Y:S02]  /*33dc0*/  STL [R1+0xf70], R0 ;  /* 0x000f700001007387 */ /* 0x0043e40000100800 */
[----:B-1----:R-:W-:-:S02]  /*33dd0*/  IMAD.MOV.U32 R0, RZ, RZ, R4 ;  /* 0x000000ffff007224 */ /* 0x002fc400078e0004 */
[----:B------:R-:W2:Y:S04]  /*33de0*/  LDL.LU R4, [R1+0x204] ;  /* 0x0002040001047983 */ /* 0x000ea80000300800 */
        /* <DEDUP_REMOVED lines=31> */
[----:B0-----:R-:W3:Y:S04]  /*33fe0*/  LDL.LU R6, [R1+0x1fc] ;  /* 0x0001fc0001067983 */ /* 0x001ee80000300800 */
[----:B------:R-:W3:Y:S04]  /*33ff0*/  LDL.LU R7, [R1+0x1f8] ;  /* 0x0001f80001077983 */ /* 0x000ee80000300800 */
[----:B------:R-:W4:Y:S04]  /*34000*/  LDL.LU R26, [R1+0x28c] ;  /* 0x00028c00011a7983 */ /* 0x000f280000300800 */
[----:B------:R-:W4:Y:S04]  /*34010*/  LDL.LU R27, [R1+0x288] ;  /* 0x00028800011b7983 */ /* 0x000f280000300800 */
        /* <DEDUP_REMOVED lines=22> */
[----:B------:R0:W-:Y:S01]  /*34180*/  STL [R1+0xe78], R16 ;  /* 0x000e781001007387 */ /* 0x0001e20000100800 */
[----:B------:R-:W-:-:S03]  /*34190*/  F2FP.PACK_AB R0, R4, R0 ;  /* 0x000000000400723e */ /* 0x000fc600000000ff */
        /* <DEDUP_REMOVED lines=13> */
[----:B------:R-:W2:Y:S04]  /*34270*/  LDL.LU R4, [R1+0xf74] ;  /* 0x000f740001047983 */ /* 0x000ea80000300800 */
[----:B------:R0:W-:Y:S04]  /*34280*/  STL [R1+0x9c], R0 ;  /* 0x00009c0001007387 */ /* 0x0001e80000100800 */
[----:B0-----:R-:W2:Y:S02]  /*34290*/  LDL.LU R0, [R1+0xf70] ;  /* 0x000f700001007983 */ /* 0x001ea40000300800 */
[----:B--2---:R-:W-:-:S02]  /*342a0*/  F2FP.PACK_AB R0, R4, R0 ;  /* 0x000000000400723e */ /* 0x004fc400000000ff */
        /* <DEDUP_REMOVED lines=54> */
[----:B0-----:R-:W2:Y:S01]  /*34610*/  LDL.LU R0, [R1+0xf00] ;  /* 0x000f000001007983 */ /* 0x001ea20000300800 */
[----:B------:R-:W-:Y:S02]  /*34620*/  F2FP.PACK_AB R2, R2, R24 ;  /* 0x000000180202723e */ /* 0x000fe400000000ff */
[----:B------:R-:W-:-:S02]  /*34630*/  F2FP.PACK_AB R24, R25, R29 ;  /* 0x0000001d1918723e */ /* 0x000fc400000000ff */
[----:B--2---:R-:W-:Y:S02]  /*34640*/  F2FP.PACK_AB R3, R0, R3 ;  /* 0x000000030003723e */ /* 0x004fe400000000ff */
[----:B------:R-:W2:Y:S01]  /*34650*/  LDL.LU R0, [R1+0xefc] ;  /* 0x000efc0001007983 */ /* 0x000ea20000300800 */
[----:B------:R-:W-:-:S03]  /*34660*/  F2FP.PACK_AB R12, R19, R12 ;  /* 0x0000000c130c723e */ /* 0x000fc600000000ff */
[----:B------:R0:W-:Y:S04]  /*34670*/  STL [R1+0x60], R3 ;  /* 0x0000600301007387 */ /* 0x0001e80000100800 */
[----:B------:R1:W-:Y:S04]  /*34680*/  STL [R1+0x5c], R2 ;  /* 0x00005c0201007387 */ /* 0x0003e80000100800 */
[----:B------:R-:W-:Y:S01]  /*34690*/  STL [R1+0x58], R24 ;  /* 0x0000581801007387 */ /* 0x000fe20000100800 */
[----:B0-----:R-:W-:Y:S02]  /*346a0*/  F2FP.PACK_AB R3, R28, R16 ;  /* 0x000000101c03723e */ /* 0x001fe400000000ff */
[----:B-1----:R-:W-:-:S03]  /*346b0*/  F2FP.PACK_AB R2, R17, R18 ;  /* 0x000000121102723e */ /* 0x002fc600000000ff */
[----:B------:R0:W-:Y:S04]  /*346c0*/  STL [R1+0x54], R3 ;  /* 0x0000540301007387 */ /* 0x0001e80000100800 */
[----:B------:R-:W-:Y:S04]  /*346d0*/  STL [R1+0x50], R2 ;  /* 0x0000500201007387 */ /* 0x000fe80000100800 */
[----:B------:R-:W-:Y:S01]  /*346e0*/  STL [R1+0x4c], R12 ;  /* 0x00004c0c01007387 */ /* 0x000fe20000100800 */
[----:B0-----:R-:W-:-:S05]  /*346f0*/  F2FP.PACK_AB R3, R13, R14 ;  /* 0x0000000e0d03723e */ /* 0x001fca00000000ff */
[----:B------:R3:W-:Y:S02]  /*34700*/  STL [R1+0x48], R3 ;  /* 0x0000480301007387 */ /* 0x0007e40000100800 */
[----:B---3--:R-:W-:Y:S02]  /*34710*/  F2FP.PACK_AB R3, R6, R7 ;  /* 0x000000070603723e */ /* 0x008fe400000000ff */
[----:B--2---:R-:W-:Y:S02]  /*34720*/  F2FP.PACK_AB R2, R15, R0 ;  /* 0x000000000f02723e */ /* 0x004fe400000000ff */
[----:B------:R-:W-:-:S03]  /*34730*/  F2FP.PACK_AB R0, R4, R5 ;  /* 0x000000050400723e */ /* 0x000fc600000000ff */
[----:B------:R4:W-:Y:S04]  /*34740*/  STL [R1+0x44], R2 ;  /* 0x0000440201007387 */ /* 0x0009e80000100800 */
[----:B------:R0:W-:Y:S04]  /*34750*/  STL [R1+0x40], R0 ;  /* 0x0000400001007387 */ /* 0x0001e80000100800 */
[----:B------:R1:W-:Y:S01]  /*34760*/  STL [R1+0x3c], R3 ;  /* 0x00003c0301007387 */ /* 0x0003e20000100800 */
[----:B----4-:R-:W-:Y:S02]  /*34770*/  F2FP.PACK_AB R2, R26, R27 ;  /* 0x0000001b1a02723e */ /* 0x010fe400000000ff */
[----:B0-----:R-:W-:-:S03]  /*34780*/  F2FP.PACK_AB R0, R20, R21 ;  /* 0x000000151400723e */ /* 0x001fc600000000ff */
[----:B------:R0:W-:Y:S01]  /*34790*/  STL [R1+0x38], R2 ;  /* 0x0000380201007387 */ /* 0x0001e20000100800 */
[----:B-1----:R-:W-:-:S03]  /*347a0*/  F2FP.PACK_AB R3, R22, R23 ;  /* 0x000000171603723e */ /* 0x002fc600000000ff */
[----:B------:R1:W-:Y:S04]  /*347b0*/  STL [R1+0x34], R0 ;  /* 0x0000340001007387 */ /* 0x0003e80000100800 */
[----:B------:R-:W-:Y:S01]  /*347c0*/  STL [R1+0x30], R3 ;  /* 0x0000300301007387 */ /* 0x000fe20000100800 */
[----:B0-----:R-:W-:-:S03]  /*347d0*/  F2FP.PACK_AB R2, R8, R9 ;  /* 0x000000090802723e */ /* 0x001fc600000000ff */
[----:B------:R-:W2:Y:S01]  /*347e0*/  LDL.LU R7, [R1+0x1e8] ;  /* 0x0001e80001077983 */ /* 0x000ea20000300800 */
[----:B-1----:R-:W-:-:S03]  /*347f0*/  F2FP.PACK_AB R0, R10, R11 ;  /* 0x0000000b0a00723e */ /* 0x002fc600000000ff */
        /* <DEDUP_REMOVED lines=22> */
[----:B------:R-:W3:Y:S04]  /*34960*/  LDL.LU R6, [R1+0x2c8] ;  /* 0x0002c80001067983 */ /* 0x000ee80000300800 */
[----:B---3--:R0:W-:Y:S04]  /*34970*/  STL [R1+0xea8], R6 ;  /* 0x000ea80601007387 */ /* 0x0081e80000100800 */
[----:B0-----:R-:W3:Y:S04]  /*34980*/  LDL.LU R6, [R1+0x1ec] ;  /* 0x0001ec0001067983 */ /* 0x001ee80000300800 */
        /* <DEDUP_REMOVED lines=19> */
[----:B0-----:R-:W2:Y:S04]  /*34ac0*/  LDL.LU R6, [R1+0x244] ;  /* 0x0002440001067983 */ /* 0x001ea80000300800 */
[----:B------:R-:W3:Y:S04]  /*34ad0*/  LDL.LU R5, [R1+0x2d8] ;  /* 0x0002d80001057983 */ /* 0x000ee80000300800 */
[----:B---3--:R0:W-:Y:S04]  /*34ae0*/  STL [R1+0xea4], R5 ;  /* 0x000ea40501007387 */ /* 0x0081e80000100800 */
[----:B0-----:R-:W3:Y:S04]  /*34af0*/  LDL.LU R5, [R1+0x2cc] ;  /* 0x0002cc0001057983 */ /* 0x001ee80000300800 */
[----:B------:R-:W4:Y:S04]  /*34b00*/  LDL.LU R4, [R1+0x308] ;  /* 0x0003080001047983 */ /* 0x000f280000300800 */
[----:B----4-:R0:W-:Y:S04]  /*34b10*/  STL [R1+0xea0], R4 ;  /* 0x000ea00401007387 */ /* 0x0101e80000100800 */
[----:B0-----:R-:W4:Y:S04]  /*34b20*/  LDL.LU R4, [R1+0x2dc] ;  /* 0x0002dc0001047983 */ /* 0x001f280000300800 */
[----:B------:R-:W2:Y:S04]  /*34b30*/  LDL.LU R11, [R1+0x1e0] ;  /* 0x0001e000010b7983 */ /* 0x000ea80000300800 */
[----:B--2---:R0:W-:Y:S04]  /*34b40*/  STL [R1+0xe9c], R11 ;  /* 0x000e9c0b01007387 */ /* 0x0041e80000100800 */
[----:B0-----:R-:W2:Y:S04]  /*34b50*/  LDL.LU R11, [R1+0x30c] ;  /* 0x00030c00010b7983 */ /* 0x001ea80000300800 */
[----:B------:R-:W2:Y:S01]  /*34b60*/  LDL.LU R15, [R1+0x2c4] ;  /* 0x0002c400010f7983 */ /* 0x000ea20000300800 */
[----:B------:R-:W-:-:S03]  /*34b70*/  F2FP.PACK_AB R7, R6, R7 ;  /* 0x000000070607723e */ /* 0x000fc600000000ff */
[----:B--2---:R0:W-:Y:S04]  /*34b80*/  STL [R1+0xe98], R15 ;  /* 0x000e980f01007387 */ /* 0x0041e80000100800 */
        /* <DEDUP_REMOVED lines=61> */
[----:B------:R0:W-:Y:S04]  /*34f60*/  STL [R1], R7 ;  /* 0x0000000701007387 */ /* 0x0001e80000100800 */
[----:B0-----:R-:W2:Y:S02]  /*34f70*/  LDL.LU R7, [R1+0xeac] ;  /* 0x000eac0001077983 */ /* 0x001ea40000300800 */
[----:B--2---:R-:W-:-:S02]  /*34f80*/  F2FP.PACK_AB R7, R6, R7 ;  /* 0x000000070607723e */ /* 0x004fc400000000ff */
[----:B------:R-:W3:Y:S02]  /*34f90*/  LDL.LU R6, [R1+0xea8] ;  /* 0x000ea80001067983 */ /* 0x000ee40000300800 */
[----:B---3--:R-:W-:Y:S02]  /*34fa0*/  F2FP.PACK_AB R6, R5, R6 ;  /* 0x000000060506723e */ /* 0x008fe400000000ff */
[----:B------:R-:W4:Y:S02]  /*34fb0*/  LDL.LU R5, [R1+0xea4] ;  /* 0x000ea40001057983 */ /* 0x000f240000300800 */
[----:B----4-:R-:W-:Y:S02]  /*34fc0*/  F2FP.PACK_AB R5, R4, R5 ;  /* 0x000000050405723e */ /* 0x010fe400000000ff */
[----:B------:R-:W2:Y:S02]  /*34fd0*/  LDL.LU R4, [R1+0xea0] ;  /* 0x000ea00001047983 */ /* 0x000ea40000300800 */
[----:B--2---:R-:W-:-:S02]  /*34fe0*/  F2FP.PACK_AB R4, R11, R4 ;  /* 0x000000040b04723e */ /* 0x004fc400000000ff */
[----:B------:R-:W2:Y:S02]  /*34ff0*/  LDL.LU R11, [R1+0xe9c] ;  /* 0x000e9c00010b7983 */ /* 0x000ea40000300800 */
[----:B--2---:R-:W-:Y:S02]  /*35000*/  F2FP.PACK_AB R11, R15, R11 ;  /* 0x0000000b0f0b723e */ /* 0x004fe400000000ff */
[----:B------:R-:W2:Y:S01]  /*35010*/  LDL.LU R15, [R1+0xe98] ;  /* 0x000e9800010f7983 */ /* 0x000ea20000300800 */
[----:B------:R-:W-:Y:S02]  /*35020*/  F2FP.PACK_AB R9, R14, R9 ;  /* 0x000000090e09723e */ /* 0x000fe400000000ff */
[----:B--2---:R-:W-:Y:S02]  /*35030*/  F2FP.PACK_AB R10, R15, R10 ;  /* 0x0000000a0f0a723e */ /* 0x004fe400000000ff */
[----:B------:R-:W2:Y:S04]  /*35040*/  LDL.LU R15, [R1+0xe94] ;  /* 0x000e9400010f7983 */ /* 0x000ea80000300800 */
[----:B------:R-:W3:Y:S01]  /*35050*/  LDL.LU R14, [R1+0xe90] ;  /* 0x000e9000010e7983 */ /* 0x000ee20000300800 */
[----:B------:R-:W-:-:S03]  /*35060*/  F2FP.PACK_AB R8, R13, R8 ;  /* 0x000000080d08723e */ /* 0x000fc600000000ff */
[----:B------:R-:W4:Y:S01]  /*35070*/  LDL.LU R13, [R1+0xe8c] ;  /* 0x000e8c00010d7983 */ /* 0x000f220000300800 */
[----:B--2---:R-:W-:-:S03]  /*35080*/  F2FP.PACK_AB R15, R12, R15 ;  /* 0x0000000f0c0f723e */ /* 0x004fc600000000ff */
[----:B------:R-:W2:Y:S01]  /*35090*/  LDL.LU R12, [R1+0xe88] ;  /* 0x000e8800010c7983 */ /* 0x000ea20000300800 */
[----:B---3--:R-:W-:-:S03]  /*350a0*/  F2FP.PACK_AB R14, R19, R14 ;  /* 0x0000000e130e723e */ /* 0x008fc600000000ff */
[----:B------:R-:W3:Y:S01]  /*350b0*/  LDL.LU R19, [R1+0xe84] ;  /* 0x000e840001137983 */ /* 0x000ee20000300800 */
[----:B----4-:R-:W-:-:S03]  /*350c0*/  F2FP.PACK_AB R13, R18, R13 ;  /* 0x0000000d120d723e */ /* 0x010fc600000000ff */
[----:B------:R-:W4:Y:S01]  /*350d0*/  LDL.LU R18, [R1+0xe80] ;  /* 0x000e800001127983 */ /* 0x000f220000300800 */
[----:B--2---:R-:W-:-:S03]  /*350e0*/  F2FP.PACK_AB R12, R17, R12 ;  /* 0x0000000c110c723e */ /* 0x004fc600000000ff */
[----:B------:R-:W2:Y:S01]  /*350f0*/  LDL.LU R17, [R1+0xe7c] ;  /* 0x000e7c0001117983 */ /* 0x000ea20000300800 */
[----:B---3--:R-:W-:-:S03]  /*35100*/  F2FP.PACK_AB R19, R16, R19 ;  /* 0x000000131013723e */ /* 0x008fc600000000ff */
[----:B------:R-:W3:Y:S01]  /*35110*/  LDL.LU R16, [R1+0xe78] ;  /* 0x000e780001107983 */ /* 0x000ee20000300800 */
[----:B----4-:R-:W-:-:S03]  /*35120*/  F2FP.PACK_AB R18, R28, R18 ;  /* 0x000000121c12723e */ /* 0x010fc600000000ff */
[----:B------:R-:W4:Y:S01]  /*35130*/  LDL.LU R28, [R1+0xe74] ;  /* 0x000e7400011c7983 */ /* 0x000f220000300800 */
[----:B------:R-:W-:Y:S02]  /*35140*/  F2FP.PACK_AB R23, R24, R23 ;  /* 0x000000171817723e */ /* 0x000fe400000000ff */
[----:B------:R-:W-:Y:S02]  /*35150*/  F2FP.PACK_AB R22, R2, R22 ;  /* 0x000000160216723e */ /* 0x000fe400000000ff */
[----:B------:R-:W-:Y:S02]  /*35160*/  F2FP.PACK_AB R21, R3, R21 ;  /* 0x000000150315723e */ /* 0x000fe400000000ff */
[----:B--2---:R-:W-:Y:S02]  /*35170*/  F2FP.PACK_AB R17, R29, R17 ;  /* 0x000000111d11723e */ /* 0x004fe400000000ff */
[----:B------:R-:W4:Y:S01]  /*35180*/  LDL.LU R29, [R1+0xe70] ;  /* 0x000e7000011d7983 */ /* 0x000f220000300800 */
[----:B---3--:R-:W-:-:S03]  /*35190*/  F2FP.PACK_AB R16, R25, R16 ;  /* 0x000000101910723e */ /* 0x008fc600000000ff */
[----:B------:R-:W2:Y:S04]  /*351a0*/  LDL.LU R25, [R1+0xe6c] ;  /* 0x000e6c0001197983 */ /* 0x000ea80000300800 */
[----:B------:R-:W2:Y:S04]  /*351b0*/  LDL.LU R24, [R1+0xe68] ;  /* 0x000e680001187983 */ /* 0x000ea80000300800 */
[----:B------:R-:W3:Y:S04]  /*351c0*/  LDL.LU R2, [R1+0xe64] ;  /* 0x000e640001027983 */ /* 0x000ee80000300800 */
[----:B------:R-:W3:Y:S01]  /*351d0*/  LDL.LU R3, [R1+0xe60] ;  /* 0x000e600001037983 */ /* 0x000ee20000300800 */
[----:B------:R-:W-:-:S02]  /*351e0*/  F2FP.PACK_AB R27, R26, R27 ;  /* 0x0000001b1a1b723e */ /* 0x000fc400000000ff */
[----:B------:R-:W-:Y:S02]  /*351f0*/  F2FP.PACK_AB R20, R0, R20 ;  /* 0x000000140014723e */ /* 0x000fe400000000ff */
[----:B----4-:R-:W-:Y:S02]  /*35200*/  F2FP.PACK_AB R26, R29, R28 ;  /* 0x0000001c1d1a723e */ /* 0x010fe400000000ff */
[----:B--2---:R-:W-:Y:S02]  /*35210*/  F2FP.PACK_AB R25, R25, R24 ;  /* 0x000000181919723e */ /* 0x004fe400000000ff */
[----:B---3--:R-:W-:Y:S02]  /*35220*/  F2FP.PACK_AB R24, R3, R2 ;  /* 0x000000020318723e */ /* 0x008fe400000000ff */
.L_x_1:
[----:B------:R1:W-:Y:S04]  /*35230*/  STL [R1+0xf18], R7 ;  /* 0x000f180701007387 */ /* 0x0003e80000100800 */
[----:B------:R-:W2:Y:S04]  /*35240*/  S2R R28, SR_TID.X ;  /* 0x00000000001c7919 */ /* 0x000ea80000002100 */
[----:B-1----:R-:W3:Y:S01]  /*35250*/  LDL.LU R7, [R1+0xc5c] ;  /* 0x000c5c0001077983 */ /* 0x002ee20000300800 */
[----:B--2---:R-:W-:-:S02]  /*35260*/  IMAD.SHL.U32 R3, R28, 0x200, RZ ;  /* 0x000002001c037824 */ /* 0x004fc400078e00ff */
[C---:B0-----:R-:W-:Y:S02]  /*35270*/  IMAD.SHL.U32 R0, R28.reuse, 0x20, RZ ;  /* 0x000000201c007824 */ /* 0x041fe400078e00ff */
[C---:B------:R-:W-:Y:S01]  /*35280*/  IMAD.SHL.U32 R2, R28.reuse, 0x4, RZ ;  /* 0x000000041c027824 */ /* 0x040fe200078e00ff */
[----:B------:R-:W-:Y:S01]  /*35290*/  LOP3.LUT R3, R3, 0x3000, RZ, 0xc0, !PT ;  /* 0x0000300003037812 */ /* 0x000fe200078ec0ff */
[----:B------:R-:W-:-:S03]  /*352a0*/  IMAD.SHL.U32 R29, R28, 0x800, RZ ;  /* 0x000008001c1d7824 */ /* 0x000fc600078e00ff */
[----:B------:R-:W-:Y:S02]  /*352b0*/  LOP3.LUT R3, R3, 0x60, R0, 0xf8, !PT ;  /* 0x0000006003037812 */ /* 0x000fe400078ef800 */
[----:B------:R-:W-:Y:S01]  /*352c0*/  LOP3.LUT R29, R29, 0x3000, RZ, 0xc0, !PT ;  /* 0x000030001d1d7812 */ /* 0x000fe200078ec0ff */
[----:B------:R-:W2:Y:S01]  /*352d0*/  LDL.LU R0, [R1+0xc60] ;  /* 0x000c600001007983 */ /* 0x000ea20000300800 */
[----:B------:R-:W-:-:S03]  /*352e0*/  LOP3.LUT R3, R3, 0x170, R2, 0x78, !PT ;  /* 0x0000017003037812 */ /* 0x000fc600078e7802 */
[----:B------:R-:W-:Y:S02]  /*352f0*/  BAR.SYNC.DEFER_BLOCKING 0x0 ;  /* 0x0000000000007b1d */ /* 0x000fe40000010000 */
[----:B---3--:R-:W-:Y:S01]  /*35300*/  IMAD.IADD R3, R3, 0x1, R7 ;  /* 0x0000000103037824 */ /* 0x008fe200078e0207 */
[----:B------:R-:W-:-:S03]  /*35310*/  LOP3.LUT R7, R28, 0x7f, RZ, 0xc0, !PT ;  /* 0x0000007f1c077812 */ /* 0x000fc600078ec0ff */
[----:B------:R-:W3:Y:S02]  /*35320*/  LDL.LU R28, [R1+0xc64] ;  /* 0x000c6400011c7983 */ /* 0x000ee40000300800 */
[----:B------:R-:W-:Y:S02]  /*35330*/  IMAD R29, R7, 0x10, R29 ;  /* 0x00000010071d7824 */ /* 0x000fe400078e021d */
[----:B------:R-:W4:Y:S04]  /*35340*/  LDL.LU R2, [R1+0xc70] ;  /* 0x000c700001027983 */ /* 0x000f280000300800 */
[----:B------:R-:W5:Y:S04]  /*35350*/  LDL.LU R7, [R1+0xf18] ;  /* 0x000f180001077983 */ /* 0x000f680000300800 */
[----:B------:R0:W-:Y:S04]  /*35360*/  STS.128 [R3], R24 ;  /* 0x0000001803007388 */ /* 0x0001e80000000c00 */
[----:B------:R1:W-:Y:S04]  /*35370*/  STS.128 [R3+0x80], R20 ;  /* 0x0000801403007388 */ /* 0x0003e80000000c00 */
[----:B------:R1:W-:Y:S04]  /*35380*/  STS.128 [R3+0x200], R16 ;  /* 0x0002001003007388 */ /* 0x0003e80000000c00 */
[----:B0-----:R-:W5:Y:S04]  /*35390*/  LDL.LU R26, [R1+0xc6c] ;  /* 0x000c6c00011a7983 */ /* 0x001f680000300800 */
[----:B------:R-:W5:Y:S04]  /*353a0*/  LDL.LU R27, [R1+0xc68] ;  /* 0x000c6800011b7983 */ /* 0x000f680000300800 */
[----:B-1----:R-:W5:Y:S04]  /*353b0*/  LDL.LU R20, [R1+0x10] ;  /* 0x0000100001147983 */ /* 0x002f680000300800 */
[----:B------:R-:W5:Y:S04]  /*353c0*/  LDL.LU R21, [R1+0x14] ;  /* 0x0000140001157983 */ /* 0x000f680000300800 */
[----:B------:R-:W5:Y:S04]  /*353d0*/  LDL.LU R22, [R1+0x18] ;  /* 0x0000180001167983 */ /* 0x000f680000300800 */
[----:B------:R-:W5:Y:S04]  /*353e0*/  LDL.LU R23, [R1+0x1c] ;  /* 0x00001c0001177983 */ /* 0x000f680000300800 */
[----:B------:R-:W5:Y:S04]  /*353f0*/  LDL.LU R16, [R1] ;  /* 0x0000000001107983 */ /* 0x000f680000300800 */
[----:B------:R-:W5:Y:S04]  /*35400*/  LDL.LU R17, [R1+0x4] ;  /* 0x0000040001117983 */ /* 0x000f680000300800 */
[----:B------:R-:W5:Y:S04]  /*35410*/  LDL.LU R18, [R1+0x8] ;  /* 0x0000080001127983 */ /* 0x000f680000300800 */
[----:B------:R-:W5:Y:S01]  /*35420*/  LDL.LU R19, [R1+0xc] ;  /* 0x00000c0001137983 */ /* 0x000f620000300800 */
[----:B--2---:R-:W-:-:S03]  /*35430*/  ISETP.GE.AND P0, PT, R0, c[0x0][0x178], PT ;  /* 0x00005e0000007a0c */ /* 0x004fc60003f06270 */
[----:B------:R-:W-:Y:S04]  /*35440*/  STS.128 [R3+0x280], R12 ;  /* 0x0002800c03007388 */ /* 0x000fe80000000c00 */
[----:B------:R0:W-:Y:S02]  /*35450*/  STS.128 [R3+0x400], R8 ;  /* 0x0004000803007388 */ /* 0x0001e40000000c00 */
[C---:B0-----:R-:W-:Y:S02]  /*35460*/  LOP3.LUT R8, R29.reuse, 0x20, RZ, 0x3c, !PT ;  /* 0x000000201d087812 */ /* 0x041fe400078e3cff */
[----:B---3--:R-:W-:Y:S02]  /*35470*/  ISETP.LT.AND P3, PT, R28, c[0x0][0x17c], !P0 ;  /* 0x00005f001c007a0c */ /* 0x008fe40004761270 */
[----:B------:R-:W-:-:S02]  /*35480*/  LOP3.LUT R28, R29, 0x60, RZ, 0x3c, !PT ;  /* 0x000000601d1c7812 */ /* 0x000fc400078e3cff */
[----:B----4-:R-:W-:Y:S01]  /*35490*/  ISETP.LT.AND P5, PT, R2, c[0x0][0x17c], !P0 ;  /* 0x00005f0002007a0c */ /* 0x010fe200047a1270 */
[----:B------:R-:W-:Y:S01]  /*354a0*/  IMAD R2, R0, c[0x0][0x194], RZ ;  /* 0x0000650000027a24 */ /* 0x000fe200078e02ff */
[----:B-----5:R-:W-:Y:S01]  /*354b0*/  STS.128 [R3+0x480], R4 ;  /* 0x0004800403007388 */ /* 0x020fe20000000c00 */
[----:B------:R-:W-:Y:S02]  /*354c0*/  ISETP.LT.AND P1, PT, R26, c[0x0][0x17c], !P0 ;  /* 0x00005f001a007a0c */ /* 0x000fe40004721270 */
[----:B------:R-:W-:Y:S01]  /*354d0*/  ISETP.LT.AND P4, PT, R27, c[0x0][0x17c], !P0 ;  /* 0x00005f001b007a0c */ /* 0x000fe20004781270 */
[----:B------:R-:W-:Y:S04]  /*354e0*/  STS.128 [R3+0x680], R20 ;  /* 0x0006801403007388 */ /* 0x000fe80000000c00 */
[----:B------:R0:W-:Y:S04]  /*354f0*/  STS.128 [R3+0x600], R16 ;  /* 0x0006001003007388 */ /* 0x0001e80000000c00 */
[----:B------:R-:W-:Y:S01]  /*35500*/  BAR.SYNC.DEFER_BLOCKING 0x0 ;  /* 0x0000000000007b1d */ /* 0x000fe20000010000 */
[----:B0-----:R-:W-:-:S05]  /*35510*/  LOP3.LUT R16, R29, 0x40, RZ, 0x3c, !PT ;  /* 0x000000401d107812 */ /* 0x001fca00078e3cff */
[----:B------:R-:W0:Y:S04]  /*35520*/  LDS.128 R4, [R29] ;  /* 0x000000001d047984 */ /* 0x000e280000000c00 */
[----:B------:R-:W-:Y:S04]  /*35530*/  LDS.128 R20, [R29+0x800] ;  /* 0x000800001d147984 */ /* 0x000fe80000000c00 */
[----:B------:R-:W-:Y:S04]  /*35540*/  LDS.128 R12, [R16] ;  /* 0x00000000100c7984 */ /* 0x000fe80000000c00 */
[----:B0-----:R-:W-:Y:S04]  /*35550*/  STL.64 [R1], R4 ;  /* 0x0000000401007387 */ /* 0x001fe80000100a00 */
[----:B------:R-:W-:Y:S04]  /*35560*/  STL.64 [R1+0x8], R6 ;  /* 0x0000080601007387 */ /* 0x000fe80000100a00 */
[----:B------:R-:W0:Y:S04]  /*35570*/  LDS.128 R4, [R8] ;  /* 0x0000000008047984 */ /* 0x000e280000000c00 */
[----:B------:R-:W-:Y:S04]  /*35580*/  LDS.128 R8, [R8+0x800] ;  /* 0x0008000008087984 */ /* 0x000fe80000000c00 */
[----:B0-----:R-:W-:Y:S04]  /*35590*/  STL [R1+0xe90], R4 ;  /* 0x000e900401007387 */ /* 0x001fe80000100800 */
[----:B------:R-:W-:Y:S04]  /*355a0*/  STL [R1+0xe8c], R5 ;  /* 0x000e8c0501007387 */ /* 0x000fe80000100800 */
[----:B------:R-:W-:Y:S04]  /*355b0*/  STL [R1+0xe88], R6 ;  /* 0x000e880601007387 */ /* 0x000fe80000100800 */
[----:B------:R-:W-:Y:S04]  /*355c0*/  STL [R1+0xe84], R7 ;  /* 0x000e840701007387 */ /* 0x000fe80000100800 */
[----:B------:R-:W-:Y:S04]  /*355d0*/  STL.64 [R1+0xea0], R22 ;  /* 0x000ea01601007387 */ /* 0x000fe80000100a00 */
[----:B------:R0:W-:Y:S04]  /*355e0*/  STL.64 [R1+0xe98], R20 ;  /* 0x000e981401007387 */ /* 0x0001e80000100a00 */
[----:B0-----:R-:W2:Y:S04]  /*355f0*/  LDL.LU R20, [R1+0x90] ;  /* 0x0000900001147983 */ /* 0x001ea80000300800 */
[----:B------:R-:W2:Y:S04]  /*35600*/  LDL.LU R21, [R1+0x94] ;  /* 0x0000940001157983 */ /* 0x000ea80000300800 */
[----:B------:R-:W3:Y:S04]  /*35610*/  LDL.LU R22, [R1+0x98] ;  /* 0x0000980001167983 */ /* 0x000ee80000300800 */
[----:B------:R-:W3:Y:S04]  /*35620*/  LDL.LU R23, [R1+0x9c] ;  /* 0x00009c0001177983 */ /* 0x000ee80000300800 */
[----:B---3--:R-:W-:Y:S04]  /*35630*/  STL.64 [R1+0xeb0], R22 ;  /* 0x000eb01601007387 */ /* 0x008fe80000100a00 */
[----:B--2---:R0:W-:Y:S04]  /*35640*/  STL.64 [R1+0xea8], R20 ;  /* 0x000ea81401007387 */ /* 0x0041e80000100a00 */
        /* <DEDUP_REMOVED lines=16> */
[----:B------:R-:W4:Y:S04]  /*35750*/  LDL.LU R24, [R1+0x20] ;  /* 0x0000200001187983 */ /* 0x000f280000300800 */
[----:B------:R-:W4:Y:S04]  /*35760*/  LDL.LU R25, [R1+0x24] ;  /* 0x0000240001197983 */ /* 0x000f280000300800 */
[----:B------:R-:W5:Y:S04]  /*35770*/  LDL.LU R26, [R1+0x28] ;  /* 0x00002800011a7983 */ /* 0x000f680000300800 */
[----:B------:R-:W5:Y:S04]  /*35780*/  LDL.LU R27, [R1+0x2c] ;  /* 0x00002c00011b7983 */ /* 0x000f680000300800 */
[----:B-----5:R-:W-:Y:S04]  /*35790*/  STL.64 [R1+0xf10], R26 ;  /* 0x000f101a01007387 */ /* 0x020fe80000100a00 */
[----:B----4-:R-:W-:Y:S04]  /*357a0*/  STL.64 [R1+0xf08], R24 ;  /* 0x000f081801007387 */ /* 0x010fe80000100a00 */
[----:B---3--:R-:W-:Y:S04]  /*357b0*/  STL.64 [R1+0xee0], R22 ;  /* 0x000ee01601007387 */ /* 0x008fe80000100a00 */
[----:B--2---:R0:W-:Y:S04]  /*357c0*/  STL.64 [R1+0xed8], R20 ;  /* 0x000ed81401007387 */ /* 0x0041e80000100a00 */
[----:B------:R-:W1:Y:S04]  /*357d0*/  LDS.128 R24, [R16+0x800] ;  /* 0x0008000010187984 */ /* 0x000e680000000c00 */
[----:B------:R-:W-:Y:S04]  /*357e0*/  LDS.128 R16, [R28] ;  /* 0x000000001c107984 */ /* 0x000fe80000000c00 */
        /* <DEDUP_REMOVED lines=11> */
[----:B---3--:R-:W-:Y:S04]  /*358a0*/  STL.64 [R1+0xf00], R22 ;  /* 0x000f001601007387 */ /* 0x008fe80000100a00 */
[----:B--2---:R0:W-:Y:S04]  /*358b0*/  STL.64 [R1+0xef8], R20 ;  /* 0x000ef81401007387 */ /* 0x0041e80000100a00 */
[----:B0-----:R-:W2:Y:S04]  /*358c0*/  LDL.LU R20, [R1+0x30] ;  /* 0x0000300001147983 */ /* 0x001ea80000300800 */
[----:B------:R-:W2:Y:S04]  /*358d0*/  LDL.LU R21, [R1+0x34] ;  /* 0x0000340001157983 */ /* 0x000ea80000300800 */
[----:B------:R-:W2:Y:S04]  /*358e0*/  LDL.LU R22, [R1+0x38] ;  /* 0x0000380001167983 */ /* 0x000ea80000300800 */
[----:B------:R-:W2:Y:S04]  /*358f0*/  LDL.LU R23, [R1+0x3c] ;  /* 0x00003c0001177983 */ /* 0x000ea80000300800 */
[----:B------:R0:W-:Y:S04]  /*35900*/  STL [R1+0xe94], R29 ;  /* 0x000e941d01007387 */ /* 0x0001e80000100800 */
[----:B0-----:R-:W3:Y:S04]  /*35910*/  LDL.LU R29, [R1] ;  /* 0x00000000011d7983 */ /* 0x001ee80000300800 */
[----:B-1----:R-:W-:Y:S04]  /*35920*/  STL.64 [R1+0x10], R24 ;  /* 0x0000101801007387 */ /* 0x002fe80000100a00 */
[----:B------:R-:W-:Y:S04]  /*35930*/  STL.64 [R1+0x18], R26 ;  /* 0x0000181a01007387 */ /* 0x000fe80000100a00 */
[----:B------:R-:W0:Y:S04]  /*35940*/  LDS.128 R24, [R28+0x800] ;  /* 0x000800001c187984 */ /* 0x000e280000000c00 */
[----:B------:R-:W-:Y:S06]  /*35950*/  BAR.SYNC.DEFER_BLOCKING 0x0 ;  /* 0x0000000000007b1d */ /* 0x000fec0000010000 */
[----:B0-----:R0:W-:Y:S01]  /*35960*/  STL [R1+0xac], R27 ;  /* 0x0000ac1b01007387 */ /* 0x0011e20000100800 */
[----:B------:R-:W-:-:S02]  /*35970*/  IMAD.MOV.U32 R7, RZ, RZ, R26 ;  /* 0x000000ffff077224 */ /* 0x000fc400078e001a */
[----:B------:R-:W-:Y:S02]  /*35980*/  IMAD.MOV.U32 R5, RZ, RZ, R24 ;  /* 0x000000ffff057224 */ /* 0x000fe400078e0018 */
[----:B------:R-:W-:Y:S01]  /*35990*/  IMAD.MOV.U32 R6, RZ, RZ, R25 ;  /* 0x000000ffff067224 */ /* 0x000fe200078e0019 */
[----:B0-----:R-:W5:Y:S04]  /*359a0*/  LDL.LU.64 R26, [R1+0xf10] ;  /* 0x000f1000011a7983 */ /* 0x001f680000300a00 */
[----:B------:R-:W5:Y:S01]  /*359b0*/  LDL.LU.64 R24, [R1+0xf08] ;  /* 0x000f080001187983 */ /* 0x000f620000300a00 */
[----:B----4-:R-:W-:-:S03]  /*359c0*/  ISETP.LT.AND P2, PT, R0, c[0x0][0x17c], !P0 ;  /* 0x00005f0000007a0c */ /* 0x010fc60004741270 */
[----:B--2---:R0:W-:Y:S04]  /*359d0*/  STS.128 [R3+0x80], R20 ;  /* 0x0000801403007388 */ /* 0x0041e80000000c00 */
[----:B0-----:R-:W2:Y:S04]  /*359e0*/  LDL.LU.64 R22, [R1+0xf00] ;  /* 0x000f000001167983 */ /* 0x001ea80000300a00 */
[----:B------:R-:W2:Y:S04]  /*359f0*/  LDL.LU.64 R20, [R1+0xef8] ;  /* 0x000ef80001147983 */ /* 0x000ea80000300a00 */
[----:B-----5:R0:W-:Y:S02]  /*35a00*/  STS.128 [R3], R24 ;  /* 0x0000001803007388 */ /* 0x0201e40000000c00 */
[----:B0-----:R-:W-:Y:S01]  /*35a10*/  IMAD R25, R0, c[0x0][0x198], RZ ;  /* 0x0000660000197a24 */ /* 0x001fe200078e02ff */
[C---:B------:R-:W-:Y:S01]  /*35a20*/  LEA R0, P6, R2.reuse, c[0x0][0x170], 0x1 ;  /* 0x00005c0002007a11 */ /* 0x040fe200078c08ff */
[----:B--2---:R0:W-:Y:S04]  /*35a30*/  STS.128 [R3+0x200], R20 ;  /* 0x0002001403007388 */ /* 0x0041e80000000c00 */
[----:B0-----:R-:W2:Y:S04]  /*35a40*/  LDL.LU.64 R22, [R1+0xef0] ;  /* 0x000ef00001167983 */ /* 0x001ea80000300a00 */
[----:B------:R-:W2:Y:S04]  /*35a50*/  LDL.LU.64 R20, [R1+0xee8] ;  /* 0x000ee80001147983 */ /* 0x000ea80000300a00 */
        /* <DEDUP_REMOVED lines=11> */
[----:B------:R-:W2:Y:S01]  /*35b10*/  LDL.LU.64 R20, [R1+0xea8] ;  /* 0x000ea80001147983 */ /* 0x000ea20000300a00 */
[----:B------:R-:W-:-:S02]  /*35b20*/  LEA.HI.X.SX32 R2, R2, c[0x0][0x174], 0x1, P6 ;  /* 0x00005d0002027a11 */ /* 0x000fc400030f0eff */
[C---:B------:R-:W-:Y:S02]  /*35b30*/  LEA R24, P6, R25.reuse, R0, 0x1 ;  /* 0x0000000019187211 */ /* 0x040fe400078c08ff */
[C---:B------:R-:W-:Y:S02]  /*35b40*/  IADD3 R27, R25.reuse, c[0x0][0x198], RZ ;  /* 0x00006600191b7a10 */ /* 0x040fe40007ffe0ff */
[----:B------:R-:W-:Y:S01]  /*35b50*/  LEA.HI.X.SX32 R25, R25, R2, 0x1, P6 ;  /* 0x0000000219197211 */ /* 0x000fe200030f0eff */
[----:B--2---:R0:W-:Y:S04]  /*35b60*/  STS.128 [R3+0x680], R20 ;  /* 0x0006801403007388 */ /* 0x0041e80000000c00 */
[----:B------:R-:W-:Y:S06]  /*35b70*/  BAR.SYNC.DEFER_BLOCKING 0x0 ;  /* 0x0000000000007b1d */ /* 0x000fec0000010000 */
[----:B0-----:R-:W2:Y:S04]  /*35b80*/  LDL.LU.64 R22, [R1+0xea0] ;  /* 0x000ea00001167983 */ /* 0x001ea80000300a00 */
[----:B------:R-:W4:Y:S04]  /*35b90*/  LDL.LU.64 R20, [R1+0xe98] ;  /* 0x000e980001147983 */ /* 0x000f280000300a00 */
[----:B------:R-:W5:Y:S01]  /*35ba0*/  LDL.LU R3, [R1+0xc74] ;  /* 0x000c740001037983 */ /* 0x000f620000300800 */
[----:B------:R-:W-:-:S02]  /*35bb0*/  LEA R26, P6, R27, R0, 0x1 ;  /* 0x000000001b1a7211 */ /* 0x000fc400078c08ff */
[C---:B------:R-:W-:Y:S01]  /*35bc0*/  IADD3 R28, R27.reuse, c[0x0][0x198], RZ ;  /* 0x000066001b1c7a10 */ /* 0x040fe20007ffe0ff */
[----:B---3--:R0:W-:Y:S01]  /*35bd0*/  @P2 STG.E.U16 [R24.64], R29 ;  /* 0x0000001d18002986 */ /* 0x0081e2000c101506 */
[----:B------:R-:W-:Y:S01]  /*35be0*/  LEA.HI.X.SX32 R27, R27, R2, 0x1, P6 ;  /* 0x000000021b1b7211 */ /* 0x000fe200030f0eff */
[----:B0-----:R-:W-:Y:S01]  /*35bf0*/  IMAD.MOV.U32 R25, RZ, RZ, R29 ;  /* 0x000000ffff197224 */ /* 0x001fe200078e001d */
[C---:B------:R-:W-:Y:S01]  /*35c00*/  LEA R24, P6, R28.reuse, R0, 0x1 ;  /* 0x000000001c187211 */ /* 0x040fe200078c08ff */
[----:B------:R-:W3:Y:S03]  /*35c10*/  LDL.LU R29, [R1+0xe94] ;  /* 0x000e9400011d7983 */ /* 0x000ee60000300800 */
[----:B------:R-:W-:Y:S02]  /*35c20*/  PRMT R4, R25, 0x7632, R4 ;  /* 0x0000763219047816 */ /* 0x000fe40000000004 */
[----:B------:R-:W-:-:S02]  /*35c30*/  LEA.HI.X.SX32 R25, R28, R2, 0x1, P6 ;  /* 0x000000021c197211 */ /* 0x000fc400030f0eff */
[----:B-----5:R-:W-:Y:S02]  /*35c40*/  ISETP.LT.AND P2, PT, R3, c[0x0][0x17c], !P0 ;  /* 0x00005f0003007a0c */ /* 0x020fe40004741270 */
[----:B------:R-:W-:Y:S02]  /*35c50*/  IADD3 R3, R28, c[0x0][0x198], RZ ;  /* 0x000066001c037a10 */ /* 0x000fe40007ffe0ff */
[----:B------:R-:W5:Y:S04]  /*35c60*/  LDL.LU R28, [R1+0xc78] ;  /* 0x000c7800011c7983 */ /* 0x000f680000300800 */
[----:B------:R0:W-:Y:S02]  /*35c70*/  @P1 STG.E.U16 [R26.64], R4 ;  /* 0x000000041a001986 */ /* 0x0001e4000c101506 */
[----:B0-----:R-:W-:-:S02]  /*35c80*/  LEA R26, P6, R3, R0, 0x1 ;  /* 0x00000000031a7211 */ /* 0x001fc400078c08ff */
[----:B------:R-:W2:Y:S02]  /*35c90*/  LDL.LU R4, [R1+0xe90] ;  /* 0x000e900001047983 */ /* 0x000ea40000300800 */
[C---:B------:R-:W-:Y:S02]  /*35ca0*/  LEA.HI.X.SX32 R27, R3.reuse, R2, 0x1, P6 ;  /* 0x00000002031b7211 */ /* 0x040fe400030f0eff */
[----:B-----5:R-:W-:Y:S02]  /*35cb0*/  ISETP.LT.AND P1, PT, R28, c[0x0][0x17c], !P0 ;  /* 0x00005f001c007a0c */ /* 0x020fe40004721270 */
[----:B------:R-:W-:Y:S02]  /*35cc0*/  IADD3 R28, R3, c[0x0][0x198], RZ ;  /* 0x00006600031c7a10 */ /* 0x000fe40007ffe0ff */
[----:B------:R-:W5:Y:S04]  /*35cd0*/  LDL.LU R3, [R1+0xc7c] ;  /* 0x000c7c0001037983 */ /* 0x000f680000300800 */
[----:B--2---:R0:W-:Y:S02]  /*35ce0*/  @P4 STG.E.U16 [R24.64], R4 ;  /* 0x0000000418004986 */ /* 0x0041e4000c101506 */
[----:B0-----:R-:W-:-:S04]  /*35cf0*/  LEA R24, P6, R28, R0, 0x1 ;  /* 0x000000001c187211 */ /* 0x001fc800078c08ff */
[C---:B------:R-:W-:Y:S02]  /*35d00*/  LEA.HI.X.SX32 R25, R28.reuse, R2, 0x1, P6 ;  /* 0x000000021c197211 */ /* 0x040fe400030f0eff */
[----:B-----5:R-:W-:Y:S02]  /*35d10*/  ISETP.LT.AND P4, PT, R3, c[0x0][0x17c], !P0 ;  /* 0x00005f0003007a0c */ /* 0x020fe40004781270 */
[----:B------:R-:W-:Y:S02]  /*35d20*/  IADD3 R3, R28, c[0x0][0x198], RZ ;  /* 0x000066001c037a10 */ /* 0x000fe40007ffe0ff */
[----:B------:R-:W2:Y:S01]  /*35d30*/  LDL.LU R28, [R1+0xc80] ;  /* 0x000c8000011c7983 */ /* 0x000ea20000300800 */
[----:B------:R-:W-:-:S05]  /*35d40*/  PRMT R4, R4, 0x7632, R4 ;  /* 0x0000763204047816 */ /* 0x000fca0000000004 */
[----:B------:R0:W-:Y:S02]  /*35d50*/  @P3 STG.E.U16 [R26.64], R4 ;  /* 0x000000041a003986 */ /* 0x0001e4000c101506 */
[C---:B0-----:R-:W-:Y:S02]  /*35d60*/  LEA R26, P6, R3.reuse, R0, 0x1 ;  /* 0x00000000031a7211 */ /* 0x041fe400078c08ff */
[C---:B------:R-:W-:Y:S02]  /*35d70*/  IADD3 R4, R3.reuse, c[0x0][0x198], RZ ;  /* 0x0000660003047a10 */ /* 0x040fe40007ffe0ff */
[----:B------:R-:W-:Y:S02]  /*35d80*/  LEA.HI.X.SX32 R27, R3, R2, 0x1, P6 ;  /* 0x00000002031b7211 */ /* 0x000fe400030f0eff */
[----:B--2---:R-:W-:Y:S02]  /*35d90*/  ISETP.LT.AND P3, PT, R28, c[0x0][0x17c], !P0 ;  /* 0x00005f001c007a0c */ /* 0x004fe40004761270 */
[----:B------:R-:W2:Y:S04]  /*35da0*/  LDL.LU R28, [R1+0xc8c] ;  /* 0x000c8c00011c7983 */ /* 0x000ea80000300800 */
[----:B------:R-:W5:Y:S04]  /*35db0*/  LDL.LU R3, [R1+0xc84] ;  /* 0x000c840001037983 */ /* 0x000f680000300800 */
[----:B------:R0:W-:Y:S02]  /*35dc0*/  @P5 STG.E.U16 [R24.64], R12 ;  /* 0x0000000c18005986 */ /* 0x0001e4000c101506 */
[----:B0-----:R-:W-:-:S02]  /*35dd0*/  LEA R24, P6, R4, R0, 0x1 ;  /* 0x0000000004187211 */ /* 0x001fc400078c08ff */
[----:B------:R-:W-:Y:S02]  /*35de0*/  PRMT R12, R12, 0x7632, R12 ;  /* 0x000076320c0c7816 */ /* 0x000fe4000000000c */
[----:B------:R-:W-:-:S03]  /*35df0*/  LEA.HI.X.SX32 R25, R4, R2, 0x1, P6 ;  /* 0x0000000204197211 */ /* 0x000fc600030f0eff */
[----:B------:R-:W-:Y:S04]  /*35e00*/  @P2 STG.E.U16 [R26.64], R12 ;  /* 0x0000000c1a002986 */ /* 0x000fe8000c101506 */
[----:B------:R0:W-:Y:S02]  /*35e10*/  @P1 STG.E.U16 [R24.64], R16 ;  /* 0x0000001018001986 */ /* 0x0001e4000c101506 */
[----:B0-----:R-:W-:Y:S02]  /*35e20*/  PRMT R16, R16, 0x7632, R16 ;  /* 0x0000763210107816 */ /* 0x001fe40000000010 */
[----:B-----5:R-:W-:Y:S02]  /*35e30*/  ISETP.LT.AND P5, PT, R3, c[0x0][0x17c], !P0 ;  /* 0x00005f0003007a0c */ /* 0x020fe400047a1270 */
[----:B------:R-:W-:-:S02]  /*35e40*/  IADD3 R3, R4, c[0x0][0x198], RZ ;  /* 0x0000660004037a10 */ /* 0x000fc40007ffe0ff */
[----:B------:R-:W5:Y:S02]  /*35e50*/  LDL.LU R4, [R1+0xc88] ;  /* 0x000c880001047983 */ /* 0x000f640000300800 */
[----:B------:R-:W-:-:S04]  /*35e60*/  LEA R26, P6, R3, R0, 0x1 ;  /* 0x00000000031a7211 */ /* 0x000fc800078c08ff */
[C---:B------:R-:W-:Y:S02]  /*35e70*/  LEA.HI.X.SX32 R27, R3.reuse, R2, 0x1, P6 ;  /* 0x00000002031b7211 */ /* 0x040fe400030f0eff */
[----:B------:R-:W-:Y:S02]  /*35e80*/  IADD3 R12, R3, c[0x0][0x198], RZ ;  /* 0x00006600030c7a10 */ /* 0x000fe40007ffe0ff */
[----:B------:R-:W3:Y:S01]  /*35e90*/  LDL.LU R3, [R1+0xc90] ;  /* 0x000c900001037983 */ /* 0x000ee20000300800 */
[----:B--2---:R-:W-:-:S03]  /*35ea0*/  ISETP.LT.AND P1, PT, R28, c[0x0][0x17c], !P0 ;  /* 0x00005f001c007a0c */ /* 0x004fc60004721270 */
[----:B------:R-:W2:Y:S04]  /*35eb0*/  LDL.LU R28, [R1+0xc98] ;  /* 0x000c9800011c7983 */ /* 0x000ea80000300800 */
[----:B------:R0:W-:Y:S04]  /*35ec0*/  @P4 STG.E.U16 [R26.64], R16 ;  /* 0x000000101a004986 */ /* 0x0001e8000c101506 */
[----:B0-----:R-:W2:Y:S01]  /*35ed0*/  LDL.LU R16, [R1+0xc94] ;  /* 0x000c940001107983 */ /* 0x001ea20000300800 */
[----:B------:R-:W-:-:S04]  /*35ee0*/  LEA R24, P6, R12, R0, 0x1 ;  /* 0x000000000c187211 */ /* 0x000fc800078c08ff */
[----:B------:R-:W-:-:S05]  /*35ef0*/  LEA.HI.X.SX32 R25, R12, R2, 0x1, P6 ;  /* 0x000000020c197211 */ /* 0x000fca00030f0eff */
[----:B----4-:R0:W-:Y:S02]  /*35f00*/  @P3 STG.E.U16 [R24.64], R20 ;  /* 0x0000001418003986 */ /* 0x0101e4000c101506 */
[----:B0-----:R-:W-:Y:S02]  /*35f10*/  PRMT R20, R20, 0x7632, R20 ;  /* 0x0000763214147816 */ /* 0x001fe40000000014 */
[----:B-----5:R-:W-:Y:S02]  /*35f20*/  ISETP.LT.AND P2, PT, R4, c[0x0][0x17c], !P0 ;  /* 0x00005f0004007a0c */ /* 0x020fe40004741270 */
[----:B------:R-:W-:-:S04]  /*35f30*/  IADD3 R4, R12, c[0x0][0x198], RZ ;  /* 0x000066000c047a10 */ /* 0x000fc80007ffe0ff */
[----:B------:R-:W-:-:S04]  /*35f40*/  LEA R26, P6, R4, R0, 0x1 ;  /* 0x00000000041a7211 */ /* 0x000fc800078c08ff */
[----:B------:R-:W-:-:S05]  /*35f50*/  LEA.HI.X.SX32 R27, R4, R2, 0x1, P6 ;  /* 0x00000002041b7211 */ /* 0x000fca00030f0eff */
[----:B------:R0:W-:Y:S01]  /*35f60*/  @P5 STG.E.U16 [R26.64], R20 ;  /* 0x000000141a005986 */ /* 0x0001e2000c101506 */
[----:B--2---:R-:W-:-:S03]  /*35f70*/  ISETP.LT.AND P3, PT, R16, c[0x0][0x17c], !P0 ;  /* 0x00005f0010007a0c */ /* 0x004fc60004761270 */
[----:B------:R-:W2:Y:S04]  /*35f80*/  LDL.LU R16, [R1+0xca0] ;  /* 0x000ca00001107983 */ /* 0x000ea80000300800 */
[----:B0-----:R-:W4:Y:S01]  /*35f90*/  LDL.LU R20, [R1+0xc9c] ;  /* 0x000c9c0001147983 */ /* 0x001f220000300800 */
[----:B---3--:R-:W-:Y:S02]  /*35fa0*/  ISETP.LT.AND P4, PT, R3, c[0x0][0x17c], !P0 ;  /* 0x00005f0003007a0c */ /* 0x008fe40004781270 */
[----:B------:R-:W-:-:S04]  /*35fb0*/  IADD3 R3, R4, c[0x0][0x198], RZ ;  /* 0x0000660004037a10 */ /* 0x000fc80007ffe0ff */
[C---:B------:R-:W-:Y:S02]  /*35fc0*/  LEA R24, P6, R3.reuse, R0, 0x1 ;  /* 0x0000000003187211 */ /* 0x040fe400078c08ff */
[C---:B------:R-:W-:Y:S02]  /*35fd0*/  IADD3 R4, R3.reuse, c[0x0][0x198], RZ ;  /* 0x0000660003047a10 */ /* 0x040fe40007ffe0ff */
[----:B------:R-:W-:Y:S02]  /*35fe0*/  LEA.HI.X.SX32 R25, R3, R2, 0x1, P6 ;  /* 0x0000000203197211 */ /* 0x000fe400030f0eff */
[C---:B------:R-:W-:Y:S02]  /*35ff0*/  LEA R26, P6, R4.reuse, R0, 0x1 ;  /* 0x00000000041a7211 */ /* 0x040fe400078c08ff */
[C---:B------:R-:W-:Y:S01]  /*36000*/  IADD3 R3, R4.reuse, c[0x0][0x198], RZ ;  /* 0x0000660004037a10 */ /* 0x040fe20007ffe0ff */
[----:B------:R0:W-:Y:S01]  /*36010*/  @P2 STG.E.U16 [R24.64], R8 ;  /* 0x0000000818002986 */ /* 0x0001e2000c101506 */
[----:B------:R-:W-:-:S02]  /*36020*/  LEA.HI.X.SX32 R27, R4, R2, 0x1, P6 ;  /* 0x00000002041b7211 */ /* 0x000fc400030f0eff */
[----:B------:R-:W-:Y:S02]  /*36030*/  ISETP.LT.AND P5, PT, R28, c[0x0][0x17c], !P0 ;  /* 0x00005f001c007a0c */ /* 0x000fe400047a1270 */
[----:B------:R-:W3:Y:S01]  /*36040*/  LDL.LU R28, [R1+0xca4] ;  /* 0x000ca400011c7983 */ /* 0x000ee20000300800 */
[C---:B------:R-:W-:Y:S02]  /*36050*/  IADD3 R4, R3.reuse, c[0x0][0x198], RZ ;  /* 0x0000660003047a10 */ /* 0x040fe40007ffe0ff */
[----:B0-----:R-:W-:-:S04]  /*36060*/  LEA R24, P6, R3, R0, 0x1 ;  /* 0x0000000003187211 */ /* 0x001fc800078c08ff */
[----:B------:R-:W-:Y:S02]  /*36070*/  LEA.HI.X.SX32 R25, R3, R2, 0x1, P6 ;  /* 0x0000000203197211 */ /* 0x000fe400030f0eff */
[----:B------:R-:W-:-:S05]  /*36080*/  PRMT R8, R8, 0x7632, R8 ;  /* 0x0000763208087816 */ /* 0x000fca0000000008 */
[----:B------:R0:W-:Y:S01]  /*36090*/  @P1 STG.E.U16 [R26.64], R8 ;  /* 0x000000081a001986 */ /* 0x0001e2000c101506 */
[----:B----4-:R-:W-:-:S03]  /*360a0*/  ISETP.LT.AND P2, PT, R20, c[0x0][0x17c], !P0 ;  /* 0x00005f0014007a0c */ /* 0x010fc60004741270 */
[----:B------:R-:W4:Y:S04]  /*360b0*/  LDL.LU R20, [R1+0xca8] ;  /* 0x000ca80001147983 */ /* 0x000f280000300800 */
[----:B------:R-:W5:Y:S01]  /*360c0*/  LDL.LU R3, [R1+0x10] ;  /* 0x0000100001037983 */ /* 0x000f620000300800 */
[----:B--2---:R-:W-:-:S03]  /*360d0*/  ISETP.LT.AND P1, PT, R16, c[0x0][0x17c], !P0 ;  /* 0x00005f0010007a0c */ /* 0x004fc60004721270 */
[----:B------:R-:W2:Y:S01]  /*360e0*/  LDL.LU R16, [R1+0xcac] ;  /* 0x000cac0001107983 */ /* 0x000ea20000300800 */
[C---:B0-----:R-:W-:Y:S01]  /*360f0*/  LEA R26, P6, R4.reuse, R0, 0x1 ;  /* 0x00000000041a7211 */ /* 0x041fe200078c08ff */
[----:B-----5:R-:W-:Y:S01]  /*36100*/  IMAD.MOV.U32 R27, RZ, RZ, R3 ;  /* 0x000000ffff1b7224 */ /* 0x020fe200078e0003 */
[----:B------:R-:W-:-:S04]  /*36110*/  IADD3 R3, R4, c[0x0][0x198], RZ ;  /* 0x0000660004037a10 */ /* 0x000fc80007ffe0ff */
[----:B------:R0:W-:Y:S02]  /*36120*/  @P4 STG.E.U16 [R24.64], R27 ;  /* 0x0000001b18004986 */ /* 0x0001e4000c101506 */
[----:B0-----:R-:W-:Y:S01]  /*36130*/  IMAD.MOV.U32 R25, RZ, RZ, R27 ;  /* 0x000000ffff197224 */ /* 0x001fe200078e001b */
[----:B------:R-:W-:Y:S02]  /*36140*/  LEA.HI.X.SX32 R27, R4, R2, 0x1, P6 ;  /* 0x00000002041b7211 */ /* 0x000fe400030f0eff */
[----:B------:R-:W-:Y:S02]  /*36150*/  LEA R24, P6, R3, R0, 0x1 ;  /* 0x0000000003187211 */ /* 0x000fe400078c08ff */
[----:B------:R-:W-:Y:S02]  /*36160*/  PRMT R8, R25, 0x7632, R8 ;  /* 0x0000763219087816 */ /* 0x000fe40000000008 */
[C---:B------:R-:W-:Y:S02]  /*36170*/  IADD3 R4, R3.reuse, c[0x0][0x198], RZ ;  /* 0x0000660003047a10 */ /* 0x040fe40007ffe0ff */
[----:B------:R-:W-:Y:S01]  /*36180*/  LEA.HI.X.SX32 R25, R3, R2, 0x1, P6 ;  /* 0x0000000203197211 */ /* 0x000fe200030f0eff */
[----:B------:R-:W-:Y:S01]  /*36190*/  IMAD.MOV.U32 R3, RZ, RZ, R5 ;  /* 0x000000ffff037224 */ /* 0x000fe200078e0005 */
[----:B------:R0:W-:Y:S01]  /*361a0*/  @P3 STG.E.U16 [R26.64], R8 ;  /* 0x000000081a003986 */ /* 0x0001e2000c101506 */
[----:B---3--:R-:W-:-:S02]  /*361b0*/  ISETP.LT.AND P4, PT, R28, c[0x0][0x17c], !P0 ;  /* 0x00005f001c007a0c */ /* 0x008fc40004781270 */
[----:B0-----:R-:W-:Y:S01]  /*361c0*/  IMAD.MOV.U32 R27, RZ, RZ, R3 ;  /* 0x000000ffff1b7224 */ /* 0x001fe200078e0003 */
[C---:B------:R-:W-:Y:S01]  /*361d0*/  LEA R26, P6, R4.reuse, R0, 0x1 ;  /* 0x00000000041a7211 */ /* 0x040fe200078c08ff */
[----:B------:R-:W3:Y:S01]  /*361e0*/  LDL.LU R28, [R1+0xcb0] ;  /* 0x000cb000011c7983 */ /* 0x000ee20000300800 */
[----:B------:R-:W-:-:S03]  /*361f0*/  IADD3 R3, R4, c[0x0][0x198], RZ ;  /* 0x0000660004037a10 */ /* 0x000fc60007ffe0ff */
[----:B------:R0:W-:Y:S01]  /*36200*/  @P5 STG.E.U16 [R24.64], R27 ;  /* 0x0000001b18005986 */ /* 0x0001e2000c101506 */
[----:B----4-:R-:W-:Y:S02]  /*36210*/  ISETP.LT.AND P3, PT, R20, c[0x0][0x17c], !P0 ;  /* 0x00005f0014007a0c */ /* 0x010fe40004761270 */
[----:B--2---:R-:W-:Y:S01]  /*36220*/  ISETP.LT.AND P5, PT, R16, c[0x0][0x17c], !P0 ;  /* 0x00005f0010007a0c */ /* 0x004fe200047a1270 */
[----:B------:R-:W2:Y:S04]  /*36230*/  LDL.LU R5, [R1+0xe8c] ;  /* 0x000e8c0001057983 */ /* 0x000ea80000300800 */
[----:B------:R-:W4:Y:S01]  /*36240*/  LDL.LU R20, [R1+0xcb4] ;  /* 0x000cb40001147983 */ /* 0x000f220000300800 */
[----:B0-----:R-:W-:Y:S01]  /*36250*/  IMAD.MOV.U32 R25, RZ, RZ, R27 ;  /* 0x000000ffff197224 */ /* 0x001fe200078e001b */
[----:B------:R-:W-:-:S02]  /*36260*/  LEA.HI.X.SX32 R27, R4, R2, 0x1, P6 ;  /* 0x00000002041b7211 */ /* 0x000fc400030f0eff */
[----:B------:R-:W5:Y:S01]  /*36270*/  LDL.LU R16, [R1+0xcb8] ;  /* 0x000cb80001107983 */ /* 0x000f620000300800 */
[----:B------:R-:W-:Y:S02]  /*36280*/  LEA R24, P6, R3, R0, 0x1 ;  /* 0x0000000003187211 */ /* 0x000fe400078c08ff */
[----:B------:R-:W-:Y:S02]  /*36290*/  PRMT R8, R25, 0x7632, R8 ;  /* 0x0000763219087816 */ /* 0x000fe40000000008 */
[C---:B------:R-:W-:Y:S02]  /*362a0*/  IADD3 R4, R3.reuse, c[0x0][0x198], RZ ;  /* 0x0000660003047a10 */ /* 0x040fe40007ffe0ff */
[----:B------:R-:W-:Y:S02]  /*362b0*/  LEA.HI.X.SX32 R25, R3, R2, 0x1, P6 ;  /* 0x0000000203197211 */ /* 0x000fe400030f0eff */
[----:B------:R-:W2:Y:S04]  /*362c0*/  LDL.LU R3, [R1+0x4] ;  /* 0x0000040001037983 */ /* 0x000ea80000300800 */
[----:B------:R0:W-:Y:S02]  /*362d0*/  @P2 STG.E.U16 [R26.64], R8 ;  /* 0x000000081a002986 */ /* 0x0001e4000c101506 */
[----:B0-----:R-:W-:-:S02]  /*362e0*/  LEA R26, P6, R4, R0, 0x1 ;  /* 0x00000000041a7211 */ /* 0x001fc400078c08ff */
[----:B---3--:R-:W-:Y:S02]  /*362f0*/  ISETP.LT.AND P2, PT, R28, c[0x0][0x17c], !P0 ;  /* 0x00005f001c007a0c */ /* 0x008fe40004741270 */
[----:B------:R-:W3:Y:S01]  /*36300*/  LDL.LU R28, [R1+0xcbc] ;  /* 0x000cbc00011c7983 */ /* 0x000ee20000300800 */
[----:B--2---:R-:W-:-:S05]  /*36310*/  IMAD.MOV.U32 R27, RZ, RZ, R3 ;  /* 0x000000ffff1b7224 */ /* 0x004fca00078e0003 */
[----:B------:R0:W-:Y:S01]  /*36320*/  @P1 STG.E.U16 [R24.64], R27 ;  /* 0x0000001b18001986 */ /* 0x0001e2000c101506 */
[----:B----4-:R-:W-:-:S03]  /*36330*/  ISETP.LT.AND P1, PT, R20, c[0x0][0x17c], !P0 ;  /* 0x00005f0014007a0c */ /* 0x010fc60004721270 */
[----:B------:R-:W2:Y:S01]  /*36340*/  LDL.LU R20, [R1+0xcc0] ;  /* 0x000cc00001147983 */ /* 0x000ea20000300800 */
[----:B0-----:R-:W-:Y:S01]  /*36350*/  IMAD.MOV.U32 R25, RZ, RZ, R27 ;  /* 0x000000ffff197224 */ /* 0x001fe200078e001b */
[----:B------:R-:W-:-:S04]  /*36360*/  LEA.HI.X.SX32 R27, R4, R2, 0x1, P6 ;  /* 0x00000002041b7211 */ /* 0x000fc800030f0eff */
[----:B------:R-:W-:-:S05]  /*36370*/  PRMT R8, R25, 0x7632, R8 ;  /* 0x0000763219087816 */ /* 0x000fca0000000008 */
[----:B------:R0:W-:Y:S01]  /*36380*/  @P4 STG.E.U16 [R26.64], R8 ;  /* 0x000000081a004986 */ /* 0x0001e2000c101506 */
[----:B-----5:R-:W-:-:S03]  /*36390*/  ISETP.LT.AND P4, PT, R16, c[0x0][0x17c], !P0 ;  /* 0x00005f0010007a0c */ /* 0x020fc60004781270 */
[----:B------:R-:W4:Y:S01]  /*363a0*/  LDL.LU R16, [R1+0xcc4] ;  /* 0x000cc40001107983 */ /* 0x000f220000300800 */
[----:B------:R-:W-:-:S04]  /*363b0*/  IADD3 R3, R4, c[0x0][0x198], RZ ;  /* 0x0000660004037a10 */ /* 0x000fc80007ffe0ff */
[C---:B------:R-:W-:Y:S02]  /*363c0*/  LEA R24, P6, R3.reuse, R0, 0x1 ;  /* 0x0000000003187211 */ /* 0x040fe400078c08ff */
[C---:B------:R-:W-:Y:S02]  /*363d0*/  IADD3 R4, R3.reuse, c[0x0][0x198], RZ ;  /* 0x0000660003047a10 */ /* 0x040fe40007ffe0ff */
[----:B------:R-:W-:Y:S02]  /*363e0*/  LEA.HI.X.SX32 R25, R3, R2, 0x1, P6 ;  /* 0x0000000203197211 */ /* 0x000fe400030f0eff */
[C---:B0-----:R-:W-:Y:S02]  /*363f0*/  LEA R26, P6, R4.reuse, R0, 0x1 ;  /* 0x00000000041a7211 */ /* 0x041fe400078c08ff */
[C---:B------:R-:W-:Y:S02]  /*36400*/  IADD3 R3, R4.reuse, c[0x0][0x198], RZ ;  /* 0x0000660004037a10 */ /* 0x040fe40007ffe0ff */
[----:B------:R-:W-:-:S02]  /*36410*/  LEA.HI.X.SX32 R27, R4, R2, 0x1, P6 ;  /* 0x00000002041b7211 */ /* 0x000fc400030f0eff */
[----:B------:R-:W-:Y:S01]  /*36420*/  LEA R4, P6, R3, R0, 0x1 ;  /* 0x0000000003047211 */ /* 0x000fe200078c08ff */
[----:B------:R0:W-:Y:S01]  /*36430*/  @P3 STG.E.U16 [R24.64], R5 ;  /* 0x0000000518003986 */ /* 0x0001e2000c101506 */
[----:B------:R-:W-:-:S05]  /*36440*/  PRMT R12, R5, 0x7632, R12 ;  /* 0x00007632050c7816 */ /* 0x000fca000000000c */
[----:B------:R1:W-:Y:S01]  /*36450*/  @P5 STG.E.U16 [R26.64], R12 ;  /* 0x0000000c1a005986 */ /* 0x0003e2000c101506 */
[----:B0-----:R-:W-:-:S05]  /*36460*/  LEA.HI.X.SX32 R5, R3, R2, 0x1, P6 ;  /* 0x0000000203057211 */ /* 0x001fca00030f0eff */
[----:B------:R0:W-:Y:S01]  /*36470*/  @P2 STG.E.U16 [R4.64], R13 ;  /* 0x0000000d04002986 */ /* 0x0001e2000c101506 */
[----:B---3--:R-:W-:-:S03]  /*36480*/  ISETP.LT.AND P3, PT, R28, c[0x0][0x17c], !P0 ;  /* 0x00005f001c007a0c */ /* 0x008fc60004761270 */
[----:B------:R-:W3:Y:S04]  /*36490*/  LDL.LU R28, [R1+0xcc8] ;  /* 0x000cc800011c7983 */ /* 0x000ee80000300800 */
[----:B-1----:R-:W5:Y:S01]  /*364a0*/  LDL.LU R26, [R1+0xccc] ;  /* 0x000ccc00011a7983 */ /* 0x002f620000300800 */
[----:B--2---:R-:W-:-:S03]  /*364b0*/  ISETP.LT.AND P5, PT, R20, c[0x0][0x17c], !P0 ;  /* 0x00005f0014007a0c */ /* 0x004fc600047a1270 */
[----:B------:R-:W2:Y:S01]  /*364c0*/  LDL.LU R20, [R1+0xcd0] ;  /* 0x000cd00001147983 */ /* 0x000ea20000300800 */
[----:B----4-:R-:W-:-:S03]  /*364d0*/  ISETP.LT.AND P2, PT, R16, c[0x0][0x17c], !P0 ;  /* 0x00005f0010007a0c */ /* 0x010fc60004741270 */
[----:B------:R-:W4:Y:S01]  /*364e0*/  LDL.LU R16, [R1+0xcd4] ;  /* 0x000cd40001107983 */ /* 0x000f220000300800 */
[----:B------:R-:W-:-:S04]  /*364f0*/  IADD3 R8, R3, c[0x0][0x198], RZ ;  /* 0x0000660003087a10 */ /* 0x000fc80007ffe0ff */
[C---:B------:R-:W-:Y:S02]  /*36500*/  LEA R24, P6, R8.reuse, R0, 0x1 ;  /* 0x0000000008187211 */ /* 0x040fe400078c08ff */
[C---:B------:R-:W-:Y:S02]  /*36510*/  IADD3 R3, R8.reuse, c[0x0][0x198], RZ ;  /* 0x0000660008037a10 */ /* 0x040fe40007ffe0ff */
[----:B------:R-:W-:Y:S02]  /*36520*/  LEA.HI.X.SX32 R25, R8, R2, 0x1, P6 ;  /* 0x0000000208197211 */ /* 0x000fe400030f0eff */
[C---:B0-----:R-:W-:Y:S02]  /*36530*/  LEA R4, P6, R3.reuse, R0, 0x1 ;  /* 0x0000000003047211 */ /* 0x041fe400078c08ff */
[----:B------:R-:W-:Y:S02]  /*36540*/  IADD3 R8, R3, c[0x0][0x198], RZ ;  /* 0x0000660003087a10 */ /* 0x000fe40007ffe0ff */
[----:B------:R-:W-:-:S02]  /*36550*/  PRMT R13, R13, 0x7632, R13 ;  /* 0x000076320d0d7816 */ /* 0x000fc4000000000d */
[----:B------:R-:W-:Y:S02]  /*36560*/  LEA.HI.X.SX32 R5, R3, R2, 0x1, P6 ;  /* 0x0000000203057211 */ /* 0x000fe400030f0eff */
[C---:B------:R-:W-:Y:S01]  /*36570*/  LEA R12, P6, R8.reuse, R0, 0x1 ;  /* 0x00000000080c7211 */ /* 0x040fe200078c08ff */
[----:B------:R0:W-:Y:S01]  /*36580*/  @P1 STG.E.U16 [R24.64], R13 ;  /* 0x0000000d18001986 */ /* 0x0001e2000c101506 */
[----:B------:R-:W-:-:S03]  /*36590*/  IADD3 R3, R8, c[0x0][0x198], RZ ;  /* 0x0000660008037a10 */ /* 0x000fc60007ffe0ff */
[----:B------:R1:W-:Y:S01]  /*365a0*/  @P4 STG.E.U16 [R4.64], R17 ;  /* 0x0000001104004986 */ /* 0x0003e2000c101506 */
[----:B0-----:R-:W-:-:S03]  /*365b0*/  LEA.HI.X.SX32 R13, R8, R2, 0x1, P6 ;  /* 0x00000002080d7211 */ /* 0x001fc600030f0eff */
[----:B------:R-:W2:Y:S01]  /*365c0*/  LDL.LU R25, [R1+0xcd8] ;  /* 0x000cd80001197983 */ /* 0x000ea20000300800 */
[----:B-1----:R-:W-:-:S03]  /*365d0*/  PRMT R17, R17, 0x7632, R17 ;  /* 0x0000763211117816 */ /* 0x002fc60000000011 */
[----:B------:R-:W2:Y:S01]  /*365e0*/  LDL.LU R24, [R1+0xcdc] ;  /* 0x000cdc0001187983 */ /* 0x000ea20000300800 */
[----:B------:R-:W-:-:S03]  /*365f0*/  LEA R4, P6, R3, R0, 0x1 ;  /* 0x0000000003047211 */ /* 0x000fc600078c08ff */
[----:B------:R-:W2:Y:S01]  /*36600*/  LDL.LU R27, [R1+0x14] ;  /* 0x00001400011b7983 */ /* 0x000ea20000300800 */
[----:B------:R-:W-:-:S03]  /*36610*/  LEA.HI.X.SX32 R5, R3, R2, 0x1, P6 ;  /* 0x0000000203057211 */ /* 0x000fc600030f0eff */
[----:B------:R0:W-:Y:S04]  /*36620*/  @P3 STG.E.U16 [R12.64], R17 ;  /* 0x000000110c003986 */ /* 0x0001e8000c101506 */
[----:B------:R1:W-:Y:S04]  /*36630*/  @P5 STG.E.U16 [R4.64], R21 ;  /* 0x0000001504005986 */ /* 0x0003e8000c101506 */
[----:B0-----:R-:W2:Y:S01]  /*36640*/  LDL.LU R17, [R1+0xce0] ;  /* 0x000ce00001117983 */ /* 0x001ea20000300800 */
[----:B----4-:R-:W-:-:S03]  /*36650*/  ISETP.LT.AND P5, PT, R16, c[0x0][0x17c], !P0 ;  /* 0x00005f0010007a0c */ /* 0x010fc600047a1270 */
[----:B------:R-:W4:Y:S01]  /*36660*/  LDL.LU R16, [R1+0xce4] ;  /* 0x000ce40001107983 */ /* 0x000f220000300800 */
[----:B------:R-:W-:-:S04]  /*36670*/  IADD3 R8, R3, c[0x0][0x198], RZ ;  /* 0x0000660003087a10 */ /* 0x000fc80007ffe0ff */
[C---:B------:R-:W-:Y:S02]  /*36680*/  LEA R12, P6, R8.reuse, R0, 0x1 ;  /* 0x00000000080c7211 */ /* 0x040fe400078c08ff */
[----:B------:R-:W-:Y:S02]  /*36690*/  IADD3 R3, R8, c[0x0][0x198], RZ ;  /* 0x0000660008037a10 */ /* 0x000fe40007ffe0ff */
[----:B---3--:R-:W-:Y:S02]  /*366a0*/  ISETP.LT.AND P1, PT, R28, c[0x0][0x17c], !P0 ;  /* 0x00005f001c007a0c */ /* 0x008fe40004721270 */
[----:B------:R-:W-:Y:S02]  /*366b0*/  LEA.HI.X.SX32 R13, R8, R2, 0x1, P6 ;  /* 0x00000002080d7211 */ /* 0x000fe400030f0eff */
[----:B-1----:R-:W-:Y:S02]  /*366c0*/  PRMT R21, R21, 0x7632, R21 ;  /* 0x0000763215157816 */ /* 0x002fe40000000015 */
[----:B------:R-:W-:-:S02]  /*366d0*/  LEA R4, P6, R3, R0, 0x1 ;  /* 0x0000000003047211 */ /* 0x000fc400078c08ff */
[C---:B------:R-:W-:Y:S02]  /*366e0*/  IADD3 R8, R3.reuse, c[0x0][0x198], RZ ;  /* 0x0000660003087a10 */ /* 0x040fe40007ffe0ff */
[----:B-----5:R-:W-:Y:S01]  /*366f0*/  ISETP.LT.AND P4, PT, R26, c[0x0][0x17c], !P0 ;  /* 0x00005f001a007a0c */ /* 0x020fe20004781270 */
[----:B------:R0:W-:Y:S01]  /*36700*/  @P2 STG.E.U16 [R12.64], R21 ;  /* 0x000000150c002986 */ /* 0x0001e2000c101506 */
[----:B------:R-:W-:Y:S02]  /*36710*/  LEA.HI.X.SX32 R5, R3, R2, 0x1, P6 ;  /* 0x0000000203057211 */ /* 0x000fe400030f0eff */
[----:B--2---:R-:W-:Y:S02]  /*36720*/  ISETP.LT.AND P3, PT, R20, c[0x0][0x17c], !P0 ;  /* 0x00005f0014007a0c */ /* 0x004fe40004761270 */
[C---:B------:R-:W-:Y:S02]  /*36730*/  IADD3 R3, R8.reuse, c[0x0][0x198], RZ ;  /* 0x0000660008037a10 */ /* 0x040fe40007ffe0ff */
[C---:B0-----:R-:W-:Y:S01]  /*36740*/  LEA R12, P6, R8.reuse, R0, 0x1 ;  /* 0x00000000080c7211 */ /* 0x041fe200078c08ff */
[----:B------:R0:W-:Y:S03]  /*36750*/  @P1 STG.E.U16 [R4.64], R9 ;  /* 0x0000000904001986 */ /* 0x0001e6000c101506 */
[----:B------:R-:W-:Y:S01]  /*36760*/  LEA.HI.X.SX32 R13, R8, R2, 0x1, P6 ;  /* 0x00000002080d7211 */ /* 0x000fe200030f0eff */
[----:B------:R-:W2:Y:S01]  /*36770*/  LDL.LU R20, [R1+0xce8] ;  /* 0x000ce80001147983 */ /* 0x000ea20000300800 */
[----:B------:R-:W-:-:S03]  /*36780*/  PRMT R8, R9, 0x7632, R8 ;  /* 0x0000763209087816 */ /* 0x000fc60000000008 */
[----:B------:R-:W3:Y:S01]  /*36790*/  LDL.LU R28, [R1+0x8] ;  /* 0x00000800011c7983 */ /* 0x000ee20000300800 */
[----:B0-----:R-:W-:-:S03]  /*367a0*/  LEA R4, P6, R3, R0, 0x1 ;  /* 0x0000000003047211 */ /* 0x001fc600078c08ff */
[----:B------:R0:W-:Y:S01]  /*367b0*/  @P4 STG.E.U16 [R12.64], R8 ;  /* 0x000000080c004986 */ /* 0x0001e2000c101506 */
[----:B------:R-:W-:Y:S02]  /*367c0*/  LEA.HI.X.SX32 R5, R3, R2, 0x1, P6 ;  /* 0x0000000203057211 */ /* 0x000fe400030f0eff */
[----:B------:R-:W-:Y:S02]  /*367d0*/  ISETP.LT.AND P4, PT, R17, c[0x0][0x17c], !P0 ;  /* 0x00005f0011007a0c */ /* 0x000fe40004781270 */
[----:B------:R-:W5:Y:S04]  /*367e0*/  LDL.LU R17, [R1+0xcec] ;  /* 0x000cec0001117983 */ /* 0x000f680000300800 */
[----:B------:R1:W-:Y:S01]  /*367f0*/  @P3 STG.E.U16 [R4.64], R27 ;  /* 0x0000001b04003986 */ /* 0x0003e2000c101506 */
[----:B----4-:R-:W-:-:S03]  /*36800*/  ISETP.LT.AND P3, PT, R16, c[0x0][0x17c], !P0 ;  /* 0x00005f0010007a0c */ /* 0x010fc60004761270 */
[----:B------:R-:W4:Y:S01]  /*36810*/  LDL.LU R16, [R1+0xcf0] ;  /* 0x000cf00001107983 */ /* 0x000f220000300800 */
[----:B------:R-:W-:Y:S02]  /*36820*/  IADD3 R9, R3, c[0x0][0x198], RZ ;  /* 0x0000660003097a10 */ /* 0x000fe40007ffe0ff */
[----:B------:R-:W-:Y:S02]  /*36830*/  ISETP.LT.AND P2, PT, R25, c[0x0][0x17c], !P0 ;  /* 0x00005f0019007a0c */ /* 0x000fe40004741270 */
[C---:B0-----:R-:W-:Y:S02]  /*36840*/  LEA R8, P6, R9.reuse, R0, 0x1 ;  /* 0x0000000009087211 */ /* 0x041fe400078c08ff */
[C---:B------:R-:W-:Y:S02]  /*36850*/  IADD3 R3, R9.reuse, c[0x0][0x198], RZ ;  /* 0x0000660009037a10 */ /* 0x040fe40007ffe0ff */
[----:B------:R-:W-:Y:S02]  /*36860*/  LEA.HI.X.SX32 R9, R9, R2, 0x1, P6 ;  /* 0x0000000209097211 */ /* 0x000fe400030f0eff */
[----:B-1----:R-:W-:-:S02]  /*36870*/  LEA R4, P6, R3, R0, 0x1 ;  /* 0x0000000003047211 */ /* 0x002fc400078c08ff */
[----:B------:R-:W-:Y:S02]  /*36880*/  PRMT R13, R27, 0x7632, R13 ;  /* 0x000076321b0d7816 */ /* 0x000fe4000000000d */
[C---:B------:R-:W-:Y:S02]  /*36890*/  LEA.HI.X.SX32 R5, R3.reuse, R2, 0x1, P6 ;  /* 0x0000000203057211 */ /* 0x040fe400030f0eff */
[----:B------:R-:W-:Y:S01]  /*368a0*/  ISETP.LT.AND P1, PT, R24, c[0x0][0x17c], !P0 ;  /* 0x00005f0018007a0c */ /* 0x000fe20004721270 */
[----:B------:R0:W-:Y:S01]  /*368b0*/  @P5 STG.E.U16 [R8.64], R13 ;  /* 0x0000000d08005986 */ /* 0x0001e2000c101506 */
[----:B------:R-:W-:-:S03]  /*368c0*/  IADD3 R12, R3, c[0x0][0x198], RZ ;  /* 0x00006600030c7a10 */ /* 0x000fc60007ffe0ff */
[----:B------:R1:W-:Y:S01]  /*368d0*/  @P2 STG.E.U16 [R4.64], R6 ;  /* 0x0000000604002986 */ /* 0x0003e2000c101506 */
[----:B0-----:R-:W-:Y:S02]  /*368e0*/  PRMT R13, R6, 0x7632, R13 ;  /* 0x00007632060d7816 */ /* 0x001fe4000000000d */
[----:B------:R-:W-:Y:S01]  /*368f0*/  LEA R8, P6, R12, R0, 0x1 ;  /* 0x000000000c087211 */ /* 0x000fe200078c08ff */
[----:B-1----:R-:W4:Y:S01]  /*36900*/  LDL.LU R6, [R1+0xe88] ;  /* 0x000e880001067983 */ /* 0x002f220000300800 */
[----:B--2---:R-:W-:-:S03]  /*36910*/  ISETP.LT.AND P5, PT, R20, c[0x0][0x17c], !P0 ;  /* 0x00005f0014007a0c */ /* 0x004fc600047a1270 */
[----:B------:R-:W2:Y:S01]  /*36920*/  LDL.LU R25, [R1+0xcf4] ;  /* 0x000cf40001197983 */ /* 0x000ea20000300800 */
[----:B------:R-:W-:-:S03]  /*36930*/  LEA.HI.X.SX32 R9, R12, R2, 0x1, P6 ;  /* 0x000000020c097211 */ /* 0x000fc600030f0eff */
[----:B------:R-:W2:Y:S04]  /*36940*/  LDL.LU R20, [R1+0xcf8] ;  /* 0x000cf80001147983 */ /* 0x000ea80000300800 */
[----:B------:R-:W2:Y:S01]  /*36950*/  LDL.LU R24, [R1+0xd00] ;  /* 0x000d000001187983 */ /* 0x000ea20000300800 */
[----:B-----5:R-:W-:-:S03]  /*36960*/  ISETP.LT.AND P2, PT, R17, c[0x0][0x17c], !P0 ;  /* 0x00005f0011007a0c */ /* 0x020fc60004741270 */
[----:B------:R-:W5:Y:S04]  /*36970*/  LDL.LU R17, [R1+0xcfc] ;  /* 0x000cfc0001117983 */ /* 0x000f680000300800 */
[----:B------:R0:W-:Y:S01]  /*36980*/  @P1 STG.E.U16 [R8.64], R13 ;  /* 0x0000000d08001986 */ /* 0x0001e2000c101506 */
[----:B------:R-:W-:-:S04]  /*36990*/  IADD3 R3, R12, c[0x0][0x198], RZ ;  /* 0x000066000c037a10 */ /* 0x000fc80007ffe0ff */
[C---:B------:R-:W-:Y:S02]  /*369a0*/  LEA R4, P6, R3.reuse, R0, 0x1 ;  /* 0x0000000003047211 */ /* 0x040fe400078c08ff */
[C---:B------:R-:W-:Y:S02]  /*369b0*/  IADD3 R12, R3.reuse, c[0x0][0x198], RZ ;  /* 0x00006600030c7a10 */ /* 0x040fe40007ffe0ff */
[----:B------:R-:W-:Y:S02]  /*369c0*/  LEA.HI.X.SX32 R5, R3, R2, 0x1, P6 ;  /* 0x0000000203057211 */ /* 0x000fe400030f0eff */
[----:B0-----:R-:W-:Y:S02]  /*369d0*/  LEA R8, P6, R12, R0, 0x1 ;  /* 0x000000000c087211 */ /* 0x001fe400078c08ff */
[----:B---3--:R-:W-:Y:S02]  /*369e0*/  PRMT R13, R28, 0x7632, R13 ;  /* 0x000076321c0d7816 */ /* 0x008fe4000000000d */
[----:B------:R-:W-:Y:S01]  /*369f0*/  LEA.HI.X.SX32 R9, R12, R2, 0x1, P6 ;  /* 0x000000020c097211 */ /* 0x000fe200030f0eff */
[----:B------:R-:W-:Y:S04]  /*36a00*/  @P4 STG.E.U16 [R4.64], R28 ;  /* 0x0000001c04004986 */ /* 0x000fe8000c101506 */
[----:B------:R0:W-:Y:S01]  /*36a10*/  @P3 STG.E.U16 [R8.64], R13 ;  /* 0x0000000d08003986 */ /* 0x0001e2000c101506 */
[----:B----4-:R-:W-:-:S03]  /*36a20*/  ISETP.LT.AND P1, PT, R16, c[0x0][0x17c], !P0 ;  /* 0x00005f0010007a0c */ /* 0x010fc60004721270 */
[----:B------:R-:W3:Y:S04]  /*36a30*/  LDL.LU R16, [R1+0xd08] ;  /* 0x000d080001107983 */ /* 0x000ee80000300800 */
[----:B------:R-:W4:Y:S04]  /*36a40*/  LDL.LU R21, [R1+0xd04] ;  /* 0x000d040001157983 */ /* 0x000f280000300800 */
[----:B0-----:R-:W4:Y:S01]  /*36a50*/  LDL.LU R13, [R1+0xd10] ;  /* 0x000d1000010d7983 */ /* 0x001f220000300800 */
[----:B------:R-:W-:-:S04]  /*36a60*/  IADD3 R3, R12, c[0x0][0x198], RZ ;  /* 0x000066000c037a10 */ /* 0x000fc80007ffe0ff */
[C---:B------:R-:W-:Y:S02]  /*36a70*/  LEA R4, P6, R3.reuse, R0, 0x1 ;  /* 0x0000000003047211 */ /* 0x040fe400078c08ff */
[C---:B------:R-:W-:Y:S02]  /*36a80*/  IADD3 R12, R3.reuse, c[0x0][0x198], RZ ;  /* 0x00006600030c7a10 */ /* 0x040fe40007ffe0ff */
[----:B------:R-:W-:Y:S02]  /*36a90*/  LEA.HI.X.SX32 R5, R3, R2, 0x1, P6 ;  /* 0x0000000203057211 */ /* 0x000fe400030f0eff */
[C---:B------:R-:W-:Y:S02]  /*36aa0*/  LEA R8, P6, R12.reuse, R0, 0x1 ;  /* 0x000000000c087211 */ /* 0x040fe400078c08ff */
[C---:B------:R-:W-:Y:S02]  /*36ab0*/  IADD3 R3, R12.reuse, c[0x0][0x198], RZ ;  /* 0x000066000c037a10 */ /* 0x040fe40007ffe0ff */
[----:B------:R-:W-:-:S02]  /*36ac0*/  LEA.HI.X.SX32 R9, R12, R2, 0x1, P6 ;  /* 0x000000020c097211 */ /* 0x000fc400030f0eff */
[----:B------:R-:W-:Y:S01]  /*36ad0*/  PRMT R12, R6, 0x7632, R12 ;  /* 0x00007632060c7816 */ /* 0x000fe2000000000c */
[----:B------:R0:W-:Y:S04]  /*36ae0*/  @P5 STG.E.U16 [R4.64], R6 ;  /* 0x0000000604005986 */ /* 0x0001e8000c101506 */
[----:B------:R1:W-:Y:S01]  /*36af0*/  @P2 STG.E.U16 [R8.64], R12 ;  /* 0x0000000c08002986 */ /* 0x0003e2000c101506 */
[----:B--2---:R-:W-:-:S03]  /*36b00*/  ISETP.LT.AND P3, PT, R20, c[0x0][0x17c], !P0 ;  /* 0x00005f0014007a0c */ /* 0x004fc60004761270 */
[----:B------:R-:W2:Y:S01]  /*36b10*/  LDL.LU R20, [R1+0xd0c] ;  /* 0x000d0c0001147983 */ /* 0x000ea20000300800 */
[----:B0-----:R-:W-:-:S04]  /*36b20*/  LEA R4, P6, R3, R0, 0x1 ;  /* 0x0000000003047211 */ /* 0x001fc800078c08ff */
[----:B------:R-:W-:Y:S02]  /*36b30*/  LEA.HI.X.SX32 R5, R3, R2, 0x1, P6 ;  /* 0x0000000203057211 */ /* 0x000fe400030f0eff */
[----:B-----5:R-:W-:Y:S02]  /*36b40*/  ISETP.LT.AND P2, PT, R17, c[0x0][0x17c], !P0 ;  /* 0x00005f0011007a0c */ /* 0x020fe40004741270 */
[----:B------:R-:W5:Y:S04]  /*36b50*/  LDL.LU R17, [R1+0xd18] ;  /* 0x000d180001117983 */ /* 0x000f680000300800 */
[----:B------:R0:W-:Y:S01]  /*36b60*/  @P1 STG.E.U16 [R4.64], R14 ;  /* 0x0000000e04001986 */ /* 0x0001e2000c101506 */
[----:B------:R-:W-:Y:S02]  /*36b70*/  IADD3 R6, R3, c[0x0][0x198], RZ ;  /* 0x0000660003067a10 */ /* 0x000fe40007ffe0ff */
[----:B------:R-:W-:-:S02]  /*36b80*/  ISETP.LT.AND P4, PT, R25, c[0x0][0x17c], !P0 ;  /* 0x00005f0019007a0c */ /* 0x000fc40004781270 */
[C---:B-1----:R-:W-:Y:S02]  /*36b90*/  LEA R8, P6, R6.reuse, R0, 0x1 ;  /* 0x0000000006087211 */ /* 0x042fe400078c08ff */
[C---:B------:R-:W-:Y:S02]  /*36ba0*/  IADD3 R3, R6.reuse, c[0x0][0x198], RZ ;  /* 0x0000660006037a10 */ /* 0x040fe40007ffe0ff */
[----:B------:R-:W-:Y:S02]  /*36bb0*/  LEA.HI.X.SX32 R9, R6, R2, 0x1, P6 ;  /* 0x0000000206097211 */ /* 0x000fe400030f0eff */
[C---:B0-----:R-:W-:Y:S02]  /*36bc0*/  LEA R4, P6, R3.reuse, R0, 0x1 ;  /* 0x0000000003047211 */ /* 0x041fe400078c08ff */
[----:B------:R-:W-:Y:S02]  /*36bd0*/  PRMT R14, R14, 0x7632, R14 ;  /* 0x000076320e0e7816 */ /* 0x000fe4000000000e */
[----:B------:R-:W-:-:S03]  /*36be0*/  LEA.HI.X.SX32 R5, R3, R2, 0x1, P6 ;  /* 0x0000000203057211 */ /* 0x000fc600030f0eff */
[----:B------:R0:W-:Y:S04]  /*36bf0*/  @P4 STG.E.U16 [R8.64], R14 ;  /* 0x0000000e08004986 */ /* 0x0001e8000c101506 */
[----:B------:R1:W-:Y:S01]  /*36c00*/  @P3 STG.E.U16 [R4.64], R18 ;  /* 0x0000001204003986 */ /* 0x0003e2000c101506 */
[----:B---3--:R-:W-:-:S03]  /*36c10*/  ISETP.LT.AND P1, PT, R16, c[0x0][0x17c], !P0 ;  /* 0x00005f0010007a0c */ /* 0x008fc60004721270 */
[----:B------:R-:W3:Y:S04]  /*36c20*/  LDL.LU R16, [R1+0xd14] ;  /* 0x000d140001107983 */ /* 0x000ee80000300800 */
[----:B0-----:R-:W3:Y:S01]  /*36c30*/  LDL.LU R14, [R1+0xd20] ;  /* 0x000d2000010e7983 */ /* 0x001ee20000300800 */
[----:B----4-:R-:W-:-:S03]  /*36c40*/  ISETP.LT.AND P3, PT, R13, c[0x0][0x17c], !P0 ;  /* 0x00005f000d007a0c */ /* 0x010fc60004761270 */
[----:B------:R-:W4:Y:S01]  /*36c50*/  LDL.LU R13, [R1+0xd1c] ;  /* 0x000d1c00010d7983 */ /* 0x000f220000300800 */
[----:B------:R-:W-:Y:S02]  /*36c60*/  IADD3 R6, R3, c[0x0][0x198], RZ ;  /* 0x0000660003067a10 */ /* 0x000fe40007ffe0ff */
[----:B------:R-:W-:Y:S01]  /*36c70*/  ISETP.LT.AND P5, PT, R24, c[0x0][0x17c], !P0 ;  /* 0x00005f0018007a0c */ /* 0x000fe200047a1270 */
[----:B------:R-:W4:Y:S01]  /*36c80*/  LDL.LU R27, [R1+0x18] ;  /* 0x00001800011b7983 */ /* 0x000f220000300800 */
[C---:B------:R-:W-:Y:S02]  /*36c90*/  LEA R8, P6, R6.reuse, R0, 0x1 ;  /* 0x0000000006087211 */ /* 0x040fe400078c08ff */
[C---:B------:R-:W-:Y:S02]  /*36ca0*/  IADD3 R3, R6.reuse, c[0x0][0x198], RZ ;  /* 0x0000660006037a10 */ /* 0x040fe40007ffe0ff */
[----:B------:R-:W-:Y:S02]  /*36cb0*/  LEA.HI.X.SX32 R9, R6, R2, 0x1, P6 ;  /* 0x0000000206097211 */ /* 0x000fe400030f0eff */
[----:B-1----:R-:W-:-:S02]  /*36cc0*/  LEA R4, P6, R3, R0, 0x1 ;  /* 0x0000000003047211 */ /* 0x002fc400078c08ff */
[----:B------:R-:W-:Y:S02]  /*36cd0*/  PRMT R18, R18, 0x7632, R18 ;  /* 0x0000763212127816 */ /* 0x000fe40000000012 */
[C---:B------:R-:W-:Y:S02]  /*36ce0*/  IADD3 R6, R3.reuse, c[0x0][0x198], RZ ;  /* 0x0000660003067a10 */ /* 0x040fe40007ffe0ff */
[----:B------:R-:W-:Y:S01]  /*36cf0*/  LEA.HI.X.SX32 R5, R3, R2, 0x1, P6 ;  /* 0x0000000203057211 */ /* 0x000fe200030f0eff */
[----:B------:R0:W-:Y:S04]  /*36d00*/  @P5 STG.E.U16 [R8.64], R18 ;  /* 0x0000001208005986 */ /* 0x0001e8000c101506 */
[----:B------:R1:W-:Y:S01]  /*36d10*/  @P2 STG.E.U16 [R4.64], R22 ;  /* 0x0000001604002986 */ /* 0x0003e2000c101506 */
[----:B0-----:R-:W-:-:S02]  /*36d20*/  LEA R8, P6, R6, R0, 0x1 ;  /* 0x0000000006087211 */ /* 0x001fc400078c08ff */
[----:B--2---:R-:W-:Y:S02]  /*36d30*/  ISETP.LT.AND P5, PT, R20, c[0x0][0x17c], !P0 ;  /* 0x00005f0014007a0c */ /* 0x004fe400047a1270 */
[----:B------:R-:W2:Y:S01]  /*36d40*/  LDL.LU R20, [R1+0xd28] ;  /* 0x000d280001147983 */ /* 0x000ea20000300800 */
[----:B------:R-:W-:Y:S02]  /*36d50*/  LEA.HI.X.SX32 R9, R6, R2, 0x1, P6 ;  /* 0x0000000206097211 */ /* 0x000fe400030f0eff */
[----:B-1----:R-:W-:Y:S02]  /*36d60*/  PRMT R22, R22, 0x7632, R22 ;  /* 0x0000763216167816 */ /* 0x002fe40000000016 */
[----:B-----5:R-:W-:Y:S02]  /*36d70*/  ISETP.LT.AND P2, PT, R17, c[0x0][0x17c], !P0 ;  /* 0x00005f0011007a0c */ /* 0x020fe40004741270 */
[----:B------:R-:W5:Y:S04]  /*36d80*/  LDL.LU R17, [R1+0xd24] ;  /* 0x000d240001117983 */ /* 0x000f680000300800 */
[----:B------:R0:W-:Y:S01]  /*36d90*/  @P1 STG.E.U16 [R8.64], R22 ;  /* 0x0000001608001986 */ /* 0x0001e2000c101506 */
[----:B------:R-:W-:-:S02]  /*36da0*/  ISETP.LT.AND P4, PT, R21, c[0x0][0x17c], !P0 ;  /* 0x00005f0015007a0c */ /* 0x000fc40004781270 */
[----:B------:R-:W-:-:S04]  /*36db0*/  IADD3 R3, R6, c[0x0][0x198], RZ ;  /* 0x0000660006037a10 */ /* 0x000fc80007ffe0ff */
[C---:B------:R-:W-:Y:S02]  /*36dc0*/  LEA R4, P6, R3.reuse, R0, 0x1 ;  /* 0x0000000003047211 */ /* 0x040fe400078c08ff */
[C---:B------:R-:W-:Y:S02]  /*36dd0*/  IADD3 R6, R3.reuse, c[0x0][0x198], RZ ;  /* 0x0000660003067a10 */ /* 0x040fe40007ffe0ff */
[----:B------:R-:W-:Y:S02]  /*36de0*/  LEA.HI.X.SX32 R5, R3, R2, 0x1, P6 ;  /* 0x0000000203057211 */ /* 0x000fe400030f0eff */
[----:B0-----:R-:W-:-:S03]  /*36df0*/  LEA R8, P6, R6, R0, 0x1 ;  /* 0x0000000006087211 */ /* 0x001fc600078c08ff */
[----:B------:R0:W-:Y:S01]  /*36e00*/  @P4 STG.E.U16 [R4.64], R10 ;  /* 0x0000000a04004986 */ /* 0x0001e2000c101506 */
[----:B------:R-:W-:Y:S02]  /*36e10*/  LEA.HI.X.SX32 R9, R6, R2, 0x1, P6 ;  /* 0x0000000206097211 */ /* 0x000fe400030f0eff */
[----:B0-----:R-:W-:-:S05]  /*36e20*/  PRMT R10, R10, 0x7632, R10 ;  /* 0x000076320a0a7816 */ /* 0x001fca000000000a */
[----:B------:R0:W-:Y:S01]  /*36e30*/  @P3 STG.E.U16 [R8.64], R10 ;  /* 0x0000000a08003986 */ /* 0x0001e2000c101506 */
[----:B---3--:R-:W-:-:S03]  /*36e40*/  ISETP.LT.AND P1, PT, R16, c[0x0][0x17c], !P0 ;  /* 0x00005f0010007a0c */ /* 0x008fc60004721270 */
[----:B------:R-:W3:Y:S04]  /*36e50*/  LDL.LU R16, [R1+0xd2c] ;  /* 0x000d2c0001107983 */ /* 0x000ee80000300800 */
[----:B------:R-:W3:Y:S04]  /*36e60*/  LDL.LU R18, [R1+0xd30] ;  /* 0x000d300001127983 */ /* 0x000ee80000300800 */
[----:B------:R-:W3:Y:S01]  /*36e70*/  LDL.LU R28, [R1+0xc] ;  /* 0x00000c00011c7983 */ /* 0x000ee20000300800 */
[----:B------:R-:W-:Y:S02]  /*36e80*/  ISETP.LT.AND P4, PT, R14, c[0x0][0x17c], !P0 ;  /* 0x00005f000e007a0c */ /* 0x000fe40004781270 */
[----:B----4-:R-:W-:Y:S01]  /*36e90*/  ISETP.LT.AND P3, PT, R13, c[0x0][0x17c], !P0 ;  /* 0x00005f000d007a0c */ /* 0x010fe20004761270 */
[----:B------:R-:W4:Y:S04]  /*36ea0*/  LDL.LU R14, [R1+0xd34] ;  /* 0x000d3400010e7983 */ /* 0x000f280000300800 */
[----:B------:R-:W4:Y:S01]  /*36eb0*/  LDL.LU R13, [R1+0xd38] ;  /* 0x000d3800010d7983 */ /* 0x000f220000300800 */
[----:B------:R-:W-:-:S04]  /*36ec0*/  IADD3 R3, R6, c[0x0][0x198], RZ ;  /* 0x0000660006037a10 */ /* 0x000fc80007ffe0ff */
[C---:B------:R-:W-:Y:S02]  /*36ed0*/  LEA R4, P6, R3.reuse, R0, 0x1 ;  /* 0x0000000003047211 */ /* 0x040fe400078c08ff */
[C---:B------:R-:W-:Y:S02]  /*36ee0*/  IADD3 R6, R3.reuse, c[0x0][0x198], RZ ;  /* 0x0000660003067a10 */ /* 0x040fe40007ffe0ff */
[----:B------:R-:W-:Y:S02]  /*36ef0*/  LEA.HI.X.SX32 R5, R3, R2, 0x1, P6 ;  /* 0x0000000203057211 */ /* 0x000fe400030f0eff */
[C---:B0-----:R-:W-:Y:S02]  /*36f00*/  LEA R8, P6, R6.reuse, R0, 0x1 ;  /* 0x0000000006087211 */ /* 0x041fe400078c08ff */
[C---:B------:R-:W-:Y:S01]  /*36f10*/  IADD3 R3, R6.reuse, c[0x0][0x198], RZ ;  /* 0x0000660006037a10 */ /* 0x040fe20007ffe0ff */
[----:B------:R0:W-:Y:S01]  /*36f20*/  @P5 STG.E.U16 [R4.64], R27 ;  /* 0x0000001b04005986 */ /* 0x0001e2000c101506 */
[----:B------:R-:W-:-:S02]  /*36f30*/  LEA.HI.X.SX32 R9, R6, R2, 0x1, P6 ;  /* 0x0000000206097211 */ /* 0x000fc400030f0eff */
[----:B------:R-:W-:Y:S02]  /*36f40*/  PRMT R10, R27, 0x7632, R10 ;  /* 0x000076321b0a7816 */ /* 0x000fe4000000000a */
[----:B0-----:R-:W-:-:S04]  /*36f50*/  LEA R4, P6, R3, R0, 0x1 ;  /* 0x0000000003047211 */ /* 0x001fc800078c08ff */
[----:B------:R-:W-:Y:S01]  /*36f60*/  LEA.HI.X.SX32 R5, R3, R2, 0x1, P6 ;  /* 0x0000000203057211 */ /* 0x000fe200030f0eff */
[----:B------:R-:W-:Y:S04]  /*36f70*/  @P2 STG.E.U16 [R8.64], R10 ;  /* 0x0000000a08002986 */ /* 0x000fe8000c101506 */
[----:B------:R0:W-:Y:S01]  /*36f80*/  @P1 STG.E.U16 [R4.64], R7 ;  /* 0x0000000704001986 */ /* 0x0001e2000c101506 */
[----:B-----5:R-:W-:-:S03]  /*36f90*/  ISETP.LT.AND P2, PT, R17, c[0x0][0x17c], !P0 ;  /* 0x00005f0011007a0c */ /* 0x020fc60004741270 */
[----:B------:R-:W5:Y:S01]  /*36fa0*/  LDL.LU R17, [R1+0xd3c] ;  /* 0x000d3c0001117983 */ /* 0x000f620000300800 */
[----:B0-----:R-:W-:-:S03]  /*36fb0*/  PRMT R5, R7, 0x7632, R5 ;  /* 0x0000763207057816 */ /* 0x001fc60000000005 */
[----:B------:R-:W5:Y:S01]  /*36fc0*/  LDL.LU R7, [R1+0xe84] ;  /* 0x000e840001077983 */ /* 0x000f620000300800 */
[----:B------:R-:W-:-:S04]  /*36fd0*/  IADD3 R6, R3, c[0x0][0x198], RZ ;  /* 0x0000660003067a10 */ /* 0x000fc80007ffe0ff */
[C---:B------:R-:W-:Y:S02]  /*36fe0*/  LEA R8, P6, R6.reuse, R0, 0x1 ;  /* 0x0000000006087211 */ /* 0x040fe400078c08ff */
[C---:B------:R-:W-:Y:S02]  /*36ff0*/  IADD3 R3, R6.reuse, c[0x0][0x198], RZ ;  /* 0x0000660006037a10 */ /* 0x040fe40007ffe0ff */
[----:B------:R-:W-:Y:S02]  /*37000*/  LEA.HI.X.SX32 R9, R6, R2, 0x1, P6 ;  /* 0x0000000206097211 */ /* 0x000fe400030f0eff */
[C---:B------:R-:W-:Y:S02]  /*37010*/  LEA R4, P6, R3.reuse, R0, 0x1 ;  /* 0x0000000003047211 */ /* 0x040fe400078c08ff */
[----:B--2---:R-:W-:Y:S02]  /*37020*/  ISETP.LT.AND P5, PT, R20, c[0x0][0x17c], !P0 ;  /* 0x00005f0014007a0c */ /* 0x004fe400047a1270 */
[C---:B------:R-:W-:Y:S01]  /*37030*/  IADD3 R6, R3.reuse, c[0x0][0x198], RZ ;  /* 0x0000660003067a10 */ /* 0x040fe20007ffe0ff */
[----:B------:R0:W-:Y:S02]  /*37040*/  @P4 STG.E.U16 [R8.64], R5 ;  /* 0x0000000508004986 */ /* 0x0001e4000c101506 */
[----:B0-----:R-:W-:-:S02]  /*37050*/  LEA.HI.X.SX32 R5, R3, R2, 0x1, P6 ;  /* 0x0000000203057211 */ /* 0x001fc400030f0eff */
[----:B------:R-:W-:-:S04]  /*37060*/  LEA R8, P6, R6, R0, 0x1 ;  /* 0x0000000006087211 */ /* 0x000fc800078c08ff */
[----:B------:R-:W-:Y:S02]  /*37070*/  LEA.HI.X.SX32 R9, R6, R2, 0x1, P6 ;  /* 0x0000000206097211 */ /* 0x000fe400030f0eff */
[----:B---3--:R-:W-:Y:S02]  /*37080*/  ISETP.LT.AND P1, PT, R16, c[0x0][0x17c], !P0 ;  /* 0x00005f0010007a0c */ /* 0x008fe40004721270 */
[----:B------:R-:W2:Y:S04]  /*37090*/  LDL.LU R16, [R1+0xd40] ;  /* 0x000d400001107983 */ /* 0x000ea80000300800 */
[----:B------:R-:W3:Y:S01]  /*370a0*/  LDL.LU R20, [R1+0xd48] ;  /* 0x000d480001147983 */ /* 0x000ee20000300800 */
[----:B------:R-:W-:-:S03]  /*370b0*/  PRMT R3, R28, 0x7632, R3 ;  /* 0x000076321c037816 */ /* 0x000fc60000000003 */
[----:B------:R0:W-:Y:S01]  /*370c0*/  @P3 STG.E.U16 [R4.64], R28 ;  /* 0x0000001c04003986 */ /* 0x0001e2000c101506 */
[----:B----4-:R-:W-:-:S03]  /*370d0*/  ISETP.LT.AND P3, PT, R14, c[0x0][0x17c], !P0 ;  /* 0x00005f000e007a0c */ /* 0x010fc60004761270 */
[----:B------:R1:W-:Y:S01]  /*370e0*/  @P5 STG.E.U16 [R8.64], R3 ;  /* 0x0000000308005986 */ /* 0x0003e2000c101506 */
[----:B------:R-:W-:-:S03]  /*370f0*/  ISETP.LT.AND P5, PT, R13, c[0x0][0x17c], !P0 ;  /* 0x00005f000d007a0c */ /* 0x000fc600047a1270 */
[----:B------:R-:W4:Y:S04]  /*37100*/  LDL.LU R14, [R1+0xd4c] ;  /* 0x000d4c00010e7983 */ /* 0x000f280000300800 */
[----:B------:R-:W3:Y:S01]  /*37110*/  LDL.LU R13, [R1+0xd54] ;  /* 0x000d5400010d7983 */ /* 0x000ee20000300800 */
[----:B------:R-:W-:-:S04]  /*37120*/  IADD3 R10, R6, c[0x0][0x198], RZ ;  /* 0x00006600060a7a10 */ /* 0x000fc80007ffe0ff */
[C---:B0-----:R-:W-:Y:S02]  /*37130*/  LEA R4, P6, R10.reuse, R0, 0x1 ;  /* 0x000000000a047211 */ /* 0x041fe400078c08ff */
[C---:B------:R-:W-:Y:S02]  /*37140*/  IADD3 R6, R10.reuse, c[0x0][0x198], RZ ;  /* 0x000066000a067a10 */ /* 0x040fe40007ffe0ff */
[----:B------:R-:W-:Y:S02]  /*37150*/  LEA.HI.X.SX32 R5, R10, R2, 0x1, P6 ;  /* 0x000000020a057211 */ /* 0x000fe400030f0eff */
[----:B-1----:R-:W-:-:S04]  /*37160*/  LEA R8, P6, R6, R0, 0x1 ;  /* 0x0000000006087211 */ /* 0x002fc800078c08ff */
[----:B------:R-:W-:Y:S02]  /*37170*/  LEA.HI.X.SX32 R9, R6, R2, 0x1, P6 ;  /* 0x0000000206097211 */ /* 0x000fe400030f0eff */
[----:B------:R-:W-:Y:S02]  /*37180*/  ISETP.LT.AND P4, PT, R18, c[0x0][0x17c], !P0 ;  /* 0x00005f0012007a0c */ /* 0x000fe40004781270 */
[----:B------:R-:W3:Y:S01]  /*37190*/  LDL.LU R18, [R1+0xd58] ;  /* 0x000d580001127983 */ /* 0x000ee20000300800 */
[----:B-----5:R-:W-:-:S03]  /*371a0*/  PRMT R3, R7, 0x7632, R3 ;  /* 0x0000763207037816 */ /* 0x020fc60000000003 */
[----:B------:R0:W-:Y:S01]  /*371b0*/  @P2 STG.E.U16 [R4.64], R7 ;  /* 0x0000000704002986 */ /* 0x0001e2000c101506 */
[----:B------:R-:W-:-:S03]  /*371c0*/  ISETP.LT.AND P2, PT, R17, c[0x0][0x17c], !P0 ;  /* 0x00005f0011007a0c */ /* 0x000fc60004741270 */
[----:B------:R1:W-:Y:S04]  /*371d0*/  @P1 STG.E.U16 [R8.64], R3 ;  /* 0x0000000308001986 */ /* 0x0003e8000c101506 */
[----:B------:R-:W5:Y:S01]  /*371e0*/  LDL.LU R17, [R1+0xd50] ;  /* 0x000d500001117983 */ /* 0x000f620000300800 */
[----:B------:R-:W-:-:S04]  /*371f0*/  IADD3 R10, R6, c[0x0][0x198], RZ ;  /* 0x00006600060a7a10 */ /* 0x000fc80007ffe0ff */
[C---:B0-----:R-:W-:Y:S02]  /*37200*/  LEA R4, P6, R10.reuse, R0, 0x1 ;  /* 0x000000000a047211 */ /* 0x041fe400078c08ff */
[C---:B------:R-:W-:Y:S02]  /*37210*/  IADD3 R7, R10.reuse, c[0x0][0x198], RZ ;  /* 0x000066000a077a10 */ /* 0x040fe40007ffe0ff */
[----:B------:R-:W-:Y:S02]  /*37220*/  LEA.HI.X.SX32 R5, R10, R2, 0x1, P6 ;  /* 0x000000020a057211 */ /* 0x000fe400030f0eff */
[C---:B------:R-:W-:Y:S02]  /*37230*/  LEA R6, P6, R7.reuse, R0, 0x1 ;  /* 0x0000000007067211 */ /* 0x040fe400078c08ff */
[C---:B-1----:R-:W-:Y:S01]  /*37240*/  IADD3 R8, R7.reuse, c[0x0][0x198], RZ ;  /* 0x0000660007087a10 */ /* 0x042fe20007ffe0ff */
[----:B------:R0:W-:Y:S01]  /*37250*/  @P4 STG.E.U16 [R4.64], R15 ;  /* 0x0000000f04004986 */ /* 0x0001e2000c101506 */
[----:B------:R-:W-:-:S02]  /*37260*/  LEA.HI.X.SX32 R7, R7, R2, 0x1, P6 ;  /* 0x0000000207077211 */ /* 0x000fc400030f0eff */
[----:B------:R-:W-:Y:S02]  /*37270*/  PRMT R3, R15, 0x7632, R3 ;  /* 0x000076320f037816 */ /* 0x000fe40000000003 */
[----:B0-----:R-:W-:-:S04]  /*37280*/  LEA R4, P6, R8, R0, 0x1 ;  /* 0x0000000008047211 */ /* 0x001fc800078c08ff */
[----:B------:R-:W-:Y:S01]  /*37290*/  LEA.HI.X.SX32 R5, R8, R2, 0x1, P6 ;  /* 0x0000000208057211 */ /* 0x000fe200030f0eff */
[----:B------:R0:W-:Y:S04]  /*372a0*/  @P3 STG.E.U16 [R6.64], R3 ;  /* 0x0000000306003986 */ /* 0x0001e8000c101506 */
[----:B------:R1:W-:Y:S01]  /*372b0*/  @P5 STG.E.U16 [R4.64], R19 ;  /* 0x0000001304005986 */ /* 0x0003e2000c101506 */
[----:B--2---:R-:W-:-:S03]  /*372c0*/  ISETP.LT.AND P1, PT, R16, c[0x0][0x17c], !P0 ;  /* 0x00005f0010007a0c */ /* 0x004fc60004721270 */
[----:B------:R-:W2:Y:S01]  /*372d0*/  LDL.LU R16, [R1+0xd44] ;  /* 0x000d440001107983 */ /* 0x000ea20000300800 */
[----:B----4-:R-:W-:-:S03]  /*372e0*/  ISETP.LT.AND P3, PT, R14, c[0x0][0x17c], !P0 ;  /* 0x00005f000e007a0c */ /* 0x010fc60004761270 */
[----:B------:R-:W4:Y:S01]  /*372f0*/  LDL.LU R14, [R1+0xd5c] ;  /* 0x000d5c00010e7983 */ /* 0x000f220000300800 */
[----:B---3--:R-:W-:-:S03]  /*37300*/  ISETP.LT.AND P5, PT, R13, c[0x0][0x17c], !P0 ;  /* 0x00005f000d007a0c */ /* 0x008fc600047a1270 */
[----:B------:R-:W3:Y:S01]  /*37310*/  LDL.LU R13, [R1+0xd60] ;  /* 0x000d6000010d7983 */ /* 0x000ee20000300800 */
[----:B------:R-:W-:Y:S02]  /*37320*/  IADD3 R9, R8, c[0x0][0x198], RZ ;  /* 0x0000660008097a10 */ /* 0x000fe40007ffe0ff */
[----:B0-----:R-:W-:Y:S01]  /*37330*/  PRMT R3, R19, 0x7632, R3 ;  /* 0x0000763213037816 */ /* 0x001fe20000000003 */
[----:B------:R-:W3:Y:S01]  /*37340*/  LDL.LU R21, [R1+0x1c] ;  /* 0x00001c0001157983 */ /* 0x000ee20000300800 */
[C---:B------:R-:W-:Y:S02]  /*37350*/  LEA R6, P6, R9.reuse, R0, 0x1 ;  /* 0x0000000009067211 */ /* 0x040fe400078c08ff */
[C---:B------:R-:W-:Y:S02]  /*37360*/  IADD3 R8, R9.reuse, c[0x0][0x198], RZ ;  /* 0x0000660009087a10 */ /* 0x040fe40007ffe0ff */
[----:B------:R-:W-:Y:S02]  /*37370*/  LEA.HI.X.SX32 R7, R9, R2, 0x1, P6 ;  /* 0x0000000209077211 */ /* 0x000fe400030f0eff */
[----:B-1----:R-:W-:-:S02]  /*37380*/  LEA R4, P6, R8, R0, 0x1 ;  /* 0x0000000008047211 */ /* 0x002fc400078c08ff */
[----:B------:R-:W-:Y:S02]  /*37390*/  ISETP.LT.AND P4, PT, R20, c[0x0][0x17c], !P0 ;  /* 0x00005f0014007a0c */ /* 0x000fe40004781270 */
[C---:B------:R-:W-:Y:S01]  /*373a0*/  IADD3 R9, R8.reuse, c[0x0][0x198], RZ ;  /* 0x0000660008097a10 */ /* 0x040fe20007ffe0ff */
[----:B------:R0:W-:Y:S01]  /*373b0*/  @P2 STG.E.U16 [R6.64], R3 ;  /* 0x0000000306002986 */ /* 0x0001e2000c101506 */
[----:B------:R-:W-:Y:S02]  /*373c0*/  LEA.HI.X.SX32 R5, R8, R2, 0x1, P6 ;  /* 0x0000000208057211 */ /* 0x000fe400030f0eff */
[----:B------:R-:W-:Y:S02]  /*373d0*/  PRMT R8, R23, 0x7632, R8 ;  /* 0x0000763217087816 */ /* 0x000fe40000000008 */
[----:B0-----:R-:W-:-:S04]  /*373e0*/  LEA R6, P6, R9, R0, 0x1 ;  /* 0x0000000009067211 */ /* 0x001fc800078c08ff */
[----:B------:R-:W-:Y:S01]  /*373f0*/  LEA.HI.X.SX32 R7, R9, R2, 0x1, P6 ;  /* 0x0000000209077211 */ /* 0x000fe200030f0eff */
[----:B------:R0:W-:Y:S01]  /*37400*/  @P1 STG.E.U16 [R4.64], R23 ;  /* 0x0000001704001986 */ /* 0x0001e2000c101506 */
[----:B------:R-:W-:-:S03]  /*37410*/  ISETP.LT.AND P2, PT, R18, c[0x0][0x17c], !P0 ;  /* 0x00005f0012007a0c */ /* 0x000fc60004741270 */
[----:B------:R1:W-:Y:S01]  /*37420*/  @P4 STG.E.U16 [R6.64], R8 ;  /* 0x0000000806004986 */ /* 0x0003e2000c101506 */
[----:B-----5:R-:W-:Y:S02]  /*37430*/  ISETP.LT.AND P1, PT, R17, c[0x0][0x17c], !P0 ;  /* 0x00005f0011007a0c */ /* 0x020fe40004721270 */
[----:B------:R-:W-:-:S05]  /*37440*/  LOP3.LUT R20, R29, 0x20, RZ, 0x3c, !PT ;  /* 0x000000201d147812 */ /* 0x000fca00078e3cff */
[----:B------:R-:W-:Y:S01]  /*37450*/  LDS.128 R24, [R20] ;  /* 0x0000000014187984 */ /* 0x000fe20000000c00 */
[----:B------:R-:W-:-:S04]  /*37460*/  IADD3 R10, R9, c[0x0][0x198], RZ ;  /* 0x00006600090a7a10 */ /* 0x000fc80007ffe0ff */
[C---:B0-----:R-:W-:Y:S02]  /*37470*/  LEA R4, P6, R10.reuse, R0, 0x1 ;  /* 0x000000000a047211 */ /* 0x041fe400078c08ff */
[C---:B------:R-:W-:Y:S02]  /*37480*/  IADD3 R3, R10.reuse, c[0x0][0x198], RZ ;  /* 0x000066000a037a10 */ /* 0x040fe40007ffe0ff */
[----:B------:R-:W-:Y:S02]  /*37490*/  LEA.HI.X.SX32 R5, R10, R2, 0x1, P6 ;  /* 0x000000020a057211 */ /* 0x000fe400030f0eff */
[----:B-1----:R-:W-:Y:S02]  /*374a0*/  LEA R6, P6, R3, R0, 0x1 ;  /* 0x0000000003067211 */ /* 0x002fe400078c08ff */
[----:B------:R-:W-:Y:S02]  /*374b0*/  PRMT R9, R11, 0x7632, R9 ;  /* 0x000076320b097816 */ /* 0x000fe40000000009 */
[----:B------:R-:W-:Y:S01]  /*374c0*/  LEA.HI.X.SX32 R7, R3, R2, 0x1, P6 ;  /* 0x0000000203077211 */ /* 0x000fe200030f0eff */
[----:B------:R-:W-:Y:S04]  /*374d0*/  @P3 STG.E.U16 [R4.64], R11 ;  /* 0x0000000b04003986 */ /* 0x000fe8000c101506 */
[----:B------:R-:W-:Y:S01]  /*374e0*/  @P5 STG.E.U16 [R6.64], R9 ;  /* 0x0000000906005986 */ /* 0x000fe2000c101506 */
[----:B--2---:R-:W-:-:S03]  /*374f0*/  ISETP.LT.AND P4, PT, R16, c[0x0][0x17c], !P0 ;  /* 0x00005f0010007a0c */ /* 0x004fc60004781270 */
[----:B------:R-:W0:Y:S01]  /*37500*/  LDS.128 R16, [R29] ;  /* 0x000000001d107984 */ /* 0x000e220000000c00 */
[----:B----4-:R-:W-:Y:S02]  /*37510*/  ISETP.LT.AND P3, PT, R14, c[0x0][0x17c], !P0 ;  /* 0x00005f000e007a0c */ /* 0x010fe40004761270 */
[----:B---3--:R-:W-:Y:S01]  /*37520*/  ISETP.LT.AND P5, PT, R13, c[0x0][0x17c], !P0 ;  /* 0x00005f000d007a0c */ /* 0x008fe200047a1270 */
[----:B0-----:R0:W-:Y:S04]  /*37530*/  STL [R1+0x24], R17 ;  /* 0x0000241101007387 */ /* 0x0011e80000100800 */
[----:B------:R1:W-:Y:S04]  /*37540*/  STL.64 [R1+0x28], R18 ;  /* 0x0000281201007387 */ /* 0x0003e80000100a00 */
[----:B0-----:R-:W2:Y:S04]  /*37550*/  LDL.LU R17, [R1+0xd68] ;  /* 0x000d680001117983 */ /* 0x001ea80000300800 */
[----:B------:R-:W3:Y:S04]  /*37560*/  LDL.LU R10, [R1+0xd64] ;  /* 0x000d6400010a7983 */ /* 0x000ee80000300800 */
[----:B------:R-:W4:Y:S04]  /*37570*/  LDL.LU R28, [R1+0xac] ;  /* 0x0000ac00011c7983 */ /* 0x000f280000300800 */
[----:B------:R-:W5:Y:S04]  /*37580*/  LDL.LU R14, [R1+0xd6c] ;  /* 0x000d6c00010e7983 */ /* 0x000f680000300800 */
[----:B------:R-:W5:Y:S04]  /*37590*/  LDL.LU R13, [R1+0xd70] ;  /* 0x000d7000010d7983 */ /* 0x000f680000300800 */
[----:B------:R0:W-:Y:S04]  /*375a0*/  STL [R1+0xe80], R20 ;  /* 0x000e801401007387 */ /* 0x0001e80000100800 */
[----:B------:R-:W-:Y:S04]  /*375b0*/  STL [R1+0xe64], R26 ;  /* 0x000e641a01007387 */ /* 0x000fe80000100800 */
[----:B------:R-:W-:Y:S04]  /*375c0*/  STL [R1+0xe60], R27 ;  /* 0x000e601b01007387 */ /* 0x000fe80000100800 */
[----:B-1----:R-:W5:Y:S04]  /*375d0*/  LDL.LU R18, [R1+0xd74] ;  /* 0x000d740001127983 */ /* 0x002f680000300800 */
[----:B0-----:R-:W5:Y:S01]  /*375e0*/  LDL.LU R20, [R1+0xd78] ;  /* 0x000d780001147983 */ /* 0x001f620000300800 */
[----:B------:R-:W-:-:S04]  /*375f0*/  IADD3 R8, R3, c[0x0][0x198], RZ ;  /* 0x0000660003087a10 */ /* 0x000fc80007ffe0ff */
[C---:B------:R-:W-:Y:S02]  /*37600*/  LEA R4, P6, R8.reuse, R0, 0x1 ;  /* 0x0000000008047211 */ /* 0x040fe400078c08ff */
[C---:B------:R-:W-:Y:S02]  /*37610*/  IADD3 R3, R8.reuse, c[0x0][0x198], RZ ;  /* 0x0000660008037a10 */ /* 0x040fe40007ffe0ff */
[----:B------:R-:W-:Y:S02]  /*37620*/  LEA.HI.X.SX32 R5, R8, R2, 0x1, P6 ;  /* 0x0000000208057211 */ /* 0x000fe400030f0eff */
[C---:B------:R-:W-:Y:S02]  /*37630*/  LEA R6, P6, R3.reuse, R0, 0x1 ;  /* 0x0000000003067211 */ /* 0x040fe400078c08ff */
[----:B------:R-:W-:Y:S01]  /*37640*/  IADD3 R9, R3, c[0x0][0x198], RZ ;  /* 0x0000660003097a10 */ /* 0x000fe20007ffe0ff */
[----:B------:R0:W-:Y:S01]  /*37650*/  @P2 STG.E.U16 [R4.64], R21 ;  /* 0x0000001504002986 */ /* 0x0001e2000c101506 */
[----:B------:R-:W-:-:S02]  /*37660*/  PRMT R8, R21, 0x7632, R8 ;  /* 0x0000763215087816 */ /* 0x000fc40000000008 */
[----:B------:R-:W-:Y:S02]  /*37670*/  LEA.HI.X.SX32 R7, R3, R2, 0x1, P6 ;  /* 0x0000000203077211 */ /* 0x000fe400030f0eff */
[----:B------:R-:W-:-:S03]  /*37680*/  IADD3 R3, R9, c[0x0][0x198], RZ ;  /* 0x0000660009037a10 */ /* 0x000fc60007ffe0ff */
[----:B------:R1:W-:Y:S01]  /*37690*/  @P1 STG.E.U16 [R6.64], R8 ;  /* 0x0000000806001986 */ /* 0x0003e2000c101506 */
[----:B0-----:R-:W-:-:S04]  /*376a0*/  LEA R4, P6, R9, R0, 0x1 ;  /* 0x0000000009047211 */ /* 0x001fc800078c08ff */
[----:B------:R-:W-:Y:S02]  /*376b0*/  LEA.HI.X.SX32 R5, R9, R2, 0x1, P6 ;  /* 0x0000000209057211 */ /* 0x000fe400030f0eff */
[----:B------:R-:W-:Y:S02]  /*376c0*/  IADD3 R9, R3, c[0x0][0x198], RZ ;  /* 0x0000660003097a10 */ /* 0x000fe40007ffe0ff */
[----:B------:R-:W-:Y:S02]  /*376d0*/  LOP3.LUT R19, R29, 0x40, RZ, 0x3c, !PT ;  /* 0x000000401d137812 */ /* 0x000fe400078e3cff */
[----:B------:R-:W-:Y:S02]  /*376e0*/  PRMT R15, R16, 0x7632, R15 ;  /* 0x00007632100f7816 */ /* 0x000fe4000000000f */
[----:B---3--:R-:W-:Y:S02]  /*376f0*/  ISETP.LT.AND P1, PT, R10, c[0x0][0x17c], !P0 ;  /* 0x00005f000a007a0c */ /* 0x008fe40004721270 */
[----:B------:R-:W-:-:S02]  /*37700*/  LEA R10, P6, R3, R0, 0x1 ;  /* 0x00000000030a7211 */ /* 0x000fc400078c08ff */
[----:B----4-:R-:W-:Y:S02]  /*37710*/  PRMT R12, R28, 0x7632, R12 ;  /* 0x000076321c0c7816 */ /* 0x010fe4000000000c */
[----:B------:R-:W-:Y:S02]  /*37720*/  LEA.HI.X.SX32 R11, R3, R2, 0x1, P6 ;  /* 0x00000002030b7211 */ /* 0x000fe400030f0eff */
[----:B-1----:R-:W-:Y:S02]  /*37730*/  LEA R8, P6, R9, R0, 0x1 ;  /* 0x0000000009087211 */ /* 0x002fe400078c08ff */
[----:B--2---:R-:W-:Y:S02]  /*37740*/  ISETP.LT.AND P2, PT, R17, c[0x0][0x17c], !P0 ;  /* 0x00005f0011007a0c */ /* 0x004fe40004741270 */
[C---:B------:R-:W-:Y:S01]  /*37750*/  IADD3 R3, R9.reuse, c[0x0][0x198], RZ ;  /* 0x0000660009037a10 */ /* 0x040fe20007ffe0ff */
[----:B------:R0:W-:Y:S01]  /*37760*/  @P4 STG.E.U16 [R4.64], R28 ;  /* 0x0000001c04004986 */ /* 0x0001e2000c101506 */
[----:B------:R-:W-:-:S03]  /*37770*/  LEA.HI.X.SX32 R9, R9, R2, 0x1, P6 ;  /* 0x0000000209097211 */ /* 0x000fc600030f0eff */
[----:B------:R1:W-:Y:S01]  /*37780*/  @P3 STG.E.U16 [R10.64], R12 ;  /* 0x0000000c0a003986 */ /* 0x0003e2000c101506 */
[----:B-----5:R-:W-:-:S03]  /*37790*/  ISETP.LT.AND P3, PT, R13, c[0x0][0x17c], !P0 ;  /* 0x00005f000d007a0c */ /* 0x020fc60004761270 */
[----:B------:R-:W2:Y:S01]  /*377a0*/  LDS.128 R4, [R19] ;  /* 0x0000000013047984 */ /* 0x000ea20000000c00 */
[----:B0-----:R-:W-:Y:S02]  /*377b0*/  LOP3.LUT R28, R29, 0x60, RZ, 0x3c, !PT ;  /* 0x000000601d1c7812 */ /* 0x001fe400078e3cff */
[C---:B-1----:R-:W-:Y:S01]  /*377c0*/  LEA R12, P6, R3.reuse, R0, 0x1 ;  /* 0x00000000030c7211 */ /* 0x042fe200078c08ff */
[----:B------:R-:W-:Y:S03]  /*377d0*/  @P5 STG.E.U16 [R8.64], R16 ;  /* 0x0000001008005986 */ /* 0x000fe6000c101506 */
[----:B------:R-:W-:Y:S01]  /*377e0*/  LEA.HI.X.SX32 R13, R3, R2, 0x1, P6 ;  /* 0x00000002030d7211 */ /* 0x000fe200030f0eff */
[----:B------:R-:W0:Y:S04]  /*377f0*/  LDS.128 R8, [R28] ;  /* 0x000000001c087984 */ /* 0x000e280000000c00 */
[----:B------:R-:W-:Y:S01]  /*37800*/  @P2 STG.E.U16 [R12.64], R15 ;  /* 0x0000000f0c002986 */ /* 0x000fe2000c101506 */
[----:B------:R-:W-:-:S03]  /*37810*/  ISETP.LT.AND P2, PT, R20, c[0x0][0x17c], !P0 ;  /* 0x00005f0014007a0c */ /* 0x000fc60004741270 */
[----:B------:R-:W1:Y:S01]  /*37820*/  LDS.128 R20, [R29+0x800] ;  /* 0x000800001d147984 */ /* 0x000e620000000c00 */
[----:B------:R-:W-:-:S03]  /*37830*/  ISETP.LT.AND P5, PT, R18, c[0x0][0x17c], !P0 ;  /* 0x00005f0012007a0c */ /* 0x000fc600047a1270 */
[----:B--2---:R2:W-:Y:S04]  /*37840*/  STL.64 [R1+0xe68], R6 ;  /* 0x000e680601007387 */ /* 0x0045e80000100a00 */
[----:B0-----:R1:W-:Y:S04]  /*37850*/  STL.64 [R1+0xe70], R10 ;  /* 0x000e700a01007387 */ /* 0x0013e80000100a00 */
[----:B------:R-:W3:Y:S04]  /*37860*/  LDL.LU R18, [R1+0xd7c] ;  /* 0x000d7c0001127983 */ /* 0x000ee80000300800 */
[----:B--2---:R-:W2:Y:S01]  /*37870*/  LDL.LU R6, [R1+0xd80] ;  /* 0x000d800001067983 */ /* 0x004ea20000300800 */
[----:B-1----:R-:W-:-:S03]  /*37880*/  IMAD.MOV.U32 R10, RZ, RZ, R20 ;  /* 0x000000ffff0a7224 */ /* 0x002fc600078e0014 */
[----:B------:R-:W-:Y:S04]  /*37890*/  STL [R1+0xc], R23 ;  /* 0x00000c1701007387 */ /* 0x000fe80000100800 */
[----:B------:R-:W4:Y:S04]  /*378a0*/  LDL.LU R20, [R1+0xe80] ;  /* 0x000e800001147983 */ /* 0x000f280000300800 */
[----:B------:R-:W5:Y:S01]  /*378b0*/  LDL.LU R7, [R1+0xd84] ;  /* 0x000d840001077983 */ /* 0x000f620000300800 */
[----:B------:R-:W-:Y:S02]  /*378c0*/  ISETP.LT.AND P4, PT, R14, c[0x0][0x17c], !P0 ;  /* 0x00005f000e007a0c */ /* 0x000fe40004781270 */
[----:B------:R-:W-:Y:S01]  /*378d0*/  IADD3 R14, R3, c[0x0][0x198], RZ ;  /* 0x00006600030e7a10 */ /* 0x000fe20007ffe0ff */
[----:B------:R-:W-:Y:S01]  /*378e0*/  IMAD.MOV.U32 R26, RZ, RZ, R21 ;  /* 0x000000ffff1a7224 */ /* 0x000fe200078e0015 */
[----:B------:R-:W5:Y:S02]  /*378f0*/  LDL.LU R11, [R1+0xd88] ;  /* 0x000d8800010b7983 */ /* 0x000f640000300800 */
[----:B------:R-:W-:-:S02]  /*37900*/  LEA R16, P6, R14, R0, 0x1 ;  /* 0x000000000e107211 */ /* 0x000fc400078c08ff */
[C---:B------:R-:W-:Y:S02]  /*37910*/  IADD3 R3, R14.reuse, c[0x0][0x198], RZ ;  /* 0x000066000e037a10 */ /* 0x040fe40007ffe0ff */
[----:B------:R-:W-:Y:S02]  /*37920*/  LEA.HI.X.SX32 R17, R14, R2, 0x1, P6 ;  /* 0x000000020e117211 */ /* 0x000fe400030f0eff */
[C---:B------:R-:W-:Y:S02]  /*37930*/  LEA R14, P6, R3.reuse, R0, 0x1 ;  /* 0x00000000030e7211 */ /* 0x040fe400078c08ff */
[C---:B------:R-:W-:Y:S02]  /*37940*/  IADD3 R13, R3.reuse, c[0x0][0x198], RZ ;  /* 0x00006600030d7a10 */ /* 0x040fe40007ffe0ff */
[----:B------:R-:W-:Y:S01]  /*37950*/  LEA.HI.X.SX32 R15, R3, R2, 0x1, P6 ;  /* 0x00000002030f7211 */ /* 0x000fe200030f0eff */
[----:B------:R0:W-:Y:S01]  /*37960*/  @P1 STG.E.U16 [R16.64], R24 ;  /* 0x0000001810001986 */ /* 0x0001e2000c101506 */
[C---:B------:R-:W-:Y:S01]  /*37970*/  LEA R12, P6, R13.reuse, R0, 0x1 ;  /* 0x000000000d0c7211 */ /* 0x040fe200078c08ff */
[----:B------:R-:W-:Y:S01]  /*37980*/  IMAD.MOV.U32 R27, RZ, RZ, R22 ;  /* 0x000000ffff1b7224 */ /* 0x000fe200078e0016 */
[----:B------:R-:W-:-:S02]  /*37990*/  IADD3 R3, R13, c[0x0][0x198], RZ ;  /* 0x000066000d037a10 */ /* 0x000fc40007ffe0ff */
[----:B------:R-:W-:Y:S02]  /*379a0*/  LEA.HI.X.SX32 R13, R13, R2, 0x1, P6 ;  /* 0x000000020d0d7211 */ /* 0x000fe400030f0eff */
[----:B0-----:R-:W-:Y:S01]  /*379b0*/  PRMT R24, R24, 0x7632, R24 ;  /* 0x0000763218187816 */ /* 0x001fe20000000018 */
[----:B------:R-:W-:Y:S04]  /*379c0*/  STL.64 [R1+0xe78], R26 ;  /* 0x000e781a01007387 */ /* 0x000fe80000100a00 */
[----:B------:R-:W-:Y:S04]  /*379d0*/  @P4 STG.E.U16 [R14.64], R24 ;  /* 0x000000180e004986 */ /* 0x000fe8000c101506 */
[----:B------:R0:W-:Y:S01]  /*379e0*/  @P3 STG.E.U16 [R12.64], R4 ;  /* 0x000000040c003986 */ /* 0x0001e2000c101506 */
[----:B--2---:R-:W-:-:S03]  /*379f0*/  ISETP.LT.AND P4, PT, R6, c[0x0][0x17c], !P0 ;  /* 0x00005f0006007a0c */ /* 0x004fc60004781270 */
[----:B------:R-:W2:Y:S01]  /*37a00*/  LDL.LU R6, [R1+0xd8c] ;  /* 0x000d8c0001067983 */ /* 0x000ea20000300800 */
[----:B---3--:R-:W-:Y:S02]  /*37a10*/  ISETP.LT.AND P1, PT, R18, c[0x0][0x17c], !P0 ;  /* 0x00005f0012007a0c */ /* 0x008fe40004721270 */
[----:B------:R-:W-:Y:S02]  /*37a20*/  LEA R16, P6, R3, R0, 0x1 ;  /* 0x0000000003107211 */ /* 0x000fe400078c08ff */
[----:B0-----:R-:W-:Y:S01]  /*37a30*/  PRMT R4, R4, 0x7632, R4 ;  /* 0x0000763204047816 */ /* 0x001fe20000000004 */
[----:B----4-:R0:W1:Y:S01]  /*37a40*/  LDS.128 R12, [R20+0x800] ;  /* 0x00080000140c7984 */ /* 0x0100620000000c00 */
[----:B-----5:R-:W-:-:S03]  /*37a50*/  ISETP.LT.AND P3, PT, R7, c[0x0][0x17c], !P0 ;  /* 0x00005f0007007a0c */ /* 0x020fc60004761270 */
[----:B------:R-:W3:Y:S01]  /*37a60*/  LDL.LU R7, [R1+0xd90] ;  /* 0x000d900001077983 */ /* 0x000ee20000300800 */
[C---:B------:R-:W-:Y:S02]  /*37a70*/  IADD3 R18, R3.reuse, c[0x0][0x198], RZ ;  /* 0x0000660003127a10 */ /* 0x040fe40007ffe0ff */
[----:B------:R-:W-:Y:S02]  /*37a80*/  LEA.HI.X.SX32 R17, R3, R2, 0x1, P6 ;  /* 0x0000000203117211 */ /* 0x000fe400030f0eff */
[C---:B------:R-:W-:Y:S02]  /*37a90*/  LEA R22, P6, R18.reuse, R0, 0x1 ;  /* 0x0000000012167211 */ /* 0x040fe400078c08ff */
[C---:B------:R-:W-:Y:S02]  /*37aa0*/  IADD3 R3, R18.reuse, c[0x0][0x198], RZ ;  /* 0x0000660012037a10 */ /* 0x040fe40007ffe0ff */
[----:B------:R-:W-:Y:S02]  /*37ab0*/  LEA.HI.X.SX32 R23, R18, R2, 0x1, P6 ;  /* 0x0000000212177211 */ /* 0x000fe400030f0eff */
[----:B0-----:R-:W-:-:S02]  /*37ac0*/  LEA R20, P6, R3, R0, 0x1 ;  /* 0x0000000003147211 */ /* 0x001fc400078c08ff */
[----:B------:R-:W-:Y:S02]  /*37ad0*/  PRMT R24, R8, 0x7632, R24 ;  /* 0x0000763208187816 */ /* 0x000fe40000000018 */
[C---:B------:R-:W-:Y:S01]  /*37ae0*/  LEA.HI.X.SX32 R21, R3.reuse, R2, 0x1, P6 ;  /* 0x0000000203157211 */ /* 0x040fe200030f0eff */
[----:B------:R0:W-:Y:S04]  /*37af0*/  @P5 STG.E.U16 [R16.64], R4 ;  /* 0x0000000410005986 */ /* 0x0001e8000c101506 */
[----:B------:R-:W-:Y:S04]  /*37b00*/  @P2 STG.E.U16 [R22.64], R8 ;  /* 0x0000000816002986 */ /* 0x000fe8000c101506 */
[----:B------:R4:W-:Y:S01]  /*37b10*/  @P1 STG.E.U16 [R20.64], R24 ;  /* 0x0000001814001986 */ /* 0x0009e2000c101506 */
[----:B0-----:R-:W-:-:S03]  /*37b20*/  IADD3 R4, R3, c[0x0][0x198], RZ ;  /* 0x0000660003047a10 */ /* 0x001fc60007ffe0ff */
[----:B------:R0:W-:Y:S04]  /*37b30*/  LDS.128 R20, [R28+0x800] ;  /* 0x000800001c147984 */ /* 0x0001e80000000c00 */
[----:B------:R-:W5:Y:S01]  /*37b40*/  LDS.128 R16, [R19+0x800] ;  /* 0x0008000013107984 */ /* 0x000f620000000c00 */
[----:B--2---:R-:W-:-:S03]  /*37b50*/  ISETP.LT.AND P2, PT, R6, c[0x0][0x17c], !P0 ;  /* 0x00005f0006007a0c */ /* 0x004fc60004741270 */
[----:B------:R-:W2:Y:S04]  /*37b60*/  LDL.LU R6, [R1+0xd98] ;  /* 0x000d980001067983 */ /* 0x000ea80000300800 */
[----:B----4-:R-:W4:Y:S01]  /*37b70*/  LDL.LU R24, [R1+0xd94] ;  /* 0x000d940001187983 */ /* 0x010f220000300800 */
[----:B---3--:R-:W-:-:S03]  /*37b80*/  ISETP.LT.AND P1, PT, R7, c[0x0][0x17c], !P0 ;  /* 0x00005f0007007a0c */ /* 0x008fc60004721270 */
[----:B------:R-:W3:Y:S01]  /*37b90*/  LDL.LU R7, [R1+0xd9c] ;  /* 0x000d9c0001077983 */ /* 0x000ee20000300800 */
[C---:B------:R-:W-:Y:S02]  /*37ba0*/  LEA R26, P6, R4.reuse, R0, 0x1 ;  /* 0x00000000041a7211 */ /* 0x040fe400078c08ff */
[C---:B------:R-:W-:Y:S02]  /*37bb0*/  IADD3 R3, R4.reuse, c[0x0][0x198], RZ ;  /* 0x0000660004037a10 */ /* 0x040fe40007ffe0ff */
[----:B------:R-:W-:Y:S02]  /*37bc0*/  LEA.HI.X.SX32 R27, R4, R2, 0x1, P6 ;  /* 0x00000002041b7211 */ /* 0x000fe400030f0eff */
[----:B0-----:R-:W-:Y:S02]  /*37bd0*/  LEA R28, P6, R3, R0, 0x1 ;  /* 0x00000000031c7211 */ /* 0x001fe400078c08ff */
[----:B------:R-:W-:Y:S02]  /*37be0*/  ISETP.LT.AND P5, PT, R11, c[0x0][0x17c], !P0 ;  /* 0x00005f000b007a0c */ /* 0x000fe400047a1270 */
[C---:B------:R-:W-:Y:S01]  /*37bf0*/  IADD3 R4, R3.reuse, c[0x0][0x198], RZ ;  /* 0x0000660003047a10 */ /* 0x040fe20007ffe0ff */
[----:B------:R0:W-:Y:S01]  /*37c00*/  @P4 STG.E.U16 [R26.64], R10 ;  /* 0x0000000a1a004986 */ /* 0x0001e2000c101506 */
[----:B------:R-:W-:-:S02]  /*37c10*/  LEA.HI.X.SX32 R29, R3, R2, 0x1, P6 ;  /* 0x00000002031d7211 */ /* 0x000fc400030f0eff */
[----:B------:R-:W-:Y:S02]  /*37c20*/  PRMT R8, R10, 0x7632, R8 ;  /* 0x000076320a087816 */ /* 0x000fe40000000008 */
[----:B------:R-:W-:-:S03]  /*37c30*/  IADD3 R3, R4, c[0x0][0x198], RZ ;  /* 0x0000660004037a10 */ /* 0x000fc60007ffe0ff */
[----:B------:R1:W-:Y:S01]  /*37c40*/  @P3 STG.E.U16 [R28.64], R8 ;  /* 0x000000081c003986 */ /* 0x0003e2000c101506 */
[----:B0-----:R-:W-:-:S03]  /*37c50*/  LEA R10, P6, R4, R0, 0x1 ;  /* 0x00000000040a7211 */ /* 0x001fc600078c08ff */
[----:B------:R-:W5:Y:S01]  /*37c60*/  LDL.LU.64 R26, [R1+0xe78] ;  /* 0x000e7800011a7983 */ /* 0x000f620000300a00 */
[----:B------:R-:W-:Y:S02]  /*37c70*/  LEA.HI.X.SX32 R11, R4, R2, 0x1, P6 ;  /* 0x00000002040b7211 */ /* 0x000fe400030f0eff */
[C---:B------:R-:W-:Y:S02]  /*37c80*/  IADD3 R4, R3.reuse, c[0x0][0x198], RZ ;  /* 0x0000660003047a10 */ /* 0x040fe40007ffe0ff */
[C---:B-1----:R-:W-:Y:S01]  /*37c90*/  LEA R28, P6, R3.reuse, R0, 0x1 ;  /* 0x00000000031c7211 */ /* 0x042fe200078c08ff */
[----:B------:R0:W-:Y:S03]  /*37ca0*/  @P5 STG.E.U16 [R10.64], R12 ;  /* 0x0000000c0a005986 */ /* 0x0001e6000c101506 */
[----:B------:R-:W-:Y:S02]  /*37cb0*/  LEA.HI.X.SX32 R29, R3, R2, 0x1, P6 ;  /* 0x00000002031d7211 */ /* 0x000fe400030f0eff */
[----:B------:R-:W-:-:S02]  /*37cc0*/  IADD3 R3, R4, c[0x0][0x198], RZ ;  /* 0x0000660004037a10 */ /* 0x000fc40007ffe0ff */
[----:B0-----:R-:W-:-:S04]  /*37cd0*/  LEA R10, P6, R4, R0, 0x1 ;  /* 0x00000000040a7211 */ /* 0x001fc800078c08ff */
[----:B------:R-:W-:Y:S02]  /*37ce0*/  LEA.HI.X.SX32 R11, R4, R2, 0x1, P6 ;  /* 0x00000002040b7211 */ /* 0x000fe400030f0eff */
[----:B--2---:R-:W-:Y:S02]  /*37cf0*/  ISETP.LT.AND P3, PT, R6, c[0x0][0x17c], !P0 ;  /* 0x00005f0006007a0c */ /* 0x004fe40004761270 */
[----:B------:R-:W2:Y:S01]  /*37d00*/  LDL.LU R6, [R1+0xda4] ;  /* 0x000da40001067983 */ /* 0x000ea20000300800 */
[----:B----4-:R-:W-:-:S03]  /*37d10*/  ISETP.LT.AND P4, PT, R24, c[0x0][0x17c], !P0 ;  /* 0x00005f0018007a0c */ /* 0x010fc60004781270 */
[----:B------:R-:W4:Y:S01]  /*37d20*/  LDL.LU R24, [R1+0xda8] ;  /* 0x000da80001187983 */ /* 0x000f220000300800 */
[----:B---3--:R-:W-:-:S03]  /*37d30*/  ISETP.LT.AND P5, PT, R7, c[0x0][0x17c], !P0 ;  /* 0x00005f0007007a0c */ /* 0x008fc600047a1270 */
[----:B------:R-:W3:Y:S04]  /*37d40*/  LDL.LU R7, [R1+0x24] ;  /* 0x0000240001077983 */ /* 0x000ee80000300800 */
[----:B------:R-:W3:Y:S01]  /*37d50*/  LDL.LU R4, [R1+0xda0] ;  /* 0x000da00001047983 */ /* 0x000ee20000300800 */
[----:B------:R-:W-:-:S05]  /*37d60*/  PRMT R12, R12, 0x7632, R12 ;  /* 0x000076320c0c7816 */ /* 0x000fca000000000c */
[----:B------:R0:W-:Y:S04]  /*37d70*/  @P2 STG.E.U16 [R28.64], R12 ;  /* 0x0000000c1c002986 */ /* 0x0001e8000c101506 */
[----:B-----5:R1:W-:Y:S01]  /*37d80*/  @P1 STG.E.U16 [R10.64], R16 ;  /* 0x000000100a001986 */ /* 0x0203e2000c101506 */
[----:B0-----:R-:W-:-:S04]  /*37d90*/  LEA R28, P6, R3, R0, 0x1 ;  /* 0x00000000031c7211 */ /* 0x001fc800078c08ff */
[----:B------:R-:W-:Y:S02]  /*37da0*/  LEA.HI.X.SX32 R29, R3, R2, 0x1, P6 ;  /* 0x00000002031d7211 */ /* 0x000fe400030f0eff */
[----:B-1----:R-:W-:-:S05]  /*37db0*/  PRMT R16, R16, 0x7632, R16 ;  /* 0x0000763210107816 */ /* 0x002fca0000000010 */
[----:B------:R0:W-:Y:S01]  /*37dc0*/  @P4 STG.E.U16 [R28.64], R16 ;  /* 0x000000101c004986 */ /* 0x0001e2000c101506 */
[----:B--2---:R-:W-:-:S03]  /*37dd0*/  ISETP.LT.AND P1, PT, R6, c[0x0][0x17c], !P0 ;  /* 0x00005f0006007a0c */ /* 0x004fc60004721270 */
[----:B------:R-:W2:Y:S01]  /*37de0*/  LDL.LU R6, [R1+0xdb0] ;  /* 0x000db00001067983 */ /* 0x000ea20000300800 */
[----:B----4-:R-:W-:-:S03]  /*37df0*/  ISETP.LT.AND P4, PT, R24, c[0x0][0x17c], !P0 ;  /* 0x00005f0018007a0c */ /* 0x010fc60004781270 */
[----:B------:R-:W4:Y:S01]  /*37e00*/  LDL.LU R24, [R1+0xdb8] ;  /* 0x000db80001187983 */ /* 0x000f220000300800 */
[----:B---3--:R-:W-:Y:S02]  /*37e10*/  ISETP.LT.AND P2, PT, R4, c[0x0][0x17c], !P0 ;  /* 0x00005f0004007a0c */ /* 0x008fe40004741270 */
[----:B------:R-:W-:-:S04]  /*37e20*/  IADD3 R4, R3, c[0x0][0x198], RZ ;  /* 0x0000660003047a10 */ /* 0x000fc80007ffe0ff */
[C---:B------:R-:W-:Y:S02]  /*37e30*/  LEA R10, P6, R4.reuse, R0, 0x1 ;  /* 0x00000000040a7211 */ /* 0x040fe400078c08ff */
[C---:B------:R-:W-:Y:S02]  /*37e40*/  IADD3 R3, R4.reuse, c[0x0][0x198], RZ ;  /* 0x0000660004037a10 */ /* 0x040fe40007ffe0ff */
[----:B------:R-:W-:Y:S02]  /*37e50*/  LEA.HI.X.SX32 R11, R4, R2, 0x1, P6 ;  /* 0x00000002040b7211 */ /* 0x000fe400030f0eff */
[C---:B0-----:R-:W-:Y:S02]  /*37e60*/  LEA R28, P6, R3.reuse, R0, 0x1 ;  /* 0x00000000031c7211 */ /* 0x041fe400078c08ff */
[C---:B------:R-:W-:Y:S02]  /*37e70*/  IADD3 R4, R3.reuse, c[0x0][0x198], RZ ;  /* 0x0000660003047a10 */ /* 0x040fe40007ffe0ff */
[----:B------:R-:W-:-:S02]  /*37e80*/  LEA.HI.X.SX32 R29, R3, R2, 0x1, P6 ;  /* 0x00000002031d7211 */ /* 0x000fc400030f0eff */
[----:B------:R-:W3:Y:S04]  /*37e90*/  LDL.LU R3, [R1+0xdac] ;  /* 0x000dac0001037983 */ /* 0x000ee80000300800 */
[----:B------:R0:W-:Y:S02]  /*37ea0*/  @P3 STG.E.U16 [R10.64], R20 ;  /* 0x000000140a003986 */ /* 0x0001e4000c101506 */
[----:B0-----:R-:W-:-:S05]  /*37eb0*/  PRMT R20, R20, 0x7632, R20 ;  /* 0x0000763214147816 */ /* 0x001fca0000000014 */
[----:B------:R0:W-:Y:S04]  /*37ec0*/  @P5 STG.E.U16 [R28.64], R20 ;  /* 0x000000141c005986 */ /* 0x0001e8000c101506 */
[----:B0-----:R-:W5:Y:S01]  /*37ed0*/  LDL.LU R20, [R1+0xdb4] ;  /* 0x000db40001147983 */ /* 0x001f620000300800 */
[----:B------:R-:W-:-:S04]  /*37ee0*/  LEA R10, P6, R4, R0, 0x1 ;  /* 0x00000000040a7211 */ /* 0x000fc800078c08ff */
[----:B------:R-:W-:Y:S02]  /*37ef0*/  LEA.HI.X.SX32 R11, R4, R2, 0x1, P6 ;  /* 0x00000002040b7211 */ /* 0x000fe400030f0eff */
[----:B------:R-:W-:-:S03]  /*37f00*/  PRMT R8, R7, 0x7632, R8 ;  /* 0x0000763207087816 */ /* 0x000fc60000000008 */
[----:B------:R0:W-:Y:S04]  /*37f10*/  @P2 STG.E.U16 [R10.64], R7 ;  /* 0x000000070a002986 */ /* 0x0001e8000c101506 */
[----:B0-----:R-:W4:Y:S01]  /*37f20*/  LDL.LU.64 R10, [R1+0xe70] ;  /* 0x000e7000010a7983 */ /* 0x001f220000300a00 */
[----:B--2---:R-:W-:Y:S02]  /*37f30*/  ISETP.LT.AND P5, PT, R6, c[0x0][0x17c], !P0 ;  /* 0x00005f0006007a0c */ /* 0x004fe400047a1270 */
[----:B---3--:R-:W-:Y:S02]  /*37f40*/  ISETP.LT.AND P3, PT, R3, c[0x0][0x17c], !P0 ;  /* 0x00005f0003007a0c */ /* 0x008fe40004761270 */
[----:B------:R-:W-:-:S04]  /*37f50*/  IADD3 R3, R4, c[0x0][0x198], RZ ;  /* 0x0000660004037a10 */ /* 0x000fc80007ffe0ff */
[C---:B------:R-:W-:Y:S02]  /*37f60*/  LEA R28, P6, R3.reuse, R0, 0x1 ;  /* 0x00000000031c7211 */ /* 0x040fe400078c08ff */
[C---:B------:R-:W-:Y:S02]  /*37f70*/  IADD3 R4, R3.reuse, c[0x0][0x198], RZ ;  /* 0x0000660003047a10 */ /* 0x040fe40007ffe0ff */
[----:B------:R-:W-:Y:S02]  /*37f80*/  LEA.HI.X.SX32 R29, R3, R2, 0x1, P6 ;  /* 0x00000002031d7211 */ /* 0x000fe400030f0eff */
[C---:B------:R-:W-:Y:S02]  /*37f90*/  LEA R6, P6, R4.reuse, R0, 0x1 ;  /* 0x0000000004067211 */ /* 0x040fe400078c08ff */
[C---:B------:R-:W-:Y:S02]  /*37fa0*/  IADD3 R3, R4.reuse, c[0x0][0x198], RZ ;  /* 0x0000660004037a10 */ /* 0x040fe40007ffe0ff */
[----:B------:R-:W-:-:S02]  /*37fb0*/  LEA.HI.X.SX32 R7, R4, R2, 0x1, P6 ;  /* 0x0000000204077211 */ /* 0x000fc400030f0eff */
[----:B------:R-:W2:Y:S01]  /*37fc0*/  LDL.LU R4, [R1+0xdbc] ;  /* 0x000dbc0001047983 */ /* 0x000ea20000300800 */
[----:B-----5:R-:W-:-:S03]  /*37fd0*/  ISETP.LT.AND P2, PT, R20, c[0x0][0x17c], !P0 ;  /* 0x00005f0014007a0c */ /* 0x020fc60004741270 */
[----:B------:R-:W3:Y:S04]  /*37fe0*/  LDL.LU R20, [R1+0xdc4] ;  /* 0x000dc40001147983 */ /* 0x000ee80000300800 */
[----:B------:R0:W-:Y:S01]  /*37ff0*/  @P1 STG.E.U16 [R28.64], R8 ;  /* 0x000000081c001986 */ /* 0x0001e2000c101506 */
[----:B----4-:R-:W-:-:S03]  /*38000*/  ISETP.LT.AND P1, PT, R24, c[0x0][0x17c], !P0 ;  /* 0x00005f0018007a0c */ /* 0x010fc60004721270 */
[----:B------:R1:W-:Y:S01]  /*38010*/  @P4 STG.E.U16 [R6.64], R25 ;  /* 0x0000001906004986 */ /* 0x0003e2000c101506 */
[C---:B0-----:R-:W-:Y:S02]  /*38020*/  LEA R28, P6, R3.reuse, R0, 0x1 ;  /* 0x00000000031c7211 */ /* 0x041fe400078c08ff */
[C---:B------:R-:W-:Y:S02]  /*38030*/  IADD3 R8, R3.reuse, c[0x0][0x198], RZ ;  /* 0x0000660003087a10 */ /* 0x040fe40007ffe0ff */
[----:B------:R-:W-:Y:S01]  /*38040*/  LEA.HI.X.SX32 R29, R3, R2, 0x1, P6 ;  /* 0x00000002031d7211 */ /* 0x000fe200030f0eff */
[----:B-1----:R-:W4:Y:S01]  /*38050*/  LDL.LU.64 R6, [R1+0xe68] ;  /* 0x000e680001067983 */ /* 0x002f220000300a00 */
[C---:B------:R-:W-:Y:S02]  /*38060*/  LEA R24, P6, R8.reuse, R0, 0x1 ;  /* 0x0000000008187211 */ /* 0x040fe400078c08ff */
[----:B------:R-:W-:Y:S02]  /*38070*/  PRMT R3, R25, 0x7632, R3 ;  /* 0x0000763219037816 */ /* 0x000fe40000000003 */
[----:B------:R-:W-:-:S03]  /*38080*/  LEA.HI.X.SX32 R25, R8, R2, 0x1, P6 ;  /* 0x0000000208197211 */ /* 0x000fc600030f0eff */
[----:B------:R-:W-:Y:S04]  /*38090*/  @P3 STG.E.U16 [R28.64], R3 ;  /* 0x000000031c003986 */ /* 0x000fe8000c101506 */
[----:B------:R0:W-:Y:S01]  /*380a0*/  @P5 STG.E.U16 [R24.64], R5 ;  /* 0x0000000518005986 */ /* 0x0001e2000c101506 */
[----:B--2---:R-:W-:Y:S02]  /*380b0*/  ISETP.LT.AND P4, PT, R4, c[0x0][0x17c], !P0 ;  /* 0x00005f0004007a0c */ /* 0x004fe40004781270 */
[----:B------:R-:W-:Y:S02]  /*380c0*/  IADD3 R4, R8, c[0x0][0x198], RZ ;  /* 0x0000660008047a10 */ /* 0x000fe40007ffe0ff */
[----:B------:R-:W2:Y:S04]  /*380d0*/  LDL.LU R8, [R1+0xdc0] ;  /* 0x000dc00001087983 */ /* 0x000ea80000300800 */
[----:B0-----:R-:W5:Y:S01]  /*380e0*/  LDL.LU R25, [R1+0xdc8] ;  /* 0x000dc80001197983 */ /* 0x001f620000300800 */
[----:B---3--:R-:W-:-:S03]  /*380f0*/  ISETP.LT.AND P5, PT, R20, c[0x0][0x17c], !P0 ;  /* 0x00005f0014007a0c */ /* 0x008fc600047a1270 */
[----:B------:R-:W3:Y:S01]  /*38100*/  LDL.LU R20, [R1+0xdd0] ;  /* 0x000dd00001147983 */ /* 0x000ee20000300800 */
[C---:B------:R-:W-:Y:S02]  /*38110*/  LEA R28, P6, R4.reuse, R0, 0x1 ;  /* 0x00000000041c7211 */ /* 0x040fe400078c08ff */
[C---:B------:R-:W-:Y:S02]  /*38120*/  IADD3 R3, R4.reuse, c[0x0][0x198], RZ ;  /* 0x0000660004037a10 */ /* 0x040fe40007ffe0ff */
[----:B------:R-:W-:Y:S02]  /*38130*/  LEA.HI.X.SX32 R29, R4, R2, 0x1, P6 ;  /* 0x00000002041d7211 */ /* 0x000fe400030f0eff */
[----:B------:R-:W-:Y:S02]  /*38140*/  LEA R4, P6, R3, R0, 0x1 ;  /* 0x0000000003047211 */ /* 0x000fe400078c08ff */
[----:B------:R-:W-:Y:S02]  /*38150*/  PRMT R12, R5, 0x7632, R12 ;  /* 0x00007632050c7816 */ /* 0x000fe4000000000c */
[----:B------:R-:W-:-:S03]  /*38160*/  LEA.HI.X.SX32 R5, R3, R2, 0x1, P6 ;  /* 0x0000000203057211 */ /* 0x000fc600030f0eff */
[----:B------:R0:W-:Y:S04]  /*38170*/  @P2 STG.E.U16 [R28.64], R12 ;  /* 0x0000000c1c002986 */ /* 0x0001e8000c101506 */
[----:B------:R1:W-:Y:S04]  /*38180*/  @P1 STG.E.U16 [R4.64], R9 ;  /* 0x0000000904001986 */ /* 0x0003e8000c101506 */
[----:B0-----:R-:W4:Y:S01]  /*38190*/  LDL.LU R29, [R1+0xdcc] ;  /* 0x000dcc00011d7983 */ /* 0x001f220000300800 */
[----:B-1----:R-:W-:-:S03]  /*381a0*/  PRMT R4, R9, 0x7632, R4 ;  /* 0x0000763209047816 */ /* 0x002fc60000000004 */
[----:B------:R-:W4:Y:S04]  /*381b0*/  LDL.LU R12, [R1+0xdd4] ;  /* 0x000dd400010c7983 */ /* 0x000f280000300800 */
[----:B------:R-:W4:Y:S01]  /*381c0*/  LDL.LU R28, [R1+0xdd8] ;  /* 0x000dd800011c7983 */ /* 0x000f220000300800 */
[----:B------:R-:W-:Y:S02]  /*381d0*/  PRMT R16, R26, 0x7632, R16 ;  /* 0x000076321a107816 */ /* 0x000fe40000000010 */
[----:B--2---:R-:W-:Y:S02]  /*381e0*/  ISETP.LT.AND P3, PT, R8, c[0x0][0x17c], !P0 ;  /* 0x00005f0008007a0c */ /* 0x004fe40004761270 */
[----:B------:R-:W-:-:S04]  /*381f0*/  IADD3 R8, R3, c[0x0][0x198], RZ ;  /* 0x0000660003087a10 */ /* 0x000fc80007ffe0ff */
[C---:B------:R-:W-:Y:S02]  /*38200*/  LEA R24, P6, R8.reuse, R0, 0x1 ;  /* 0x0000000008187211 */ /* 0x040fe400078c08ff */
[----:B-----5:R-:W-:Y:S02]  /*38210*/  ISETP.LT.AND P2, PT, R25, c[0x0][0x17c], !P0 ;  /* 0x00005f0019007a0c */ /* 0x020fe40004741270 */
[C---:B------:R-:W-:Y:S02]  /*38220*/  LEA.HI.X.SX32 R25, R8.reuse, R2, 0x1, P6 ;  /* 0x0000000208197211 */ /* 0x040fe400030f0eff */
[----:B------:R-:W-:-:S03]  /*38230*/  IADD3 R3, R8, c[0x0][0x198], RZ ;  /* 0x0000660008037a10 */ /* 0x000fc60007ffe0ff */
[----:B------:R0:W-:Y:S01]  /*38240*/  @P4 STG.E.U16 [R24.64], R4 ;  /* 0x0000000418004986 */ /* 0x0001e2000c101506 */
[----:B---3--:R-:W-:-:S03]  /*38250*/  ISETP.LT.AND P4, PT, R20, c[0x0][0x17c], !P0 ;  /* 0x00005f0014007a0c */ /* 0x008fc60004781270 */
[----:B------:R-:W2:Y:S01]  /*38260*/  LDL.LU R20, [R1+0xde0] ;  /* 0x000de00001147983 */ /* 0x000ea20000300800 */
[C---:B------:R-:W-:Y:S02]  /*38270*/  LEA R8, P6, R3.reuse, R0, 0x1 ;  /* 0x0000000003087211 */ /* 0x040fe400078c08ff */
[C---:B------:R-:W-:Y:S02]  /*38280*/  IADD3 R5, R3.reuse, c[0x0][0x198], RZ ;  /* 0x0000660003057a10 */ /* 0x040fe40007ffe0ff */
[----:B------:R-:W-:Y:S02]  /*38290*/  LEA.HI.X.SX32 R9, R3, R2, 0x1, P6 ;  /* 0x0000000203097211 */ /* 0x000fe400030f0eff */
[C---:B0-----:R-:W-:Y:S02]  /*382a0*/  LEA R4, P6, R5.reuse, R0, 0x1 ;  /* 0x0000000005047211 */ /* 0x041fe400078c08ff */
[C---:B------:R-:W-:Y:S02]  /*382b0*/  IADD3 R3, R5.reuse, c[0x0][0x198], RZ ;  /* 0x0000660005037a10 */ /* 0x040fe40007ffe0ff */
[----:B------:R-:W-:Y:S01]  /*382c0*/  LEA.HI.X.SX32 R5, R5, R2, 0x1, P6 ;  /* 0x0000000205057211 */ /* 0x000fe200030f0eff */
[----:B------:R0:W-:Y:S04]  /*382d0*/  @P3 STG.E.U16 [R8.64], R26 ;  /* 0x0000001a08003986 */ /* 0x0001e8000c101506 */
[----:B------:R1:W-:Y:S04]  /*382e0*/  @P5 STG.E.U16 [R4.64], R16 ;  /* 0x0000001004005986 */ /* 0x0003e8000c101506 */
[----:B0-----:R-:W3:Y:S04]  /*382f0*/  LDL.LU R26, [R1+0xe64] ;  /* 0x000e6400011a7983 */ /* 0x001ee80000300800 */
[----:B------:R-:W5:Y:S04]  /*38300*/  LDL.LU R25, [R1+0xddc] ;  /* 0x000ddc0001197983 */ /* 0x000f680000300800 */
[----:B-1----:R-:W3:Y:S01]  /*38310*/  LDL.LU R16, [R1+0xdec] ;  /* 0x000dec0001107983 */ /* 0x002ee20000300800 */
[----:B------:R-:W-:-:S02]  /*38320*/  LEA R8, P6, R3, R0, 0x1 ;  /* 0x0000000003087211 */ /* 0x000fc400078c08ff */
[----:B----4-:R-:W-:Y:S01]  /*38330*/  ISETP.LT.AND P3, PT, R12, c[0x0][0x17c], !P0 ;  /* 0x00005f000c007a0c */ /* 0x010fe20004761270 */
[----:B------:R-:W4:Y:S01]  /*38340*/  LDL.LU R24, [R1+0xde8] ;  /* 0x000de80001187983 */ /* 0x000f220000300800 */
[C---:B------:R-:W-:Y:S02]  /*38350*/  LEA.HI.X.SX32 R9, R3.reuse, R2, 0x1, P6 ;  /* 0x0000000203097211 */ /* 0x040fe400030f0eff */
[----:B------:R-:W-:-:S03]  /*38360*/  IADD3 R12, R3, c[0x0][0x198], RZ ;  /* 0x00006600030c7a10 */ /* 0x000fc60007ffe0ff */
[----:B------:R0:W-:Y:S01]  /*38370*/  @P2 STG.E.U16 [R8.64], R13 ;  /* 0x0000000d08002986 */ /* 0x0001e2000c101506 */
[----:B------:R-:W-:Y:S02]  /*38380*/  ISETP.LT.AND P1, PT, R29, c[0x0][0x17c], !P0 ;  /* 0x00005f001d007a0c */ /* 0x000fe40004721270 */
[C---:B------:R-:W-:Y:S02]  /*38390*/  LEA R4, P6, R12.reuse, R0, 0x1 ;  /* 0x000000000c047211 */ /* 0x040fe400078c08ff */
[C---:B------:R-:W-:Y:S02]  /*383a0*/  IADD3 R3, R12.reuse, c[0x0][0x198], RZ ;  /* 0x000066000c037a10 */ /* 0x040fe40007ffe0ff */
[----:B------:R-:W-:Y:S02]  /*383b0*/  LEA.HI.X.SX32 R5, R12, R2, 0x1, P6 ;  /* 0x000000020c057211 */ /* 0x000fe400030f0eff */
[----:B0-----:R-:W-:Y:S02]  /*383c0*/  LEA R8, P6, R3, R0, 0x1 ;  /* 0x0000000003087211 */ /* 0x001fe400078c08ff */
[----:B------:R-:W-:-:S02]  /*383d0*/  PRMT R13, R13, 0x7632, R13 ;  /* 0x000076320d0d7816 */ /* 0x000fc4000000000d */
[----:B------:R-:W-:-:S03]  /*383e0*/  LEA.HI.X.SX32 R9, R3, R2, 0x1, P6 ;  /* 0x0000000203097211 */ /* 0x000fc600030f0eff */
[----:B------:R0:W-:Y:S04]  /*383f0*/  @P1 STG.E.U16 [R4.64], R13 ;  /* 0x0000000d04001986 */ /* 0x0001e8000c101506 */
[----:B------:R1:W-:Y:S01]  /*38400*/  @P4 STG.E.U16 [R8.64], R17 ;  /* 0x0000001108004986 */ /* 0x0003e2000c101506 */
[----:B--2---:R-:W-:-:S03]  /*38410*/  ISETP.LT.AND P2, PT, R20, c[0x0][0x17c], !P0 ;  /* 0x00005f0014007a0c */ /* 0x004fc60004741270 */
[----:B------:R-:W2:Y:S04]  /*38420*/  LDL.LU R20, [R1+0xdf8] ;  /* 0x000df80001147983 */ /* 0x000ea80000300800 */
[----:B------:R-:W5:Y:S01]  /*38430*/  LDL.LU R29, [R1+0x28] ;  /* 0x00002800011d7983 */ /* 0x000f620000300800 */
[----:B---3--:R-:W-:-:S03]  /*38440*/  ISETP.LT.AND P4, PT, R16, c[0x0][0x17c], !P0 ;  /* 0x00005f0010007a0c */ /* 0x008fc60004781270 */
[----:B------:R-:W3:Y:S01]  /*38450*/  LDL.LU R16, [R1+0xdf4] ;  /* 0x000df40001107983 */ /* 0x000ee20000300800 */
[----:B------:R-:W-:-:S04]  /*38460*/  IADD3 R12, R3, c[0x0][0x198], RZ ;  /* 0x00006600030c7a10 */ /* 0x000fc80007ffe0ff */
[C---:B0-----:R-:W-:Y:S02]  /*38470*/  LEA R4, P6, R12.reuse, R0, 0x1 ;  /* 0x000000000c047211 */ /* 0x041fe400078c08ff */
[----:B-1----:R-:W-:Y:S02]  /*38480*/  PRMT R17, R17, 0x7632, R17 ;  /* 0x0000763211117816 */ /* 0x002fe40000000011 */
[----:B------:R-:W-:Y:S02]  /*38490*/  LEA.HI.X.SX32 R5, R12, R2, 0x1, P6 ;  /* 0x000000020c057211 */ /* 0x000fe400030f0eff */
[----:B------:R-:W-:Y:S02]  /*384a0*/  ISETP.LT.AND P5, PT, R28, c[0x0][0x17c], !P0 ;  /* 0x00005f001c007a0c */ /* 0x000fe400047a1270 */
[----:B------:R-:W-:Y:S01]  /*384b0*/  IADD3 R3, R12, c[0x0][0x198], RZ ;  /* 0x000066000c037a10 */ /* 0x000fe20007ffe0ff */
[----:B------:R0:W-:Y:S03]  /*384c0*/  @P3 STG.E.U16 [R4.64], R17 ;  /* 0x0000001104003986 */ /* 0x0001e6000c101506 */
[----:B------:R-:W-:-:S04]  /*384d0*/  LEA R8, P6, R3, R0, 0x1 ;  /* 0x0000000003087211 */ /* 0x000fc800078c08ff */
[----:B------:R-:W-:Y:S01]  /*384e0*/  LEA.HI.X.SX32 R9, R3, R2, 0x1, P6 ;  /* 0x0000000203097211 */ /* 0x000fe200030f0eff */
[----:B0-----:R-:W5:Y:S01]  /*384f0*/  LDL.LU R17, [R1+0xe00] ;  /* 0x000e000001117983 */ /* 0x001f620000300800 */
[----:B----4-:R-:W-:-:S03]  /*38500*/  ISETP.LT.AND P3, PT, R24, c[0x0][0x17c], !P0 ;  /* 0x00005f0018007a0c */ /* 0x010fc60004761270 */
[----:B------:R0:W-:Y:S04]  /*38510*/  @P5 STG.E.U16 [R8.64], R21 ;  /* 0x0000001508005986 */ /* 0x0001e8000c101506 */
[----:B------:R-:W4:Y:S01]  /*38520*/  LDL.LU R24, [R1+0xdfc] ;  /* 0x000dfc0001187983 */ /* 0x000f220000300800 */
[----:B------:R-:W-:-:S04]  /*38530*/  IADD3 R12, R3, c[0x0][0x198], RZ ;  /* 0x00006600030c7a10 */ /* 0x000fc80007ffe0ff */
[C---:B------:R-:W-:Y:S02]  /*38540*/  LEA R4, P6, R12.reuse, R0, 0x1 ;  /* 0x000000000c047211 */ /* 0x040fe400078c08ff */
[----:B0-----:R-:W-:Y:S02]  /*38550*/  PRMT R21, R21, 0x7632, R21 ;  /* 0x0000763215157816 */ /* 0x001fe40000000015 */
[----:B------:R-:W-:-:S05]  /*38560*/  LEA.HI.X.SX32 R5, R12, R2, 0x1, P6 ;  /* 0x000000020c057211 */ /* 0x000fca00030f0eff */
[----:B------:R0:W-:Y:S01]  /*38570*/  @P2 STG.E.U16 [R4.64], R21 ;  /* 0x0000001504002986 */ /* 0x0001e2000c101506 */
[----:B--2---:R-:W-:-:S03]  /*38580*/  ISETP.LT.AND P5, PT, R20, c[0x0][0x17c], !P0 ;  /* 0x00005f0014007a0c */ /* 0x004fc600047a1270 */
[----:B------:R-:W2:Y:S01]  /*38590*/  LDL.LU R20, [R1+0xe08] ;  /* 0x000e080001147983 */ /* 0x000ea20000300800 */
[----:B---3--:R-:W-:-:S03]  /*385a0*/  ISETP.LT.AND P2, PT, R16, c[0x0][0x17c], !P0 ;  /* 0x00005f0010007a0c */ /* 0x008fc60004741270 */
[----:B------:R-:W3:Y:S01]  /*385b0*/  LDL.LU R16, [R1+0xe04] ;  /* 0x000e040001107983 */ /* 0x000ee20000300800 */
[----:B------:R-:W-:Y:S02]  /*385c0*/  IADD3 R3, R12, c[0x0][0x198], RZ ;  /* 0x000066000c037a10 */ /* 0x000fe40007ffe0ff */
[----:B-----5:R-:W-:Y:S01]  /*385d0*/  ISETP.LT.AND P1, PT, R25, c[0x0][0x17c], !P0 ;  /* 0x00005f0019007a0c */ /* 0x020fe20004721270 */
[----:B0-----:R-:W5:Y:S01]  /*385e0*/  LDL.LU R21, [R1+0xe10] ;  /* 0x000e100001157983 */ /* 0x001f620000300800 */
[C---:B------:R-:W-:Y:S02]  /*385f0*/  LEA R8, P6, R3.reuse, R0, 0x1 ;  /* 0x0000000003087211 */ /* 0x040fe400078c08ff */
[C---:B------:R-:W-:Y:S02]  /*38600*/  IADD3 R12, R3.reuse, c[0x0][0x198], RZ ;  /* 0x00006600030c7a10 */ /* 0x040fe40007ffe0ff */
[----:B------:R-:W-:Y:S02]  /*38610*/  LEA.HI.X.SX32 R9, R3, R2, 0x1, P6 ;  /* 0x0000000203097211 */ /* 0x000fe400030f0eff */
[----:B------:R-:W-:-:S02]  /*38620*/  LEA R4, P6, R12, R0, 0x1 ;  /* 0x000000000c047211 */ /* 0x000fc400078c08ff */
[----:B------:R-:W-:Y:S02]  /*38630*/  PRMT R13, R29, 0x7632, R13 ;  /* 0x000076321d0d7816 */ /* 0x000fe4000000000d */
[C---:B------:R-:W-:Y:S02]  /*38640*/  LEA.HI.X.SX32 R5, R12.reuse, R2, 0x1, P6 ;  /* 0x000000020c057211 */ /* 0x040fe400030f0eff */
[----:B------:R-:W-:Y:S01]  /*38650*/  IADD3 R3, R12, c[0x0][0x198], RZ ;  /* 0x000066000c037a10 */ /* 0x000fe20007ffe0ff */
[----:B------:R0:W-:Y:S04]  /*38660*/  @P1 STG.E.U16 [R8.64], R29 ;  /* 0x0000001d08001986 */ /* 0x0001e8000c101506 */
[----:B------:R1:W-:Y:S01]  /*38670*/  @P4 STG.E.U16 [R4.64], R13 ;  /* 0x0000000d04004986 */ /* 0x0003e2000c101506 */
[----:B------:R-:W-:-:S03]  /*38680*/  ISETP.LT.AND P1, PT, R17, c[0x0][0x17c], !P0 ;  /* 0x00005f0011007a0c */ /* 0x000fc60004721270 */
[----:B------:R-:W5:Y:S01]  /*38690*/  LDL.LU R17, [R1+0xe0c] ;  /* 0x000e0c0001117983 */ /* 0x000f620000300800 */
[----:B0-----:R-:W-:-:S03]  /*386a0*/  LEA R8, P6, R3, R0, 0x1 ;  /* 0x0000000003087211 */ /* 0x001fc600078c08ff */
[----:B-1----:R-:W5:Y:S01]  /*386b0*/  LDL.LU R13, [R1+0xe18] ;  /* 0x000e1800010d7983 */ /* 0x002f620000300800 */
[----:B------:R-:W-:-:S05]  /*386c0*/  LEA.HI.X.SX32 R9, R3, R2, 0x1, P6 ;  /* 0x0000000203097211 */ /* 0x000fca00030f0eff */
[----:B------:R0:W-:Y:S01]  /*386d0*/  @P3 STG.E.U16 [R8.64], R26 ;  /* 0x0000001a08003986 */ /* 0x0001e2000c101506 */
[----:B------:R-:W-:-:S04]  /*386e0*/  IADD3 R12, R3, c[0x0][0x198], RZ ;  /* 0x00006600030c7a10 */ /* 0x000fc80007ffe0ff */
[----:B------:R-:W-:-:S04]  /*386f0*/  LEA R4, P6, R12, R0, 0x1 ;  /* 0x000000000c047211 */ /* 0x000fc800078c08ff */
[----:B------:R-:W-:Y:S02]  /*38700*/  LEA.HI.X.SX32 R5, R12, R2, 0x1, P6 ;  /* 0x000000020c057211 */ /* 0x000fe400030f0eff */
[----:B0-----:R-:W-:-:S05]  /*38710*/  PRMT R26, R26, 0x7632, R26 ;  /* 0x000076321a1a7816 */ /* 0x001fca000000001a */
[----:B------:R0:W-:Y:S01]  /*38720*/  @P5 STG.E.U16 [R4.64], R26 ;  /* 0x0000001a04005986 */ /* 0x0001e2000c101506 */
[----:B--2---:R-:W-:-:S03]  /*38730*/  ISETP.LT.AND P3, PT, R20, c[0x0][0x17c], !P0 ;  /* 0x00005f0014007a0c */ /* 0x004fc60004761270 */
[----:B------:R-:W2:Y:S01]  /*38740*/  LDL.LU R20, [R1+0xe14] ;  /* 0x000e140001147983 */ /* 0x000ea20000300800 */
[----:B---3--:R-:W-:-:S03]  /*38750*/  ISETP.LT.AND P5, PT, R16, c[0x0][0x17c], !P0 ;  /* 0x00005f0010007a0c */ /* 0x008fc600047a1270 */
[----:B------:R-:W3:Y:S01]  /*38760*/  LDL.LU R16, [R1+0xe20] ;  /* 0x000e200001107983 */ /* 0x000ee20000300800 */
[----:B------:R-:W-:-:S04]  /*38770*/  IADD3 R3, R12, c[0x0][0x198], RZ ;  /* 0x000066000c037a10 */ /* 0x000fc80007ffe0ff */
[C---:B------:R-:W-:Y:S02]  /*38780*/  LEA R8, P6, R3.reuse, R0, 0x1 ;  /* 0x0000000003087211 */ /* 0x040fe400078c08ff */
[C---:B------:R-:W-:Y:S02]  /*38790*/  IADD3 R12, R3.reuse, c[0x0][0x198], RZ ;  /* 0x00006600030c7a10 */ /* 0x040fe40007ffe0ff */
[----:B------:R-:W-:Y:S02]  /*387a0*/  LEA.HI.X.SX32 R9, R3, R2, 0x1, P6 ;  /* 0x0000000203097211 */ /* 0x000fe400030f0eff */
[----:B0-----:R-:W-:Y:S02]  /*387b0*/  LEA R4, P6, R12, R0, 0x1 ;  /* 0x000000000c047211 */ /* 0x001fe400078c08ff */
[----:B----4-:R-:W-:Y:S02]  /*387c0*/  ISETP.LT.AND P4, PT, R24, c[0x0][0x17c], !P0 ;  /* 0x00005f0018007a0c */ /* 0x010fe40004781270 */
[C---:B------:R-:W-:Y:S01]  /*387d0*/  IADD3 R3, R12.reuse, c[0x0][0x198], RZ ;  /* 0x000066000c037a10 */ /* 0x040fe20007ffe0ff */
[----:B------:R0:W-:Y:S01]  /*387e0*/  @P2 STG.E.U16 [R8.64], R6 ;  /* 0x0000000608002986 */ /* 0x0001e2000c101506 */
[----:B------:R-:W-:-:S02]  /*387f0*/  LEA.HI.X.SX32 R5, R12, R2, 0x1, P6 ;  /* 0x000000020c057211 */ /* 0x000fc400030f0eff */
[----:B------:R-:W-:Y:S02]  /*38800*/  PRMT R12, R6, 0x7632, R12 ;  /* 0x00007632060c7816 */ /* 0x000fe4000000000c */
[C---:B0-----:R-:W-:Y:S02]  /*38810*/  LEA R8, P6, R3.reuse, R0, 0x1 ;  /* 0x0000000003087211 */ /* 0x041fe400078c08ff */
[C---:B------:R-:W-:Y:S02]  /*38820*/  IADD3 R6, R3.reuse, c[0x0][0x198], RZ ;  /* 0x0000660003067a10 */ /* 0x040fe40007ffe0ff */
[----:B------:R-:W-:Y:S01]  /*38830*/  LEA.HI.X.SX32 R9, R3, R2, 0x1, P6 ;  /* 0x0000000203097211 */ /* 0x000fe200030f0eff */
[----:B------:R0:W-:Y:S01]  /*38840*/  @P1 STG.E.U16 [R4.64], R12 ;  /* 0x0000000c04001986 */ /* 0x0001e2000c101506 */
[----:B-----5:R-:W-:Y:S02]  /*38850*/  ISETP.LT.AND P2, PT, R21, c[0x0][0x17c], !P0 ;  /* 0x00005f0015007a0c */ /* 0x020fe40004741270 */
[----:B------:R-:W-:Y:S01]  /*38860*/  ISETP.LT.AND P1, PT, R17, c[0x0][0x17c], !P0 ;  /* 0x00005f0011007a0c */ /* 0x000fe20004721270 */
[----:B------:R-:W4:Y:S04]  /*38870*/  LDL.LU R21, [R1+0xe1c] ;  /* 0x000e1c0001157983 */ /* 0x000f280000300800 */
[----:B------:R1:W-:Y:S01]  /*38880*/  @P4 STG.E.U16 [R8.64], R10 ;  /* 0x0000000a08004986 */ /* 0x0003e2000c101506 */
[----:B------:R-:W-:-:S03]  /*38890*/  ISETP.LT.AND P4, PT, R13, c[0x0][0x17c], !P0 ;  /* 0x00005f000d007a0c */ /* 0x000fc60004781270 */
[----:B------:R-:W5:Y:S01]  /*388a0*/  LDL.LU R17, [R1+0xe28] ;  /* 0x000e280001117983 */ /* 0x000f620000300800 */
[----:B0-----:R-:W-:-:S03]  /*388b0*/  LEA R4, P6, R6, R0, 0x1 ;  /* 0x0000000006047211 */ /* 0x001fc600078c08ff */
[----:B------:R-:W4:Y:S01]  /*388c0*/  LDL.LU R13, [R1+0xe24] ;  /* 0x000e2400010d7983 */ /* 0x000f220000300800 */
[----:B------:R-:W-:Y:S02]  /*388d0*/  LEA.HI.X.SX32 R5, R6, R2, 0x1, P6 ;  /* 0x0000000206057211 */ /* 0x000fe400030f0eff */
[----:B-1----:R-:W-:-:S05]  /*388e0*/  PRMT R10, R10, 0x7632, R10 ;  /* 0x000076320a0a7816 */ /* 0x002fca000000000a */
[----:B------:R0:W-:Y:S01]  /*388f0*/  @P3 STG.E.U16 [R4.64], R10 ;  /* 0x0000000a04003986 */ /* 0x0001e2000c101506 */
[----:B------:R-:W-:-:S04]  /*38900*/  IADD3 R3, R6, c[0x0][0x198], RZ ;  /* 0x0000660006037a10 */ /* 0x000fc80007ffe0ff */
[----:B------:R-:W-:-:S04]  /*38910*/  LEA R8, P6, R3, R0, 0x1 ;  /* 0x0000000003087211 */ /* 0x000fc800078c08ff */
[----:B------:R-:W-:Y:S02]  /*38920*/  LEA.HI.X.SX32 R9, R3, R2, 0x1, P6 ;  /* 0x0000000203097211 */ /* 0x000fe400030f0eff */
[----:B0-----:R-:W-:-:S03]  /*38930*/  PRMT R10, R27, 0x7632, R10 ;  /* 0x000076321b0a7816 */ /* 0x001fc6000000000a */
[----:B------:R0:W-:Y:S01]  /*38940*/  @P5 STG.E.U16 [R8.64], R27 ;  /* 0x0000001b08005986 */ /* 0x0001e2000c101506 */
[----:B--2---:R-:W-:-:S03]  /*38950*/  ISETP.LT.AND P3, PT, R20, c[0x0][0x17c], !P0 ;  /* 0x00005f0014007a0c */ /* 0x004fc60004761270 */
[----:B------:R-:W2:Y:S04]  /*38960*/  LDL.LU R20, [R1+0xe30] ;  /* 0x000e300001147983 */ /* 0x000ea80000300800 */
[----:B0-----:R-:W2:Y:S01]  /*38970*/  LDL.LU R27, [R1+0xe60] ;  /* 0x000e6000011b7983 */ /* 0x001ea20000300800 */
[----:B---3--:R-:W-:-:S03]  /*38980*/  ISETP.LT.AND P5, PT, R16, c[0x0][0x17c], !P0 ;  /* 0x00005f0010007a0c */ /* 0x008fc600047a1270 */
[----:B------:R-:W3:Y:S01]  /*38990*/  LDL.LU R16, [R1+0xe2c] ;  /* 0x000e2c0001107983 */ /* 0x000ee20000300800 */
[----:B------:R-:W-:-:S03]  /*389a0*/  IADD3 R6, R3, c[0x0][0x198], RZ ;  /* 0x0000660003067a10 */ /* 0x000fc60007ffe0ff */
[----:B------:R-:W3:Y:S01]  /*389b0*/  LDL.LU R12, [R1+0xe34] ;  /* 0x000e3400010c7983 */ /* 0x000ee20000300800 */
[C---:B------:R-:W-:Y:S02]  /*389c0*/  LEA R4, P6, R6.reuse, R0, 0x1 ;  /* 0x0000000006047211 */ /* 0x040fe400078c08ff */
[C---:B------:R-:W-:Y:S02]  /*389d0*/  IADD3 R3, R6.reuse, c[0x0][0x198], RZ ;  /* 0x0000660006037a10 */ /* 0x040fe40007ffe0ff */
[----:B------:R-:W-:Y:S02]  /*389e0*/  LEA.HI.X.SX32 R5, R6, R2, 0x1, P6 ;  /* 0x0000000206057211 */ /* 0x000fe400030f0eff */
[C---:B------:R-:W-:Y:S02]  /*389f0*/  LEA R8, P6, R3.reuse, R0, 0x1 ;  /* 0x0000000003087211 */ /* 0x040fe400078c08ff */
[C---:B------:R-:W-:Y:S01]  /*38a00*/  IADD3 R6, R3.reuse, c[0x0][0x198], RZ ;  /* 0x0000660003067a10 */ /* 0x040fe20007ffe0ff */
[----:B------:R0:W-:Y:S01]  /*38a10*/  @P2 STG.E.U16 [R4.64], R10 ;  /* 0x0000000a04002986 */ /* 0x0001e2000c101506 */
[----:B------:R-:W-:-:S02]  /*38a20*/  LEA.HI.X.SX32 R9, R3, R2, 0x1, P6 ;  /* 0x0000000203097211 */ /* 0x000fc400030f0eff */
[----:B------:R-:W-:-:S03]  /*38a30*/  IADD3 R3, R6, c[0x0][0x198], RZ ;  /* 0x0000660006037a10 */ /* 0x000fc60007ffe0ff */
[----:B------:R1:W-:Y:S01]  /*38a40*/  @P1 STG.E.U16 [R8.64], R14 ;  /* 0x0000000e08001986 */ /* 0x0003e2000c101506 */
[----:B0-----:R-:W-:-:S03]  /*38a50*/  LEA R4, P6, R6, R0, 0x1 ;  /* 0x0000000006047211 */ /* 0x001fc600078c08ff */
[----:B------:R-:W3:Y:S01]  /*38a60*/  LDL.LU R10, [R1+0xe38] ;  /* 0x000e3800010a7983 */ /* 0x000ee20000300800 */
[----:B------:R-:W-:-:S03]  /*38a70*/  LEA.HI.X.SX32 R5, R6, R2, 0x1, P6 ;  /* 0x0000000206057211 */ /* 0x000fc600030f0eff */
[----:B------:R-:W3:Y:S01]  /*38a80*/  LDL.LU R29, [R1+0x2c] ;  /* 0x00002c00011d7983 */ /* 0x000ee20000300800 */
[----:B-1----:R-:W-:Y:S02]  /*38a90*/  PRMT R14, R14, 0x7632, R14 ;  /* 0x000076320e0e7816 */ /* 0x002fe4000000000e */
[----:B------:R-:W-:-:S03]  /*38aa0*/  LEA R8, P6, R3, R0, 0x1 ;  /* 0x0000000003087211 */ /* 0x000fc600078c08ff */
[----:B------:R0:W-:Y:S01]  /*38ab0*/  @P4 STG.E.U16 [R4.64], R14 ;  /* 0x0000000e04004986 */ /* 0x0001e2000c101506 */
[----:B------:R-:W-:Y:S02]  /*38ac0*/  LEA.HI.X.SX32 R9, R3, R2, 0x1, P6 ;  /* 0x0000000203097211 */ /* 0x000fe400030f0eff */
[----:B----4-:R-:W-:Y:S02]  /*38ad0*/  ISETP.LT.AND P4, PT, R13, c[0x0][0x17c], !P0 ;  /* 0x00005f000d007a0c */ /* 0x010fe40004781270 */
[----:B------:R-:W4:Y:S01]  /*38ae0*/  LDL.LU R13, [R1+0xe40] ;  /* 0x000e4000010d7983 */ /* 0x000f220000300800 */
[----:B-----5:R-:W-:-:S03]  /*38af0*/  ISETP.LT.AND P1, PT, R17, c[0x0][0x17c], !P0 ;  /* 0x00005f0011007a0c */ /* 0x020fc60004721270 */
[----:B------:R1:W-:Y:S04]  /*38b00*/  @P3 STG.E.U16 [R8.64], R18 ;  /* 0x0000001208003986 */ /* 0x0003e8000c101506 */
[----:B------:R-:W5:Y:S01]  /*38b10*/  LDL.LU R17, [R1+0xe44] ;  /* 0x000e440001117983 */ /* 0x000f620000300800 */
[----:B------:R-:W-:-:S04]  /*38b20*/  IADD3 R6, R3, c[0x0][0x198], RZ ;  /* 0x0000660003067a10 */ /* 0x000fc80007ffe0ff */
[----:B0-----:R-:W-:Y:S02]  /*38b30*/  LEA R4, P6, R6, R0, 0x1 ;  /* 0x0000000006047211 */ /* 0x001fe400078c08ff */
[----:B-1----:R-:W-:Y:S02]  /*38b40*/  PRMT R18, R18, 0x7632, R18 ;  /* 0x0000763212127816 */ /* 0x002fe40000000012 */
[----:B------:R-:W-:-:S05]  /*38b50*/  LEA.HI.X.SX32 R5, R6, R2, 0x1, P6 ;  /* 0x0000000206057211 */ /* 0x000fca00030f0eff */
[----:B------:R0:W-:Y:S01]  /*38b60*/  @P5 STG.E.U16 [R4.64], R18 ;  /* 0x0000001204005986 */ /* 0x0001e2000c101506 */
[----:B--2---:R-:W-:-:S03]  /*38b70*/  ISETP.LT.AND P3, PT, R20, c[0x0][0x17c], !P0 ;  /* 0x00005f0014007a0c */ /* 0x004fc60004761270 */
[----:B------:R-:W2:Y:S04]  /*38b80*/  LDL.LU R20, [R1+0xe4c] ;  /* 0x000e4c0001147983 */ /* 0x000ea80000300800 */
[----:B0-----:R-:W2:Y:S01]  /*38b90*/  LDL.LU R18, [R1+0xe50] ;  /* 0x000e500001127983 */ /* 0x001ea20000300800 */
[----:B---3--:R-:W-:-:S03]  /*38ba0*/  ISETP.LT.AND P5, PT, R16, c[0x0][0x17c], !P0 ;  /* 0x00005f0010007a0c */ /* 0x008fc600047a1270 */
[----:B------:R-:W3:Y:S01]  /*38bb0*/  LDL.LU R16, [R1+0xe58] ;  /* 0x000e580001107983 */ /* 0x000ee20000300800 */
[----:B------:R-:W-:Y:S02]  /*38bc0*/  ISETP.LT.AND P2, PT, R21, c[0x0][0x17c], !P0 ;  /* 0x00005f0015007a0c */ /* 0x000fe40004741270 */
        /* <DEDUP_REMOVED lines=8> */
[C---:B------:R-:W-:Y:S02]  /*38c50*/  IADD3 R6, R3.reuse, c[0x0][0x198], RZ ;  /* 0x0000660003067a10 */ /* 0x040fe40007ffe0ff */
[----:B------:R-:W-:Y:S02]  /*38c60*/  ISETP.LT.AND P2, PT, R12, c[0x0][0x17c], !P0 ;  /* 0x00005f000c007a0c */ /* 0x000fe40004741270 */
[----:B------:R-:W3:Y:S04]  /*38c70*/  LDL.LU R12, [R1+0xe5c] ;  /* 0x000e5c00010c7983 */ /* 0x000ee80000300800 */
[----:B------:R-:W3:Y:S01]  /*38c80*/  LDL.LU R21, [R1+0xe54] ;  /* 0x000e540001157983 */ /* 0x000ee20000300800 */
[----:B0-----:R-:W-:Y:S02]  /*38c90*/  PRMT R22, R22, 0x7632, R22 ;  /* 0x0000763216167816 */ /* 0x001fe40000000016 */
[----:B------:R-:W-:-:S03]  /*38ca0*/  LEA R8, P6, R3, R0, 0x1 ;  /* 0x0000000003087211 */ /* 0x000fc600078c08ff */
[----:B------:R0:W-:Y:S01]  /*38cb0*/  @P1 STG.E.U16 [R4.64], R22 ;  /* 0x0000001604001986 */ /* 0x0001e2000c101506 */
[----:B------:R-:W-:Y:S02]  /*38cc0*/  LEA.HI.X.SX32 R9, R3, R2, 0x1, P6 ;  /* 0x0000000203097211 */ /* 0x000fe400030f0eff */
[----:B------:R-:W-:Y:S02]  /*38cd0*/  ISETP.LT.AND P1, PT, R10, c[0x0][0x17c], !P0 ;  /* 0x00005f000a007a0c */ /* 0x000fe40004721270 */
[C---:B------:R-:W-:Y:S01]  /*38ce0*/  IADD3 R10, R6.reuse, c[0x0][0x198], RZ ;  /* 0x00006600060a7a10 */ /* 0x040fe20007ffe0ff */
[----:B------:R1:W-:Y:S01]  /*38cf0*/  @P4 STG.E.U16 [R8.64], R29 ;  /* 0x0000001d08004986 */ /* 0x0003e2000c101506 */
[----:B------:R-:W-:Y:S02]  /*38d00*/  PRMT R3, R29, 0x7632, R3 ;  /* 0x000076321d037816 */ /* 0x000fe40000000003 */
[----:B0-----:R-:W-:Y:S01]  /*38d10*/  LEA R4, P6, R6, R0, 0x1 ;  /* 0x0000000006047211 */ /* 0x001fe200078c08ff */
[----:B------:R-:W3:Y:S01]  /*38d20*/  LDL.LU R22, [R1+0xe48] ;  /* 0x000e480001167983 */ /* 0x000ee20000300800 */
[----:B----4-:R-:W-:-:S02]  /*38d30*/  ISETP.LT.AND P4, PT, R13, c[0x0][0x17c], !P0 ;  /* 0x00005f000d007a0c */ /* 0x010fc40004781270 */
[----:B------:R-:W-:Y:S02]  /*38d40*/  LEA.HI.X.SX32 R5, R6, R2, 0x1, P6 ;  /* 0x0000000206057211 */ /* 0x000fe400030f0eff */
[C---:B-1----:R-:W-:Y:S02]  /*38d50*/  LEA R8, P6, R10.reuse, R0, 0x1 ;  /* 0x000000000a087211 */ /* 0x042fe400078c08ff */
[C---:B------:R-:W-:Y:S01]  /*38d60*/  IADD3 R13, R10.reuse, c[0x0][0x198], RZ ;  /* 0x000066000a0d7a10 */ /* 0x040fe20007ffe0ff */
[----:B------:R0:W-:Y:S01]  /*38d70*/  @P3 STG.E.U16 [R4.64], R3 ;  /* 0x0000000304003986 */ /* 0x0001e2000c101506 */
[----:B------:R-:W-:Y:S02]  /*38d80*/  LEA.HI.X.SX32 R9, R10, R2, 0x1, P6 ;  /* 0x000000020a097211 */ /* 0x000fe400030f0eff */
[----:B-----5:R-:W-:Y:S02]  /*38d90*/  ISETP.LT.AND P3, PT, R17, c[0x0][0x17c], !P0 ;  /* 0x00005f0011007a0c */ /* 0x020fe40004761270 */
[----:B0-----:R-:W-:-:S04]  /*38da0*/  LEA R4, P6, R13, R0, 0x1 ;  /* 0x000000000d047211 */ /* 0x001fc800078c08ff */
[C---:B------:R-:W-:Y:S02]  /*38db0*/  LEA.HI.X.SX32 R5, R13.reuse, R2, 0x1, P6 ;  /* 0x000000020d057211 */ /* 0x040fe400030f0eff */
[----:B------:R-:W-:Y:S01]  /*38dc0*/  IADD3 R17, R13, c[0x0][0x198], RZ ;  /* 0x000066000d117a10 */ /* 0x000fe20007ffe0ff */
[----:B------:R0:W-:Y:S01]  /*38dd0*/  @P5 STG.E.U16 [R8.64], R27 ;  /* 0x0000001b08005986 */ /* 0x0001e2000c101506 */
[----:B------:R-:W-:Y:S02]  /*38de0*/  PRMT R10, R27, 0x7632, R10 ;  /* 0x000076321b0a7816 */ /* 0x000fe4000000000a */
[----:B------:R-:W-:-:S03]  /*38df0*/  IADD3 R13, R17, c[0x0][0x198], RZ ;  /* 0x00006600110d7a10 */ /* 0x000fc60007ffe0ff */
[----:B------:R1:W-:Y:S01]  /*38e00*/  @P2 STG.E.U16 [R4.64], R10 ;  /* 0x0000000a04002986 */ /* 0x0003e2000c101506 */
[----:B0-----:R-:W-:-:S04]  /*38e10*/  LEA R8, P5, R17, R0, 0x1 ;  /* 0x0000000011087211 */ /* 0x001fc800078a08ff */
[----:B------:R-:W-:Y:S02]  /*38e20*/  LEA.HI.X.SX32 R9, R17, R2, 0x1, P5 ;  /* 0x0000000211097211 */ /* 0x000fe400028f0eff */
[----:B-1----:R-:W-:Y:S02]  /*38e30*/  LEA R4, P5, R13, R0, 0x1 ;  /* 0x000000000d047211 */ /* 0x002fe400078a08ff */
[----:B------:R-:W-:Y:S02]  /*38e40*/  PRMT R14, R7, 0x7632, R14 ;  /* 0x00007632070e7816 */ /* 0x000fe4000000000e */
[----:B------:R-:W-:Y:S01]  /*38e50*/  LEA.HI.X.SX32 R5, R13, R2, 0x1, P5 ;  /* 0x000000020d057211 */ /* 0x000fe200028f0eff */
[----:B------:R-:W-:Y:S04]  /*38e60*/  @P1 STG.E.U16 [R8.64], R7 ;  /* 0x0000000708001986 */ /* 0x000fe8000c101506 */
[----:B------:R0:W-:Y:S01]  /*38e70*/  @P4 STG.E.U16 [R4.64], R14 ;  /* 0x0000000e04004986 */ /* 0x0001e2000c101506 */
[----:B--2---:R-:W-:-:S03]  /*38e80*/  ISETP.LT.AND P6, PT, R20, c[0x0][0x17c], !P0 ;  /* 0x00005f0014007a0c */ /* 0x004fc600047c1270 */
[----:B------:R-:W2:Y:S01]  /*38e90*/  LDL.LU R20, [R1+0xc] ;  /* 0x00000c0001147983 */ /* 0x000ea20000300800 */
[----:B------:R-:W-:Y:S02]  /*38ea0*/  ISETP.LT.AND P2, PT, R18, c[0x0][0x17c], !P0 ;  /* 0x00005f0012007a0c */ /* 0x000fe40004741270 */
[----:B---3--:R-:W-:Y:S02]  /*38eb0*/  ISETP.LT.AND P1, PT, R16, c[0x0][0x17c], !P0 ;  /* 0x00005f0010007a0c */ /* 0x008fe40004721270 */
[----:B------:R-:W3:Y:S04]  /*38ec0*/  LDL.LU R16, [R1+0xe3c] ;  /* 0x000e3c0001107983 */ /* 0x000ee80000300800 */
[----:B------:R-:W4:Y:S04]  /*38ed0*/  LDL.LU R18, [R1+0xdf0] ;  /* 0x000df00001127983 */ /* 0x000f280000300800 */
[----:B0-----:R-:W5:Y:S01]  /*38ee0*/  LDL.LU R14, [R1+0xde4] ;  /* 0x000de400010e7983 */ /* 0x001f620000300800 */
[----:B------:R-:W-:-:S04]  /*38ef0*/  IADD3 R3, R13, c[0x0][0x198], RZ ;  /* 0x000066000d037a10 */ /* 0x000fc80007ffe0ff */
[C---:B------:R-:W-:Y:S02]  /*38f00*/  LEA R6, P5, R3.reuse, R0, 0x1 ;  /* 0x0000000003067211 */ /* 0x040fe400078a08ff */
[C---:B------:R-:W-:Y:S02]  /*38f10*/  IADD3 R13, R3.reuse, c[0x0][0x198], RZ ;  /* 0x00006600030d7a10 */ /* 0x040fe40007ffe0ff */
[----:B------:R-:W-:Y:S02]  /*38f20*/  LEA.HI.X.SX32 R7, R3, R2, 0x1, P5 ;  /* 0x0000000203077211 */ /* 0x000fe400028f0eff */
[C---:B------:R-:W-:Y:S02]  /*38f30*/  IADD3 R3, R13.reuse, c[0x0][0x198], RZ ;  /* 0x000066000d037a10 */ /* 0x040fe40007ffe0ff */
[----:B------:R-:W-:Y:S02]  /*38f40*/  ISETP.LT.AND P5, PT, R12, c[0x0][0x17c], !P0 ;  /* 0x00005f000c007a0c */ /* 0x000fe400047a1270 */
[----:B------:R-:W-:-:S02]  /*38f50*/  LEA R12, P4, R13, R0, 0x1 ;  /* 0x000000000d0c7211 */ /* 0x000fc400078808ff */
[----:B------:R-:W-:Y:S02]  /*38f60*/  PRMT R5, R11, 0x7632, R5 ;  /* 0x000076320b057816 */ /* 0x000fe40000000005 */
[----:B------:R-:W-:Y:S02]  /*38f70*/  LEA.HI.X.SX32 R13, R13, R2, 0x1, P4 ;  /* 0x000000020d0d7211 */ /* 0x000fe400020f0eff */
[----:B------:R-:W-:Y:S01]  /*38f80*/  IADD3 R17, R3, c[0x0][0x198], RZ ;  /* 0x0000660003117a10 */ /* 0x000fe20007ffe0ff */
[----:B------:R-:W-:Y:S01]  /*38f90*/  @P3 STG.E.U16 [R6.64], R11 ;  /* 0x0000000b06003986 */ /* 0x000fe2000c101506 */
[----:B------:R-:W-:Y:S02]  /*38fa0*/  ISETP.LT.AND P4, PT, R21, c[0x0][0x17c], !P0 ;  /* 0x00005f0015007a0c */ /* 0x000fe40004781270 */
[----:B------:R-:W-:Y:S01]  /*38fb0*/  LEA R8, P3, R3, R0, 0x1 ;  /* 0x0000000003087211 */ /* 0x000fe200078608ff */
[----:B------:R0:W-:Y:S01]  /*38fc0*/  @P6 STG.E.U16 [R12.64], R5 ;  /* 0x000000050c006986 */ /* 0x0001e2000c101506 */
[----:B------:R-:W-:-:S02]  /*38fd0*/  IADD3 R21, R17, c[0x0][0x198], RZ ;  /* 0x0000660011157a10 */ /* 0x000fc40007ffe0ff */
[----:B------:R-:W-:Y:S02]  /*38fe0*/  LEA R4, P6, R17, R0, 0x1 ;  /* 0x0000000011047211 */ /* 0x000fe400078c08ff */
[-C--:B------:R-:W-:Y:S02]  /*38ff0*/  LEA.HI.X.SX32 R9, R3, R2.reuse, 0x1, P3 ;  /* 0x0000000203097211 */ /* 0x080fe400018f0eff */
[----:B------:R-:W-:Y:S02]  /*39000*/  IADD3 R3, R21, c[0x0][0x198], RZ ;  /* 0x0000660015037a10 */ /* 0x000fe40007ffe0ff */
[----:B0-----:R-:W-:Y:S02]  /*39010*/  LEA.HI.X.SX32 R5, R17, R2, 0x1, P6 ;  /* 0x0000000211057211 */ /* 0x001fe400030f0eff */
[----:B------:R-:W-:-:S04]  /*39020*/  IADD3 R17, R3, c[0x0][0x198], RZ ;  /* 0x0000660003117a10 */ /* 0x000fc80007ffe0ff */
[C---:B------:R-:W-:Y:S02]  /*39030*/  IADD3 R25, R17.reuse, c[0x0][0x198], RZ ;  /* 0x0000660011197a10 */ /* 0x040fe40007ffe0ff */
[C---:B------:R-:W-:Y:S02]  /*39040*/  LEA R12, P6, R17.reuse, R0, 0x1 ;  /* 0x00000000110c7211 */ /* 0x040fe400078c08ff */
[----:B------:R-:W-:Y:S02]  /*39050*/  ISETP.LT.AND P3, PT, R22, c[0x0][0x17c], !P0 ;  /* 0x00005f0016007a0c */ /* 0x000fe40004761270 */
[----:B------:R-:W-:Y:S02]  /*39060*/  LEA.HI.X.SX32 R13, R17, R2, 0x1, P6 ;  /* 0x00000002110d7211 */ /* 0x000fe400030f0eff */
[----:B--2---:R-:W-:Y:S01]  /*39070*/  PRMT R7, R20, 0x7632, R7 ;  /* 0x0000763214077816 */ /* 0x004fe20000000007 */
[----:B------:R-:W-:Y:S04]  /*39080*/  @P2 STG.E.U16 [R8.64], R20 ;  /* 0x0000001408002986 */ /* 0x000fe8000c101506 */
[----:B------:R0:W-:Y:S01]  /*39090*/  @P1 STG.E.U16 [R4.64], R7 ;  /* 0x0000000704001986 */ /* 0x0001e2000c101506 */
[----:B------:R-:W-:-:S02]  /*390a0*/  LEA R6, P1, R21, R0, 0x1 ;  /* 0x0000000015067211 */ /* 0x000fc400078208ff */
[----:B------:R-:W-:Y:S02]  /*390b0*/  LEA R10, P2, R3, R0, 0x1 ;  /* 0x00000000030a7211 */ /* 0x000fe400078408ff */
[-C--:B0-----:R-:W-:Y:S02]  /*390c0*/  LEA.HI.X.SX32 R7, R21, R2.reuse, 0x1, P1 ;  /* 0x0000000215077211 */ /* 0x081fe400008f0eff */
[----:B------:R-:W-:Y:S02]  /*390d0*/  IADD3 R21, R25, c[0x0][0x198], RZ ;  /* 0x0000660019157a10 */ /* 0x000fe40007ffe0ff */
[----:B------:R-:W-:Y:S02]  /*390e0*/  LEA.HI.X.SX32 R11, R3, R2, 0x1, P2 ;  /* 0x00000002030b7211 */ /* 0x000fe400010f0eff */
[-C--:B------:R-:W-:Y:S02]  /*390f0*/  LEA R4, P1, R21, R0.reuse, 0x1 ;  /* 0x0000000015047211 */ /* 0x080fe400078208ff */
[----:B------:R-:W-:-:S02]  /*39100*/  LEA R8, P6, R25, R0, 0x1 ;  /* 0x0000000019087211 */ /* 0x000fc400078c08ff */
[C---:B------:R-:W-:Y:S02]  /*39110*/  IADD3 R3, R21.reuse, c[0x0][0x198], RZ ;  /* 0x0000660015037a10 */ /* 0x040fe40007ffe0ff */
[-C--:B------:R-:W-:Y:S02]  /*39120*/  LEA.HI.X.SX32 R5, R21, R2.reuse, 0x1, P1 ;  /* 0x0000000215057211 */ /* 0x080fe400008f0eff */
[----:B------:R-:W-:Y:S02]  /*39130*/  LEA.HI.X.SX32 R9, R25, R2, 0x1, P6 ;  /* 0x0000000219097211 */ /* 0x000fe400030f0eff */
[----:B---3--:R-:W-:Y:S02]  /*39140*/  ISETP.LT.AND P2, PT, R16, c[0x0][0x17c], !P0 ;  /* 0x00005f0010007a0c */ /* 0x008fe40004741270 */
[----:B------:R-:W-:Y:S02]  /*39150*/  LEA R16, P6, R3, R0, 0x1 ;  /* 0x0000000003107211 */ /* 0x000fe400078c08ff */
[----:B----4-:R-:W-:-:S02]  /*39160*/  ISETP.LT.AND P1, PT, R18, c[0x0][0x17c], !P0 ;  /* 0x00005f0012007a0c */ /* 0x010fc40004721270 */
[----:B-----5:R-:W-:Y:S02]  /*39170*/  ISETP.LT.AND P0, PT, R14, c[0x0][0x17c], !P0 ;  /* 0x00005f000e007a0c */ /* 0x020fe40004701270 */
[----:B------:R-:W-:Y:S02]  /*39180*/  PRMT R0, R15, 0x7632, R0 ;  /* 0x000076320f007816 */ /* 0x000fe40000000000 */
[----:B------:R-:W-:Y:S02]  /*39190*/  LEA.HI.X.SX32 R17, R3, R2, 0x1, P6 ;  /* 0x0000000203117211 */ /* 0x000fe400030f0eff */
[----:B------:R-:W-:Y:S01]  /*391a0*/  PRMT R2, R19, 0x7632, R2 ;  /* 0x0000763213027816 */ /* 0x000fe20000000002 */
[----:B------:R0:W-:Y:S04]  /*391b0*/  @P5 STG.E.U16 [R6.64], R15 ;  /* 0x0000000f06005986 */ /* 0x0001e8000c101506 */
[----:B------:R0:W-:Y:S04]  /*391c0*/  @P4 STG.E.U16 [R10.64], R0 ;  /* 0x000000000a004986 */ /* 0x0001e8000c101506 */
[----:B------:R0:W-:Y:S04]  /*391d0*/  @P3 STG.E.U16 [R12.64], R19 ;  /* 0x000000130c003986 */ /* 0x0001e8000c101506 */
[----:B------:R0:W-:Y:S04]  /*391e0*/  @P2 STG.E.U16 [R8.64], R2 ;  /* 0x0000000208002986 */ /* 0x0001e8000c101506 */
[----:B------:R0:W-:Y:S01]  /*391f0*/  @P1 STG.E.U16 [R4.64], R23 ;  /* 0x0000001704001986 */ /* 0x0001e2000c101506 */
[----:B------:R-:W-:Y:S05]  /*39200*/  @!P0 EXIT ;  /* 0x000000000000894d */ /* 0x000fea0003800000 */
[----:B0-----:R-:W-:-:S05]  /*39210*/  PRMT R8, R23, 0x7632, R8 ;  /* 0x0000763217087816 */ /* 0x001fca0000000008 */
[----:B------:R-:W-:Y:S01]  /*39220*/  STG.E.U16 [R16.64], R8 ;  /* 0x0000000810007986 */ /* 0x000fe2000c101506 */
[----:B------:R-:W-:Y:S05]  /*39230*/  EXIT ;  /* 0x000000000000794d */ /* 0x000fea0003800000 */
.L_x_4:
[----:B------:R-:W-:-:S00]  /*39240*/  BRA `(.L_x_4) ;  /* 0xfffffff000007947 */ /* 0x000fc0000383ffff */
[----:B------:R-:W-:-:S00]  /*39250*/  NOP ;  /* 0x0000000000007918 */ /* 0x000fc00000000000 */
        /* <DEDUP_REMOVED lines=10> */
.L_x_5:


//--------------------- .nv.shared.matmul_kernel  --------------------------
	.section	.nv.shared.matmul_kernel,"aw",@nobits
	.sectionflags	@""
	.align	16
